	.target	sm_90a

	.elftype	@"ET_EXEC"


//--------------------- .note.nv.tkinfo           --------------------------
	.section	.note.nv.tkinfo,"",@"SHT_NOTE"
	.sectionflags	@"SHF_NOTE_NV_TKINFO"
	.tkinfo
        /*0018*/ 	.word	0x00000002
        /*0030*/ 	.string	""
        /*0030*/ 	.string	"ptxas"
        /*0030*/ 	.string	"Cuda compilation tools, release 13.0, V13.0.88"
        /*0030*/ 	.string	"Build cuda_13.0.r13.0/compiler.36424714_0"
        /*0030*/ 	.string	"-arch sm_90a -m 64 "



//--------------------- .note.nv.cuinfo           --------------------------
	.section	.note.nv.cuinfo,"",@"SHT_NOTE"
	.sectionflags	@"SHF_NOTE_NV_CUINFO"
        /*0018*/ 	.short	0x0002
        /*001a*/ 	.short	0x005a
        /*001c*/ 	.short	0x0082
	.zero		2


//--------------------- .nv.info                  --------------------------
	.section	.nv.info,"",@"SHT_CUDA_INFO"
	.align	4


	//----- nvinfo : EIATTR_REGCOUNT
	.align		4
        /*0000*/ 	.byte	0x04, 0x2f
        /*0002*/ 	.short	(.L_18 - .L_17)
	.align		4
.L_17:
        /*0004*/ 	.word	index@(_ZN7cutlass13device_kernelIN5flash22FlashAttnBwdPreprocessIN4cute5tupleIJNS3_1CILi64EEENS5_ILi192EEEEEENS_10bfloat16_tEfNS_4arch4Sm90ELb1ELb1EEEEEvNT_6ParamsE)
        /*0008*/ 	.word	0x0000004c


	//----- nvinfo : EIATTR_FRAME_SIZE
	.align		4
.L_18:
        /*000c*/ 	.byte	0x04, 0x11
        /*000e*/ 	.short	(.L_20 - .L_19)
	.align		4
.L_19:
        /*0010*/ 	.word	index@(_ZN7cutlass13device_kernelIN5flash22FlashAttnBwdPreprocessIN4cute5tupleIJNS3_1CILi64EEENS5_ILi192EEEEEENS_10bfloat16_tEfNS_4arch4Sm90ELb1ELb1EEEEEvNT_6ParamsE)
        /*0014*/ 	.word	0x00000000


	//----- nvinfo : EIATTR_REGCOUNT
	.align		4
.L_20:
        /*0018*/ 	.byte	0x04, 0x2f
        /*001a*/ 	.short	(.L_22 - .L_21)
	.align		4
.L_21:
        /*001c*/ 	.word	index@(_ZN7cutlass13device_kernelIN5flash11enable_sm90INS1_16FlashAttnBwdSm90INS1_25CollectiveMainloopBwdSm90ILi2ELi1ELi1EN4cute5tupleIJNS5_1CILi1EEES8_S8_EEENS6_IJNS7_ILi64EEENS7_ILi96EEENS7_ILi192EEEEEENS_10bfloat16_tEfNS_4arch4Sm90ELb1ELb0ELb0ELb1ELb1ELb0ELb1ELb0ELi3ELi1ELi1ELi1ELb0EEENS1_24CollectiveEpilogueBwdGQAISD_fSG_Li384ELb1ELb1EEENS1_25SingleTileBwdLPTSchedulerILb1ELi96ELb1EEEEEEEEEvNT_6ParamsE)
        /*0020*/ 	.word	0x00000080


	//----- nvinfo : EIATTR_FRAME_SIZE
	.align		4
.L_22:
        /*0024*/ 	.byte	0x04, 0x11
        /*0026*/ 	.short	(.L_24 - .L_23)
	.align		4
.L_23:
        /*0028*/ 	.word	index@(_ZN7cutlass13device_kernelIN5flash11enable_sm90INS1_16FlashAttnBwdSm90INS1_25CollectiveMainloopBwdSm90ILi2ELi1ELi1EN4cute5tupleIJNS5_1CILi1EEES8_S8_EEENS6_IJNS7_ILi64EEENS7_ILi96EEENS7_ILi192EEEEEENS_10bfloat16_tEfNS_4arch4Sm90ELb1ELb0ELb0ELb1ELb1ELb0ELb1ELb0ELi3ELi1ELi1ELi1ELb0EEENS1_24CollectiveEpilogueBwdGQAISD_fSG_Li384ELb1ELb1EEENS1_25SingleTileBwdLPTSchedulerILb1ELi96ELb1EEEEEEEEEvNT_6ParamsE)
        /*002c*/ 	.word	0x00000008


	//----- nvinfo : EIATTR_REGCOUNT
	.align		4
.L_24:
        /*0030*/ 	.byte	0x04, 0x2f
        /*0032*/ 	.short	(.L_26 - .L_25)
	.align		4
.L_25:
        /*0034*/ 	.word	index@(_ZN7cutlass13device_kernelIN5flash32FlashAttnBwdPostprocessConvertdQIN4cute5tupleIJNS3_1CILi64EEENS5_ILi192EEEEEENS_10bfloat16_tEfNS_4arch4Sm90ELi384ENS3_8TiledMMAINS3_8MMA_AtomIJNS3_4SM904GMMA27MMA_64x64x16_F32BF16BF16_SSILNSF_5MajorE0ELSH_1ELNSF_7ScaleInE1ELSI_1EEEEEENS3_6LayoutINS4_IJNS5_ILi1EEENS5_ILi3EEESM_EEENS4_IJNS5_ILi0EEESM_SP_EEEEENS4_IJNS3_10UnderscoreESS_SS_EEEEELb0EEEEEvNT_6ParamsE)
        /*0038*/ 	.word	0x00000038


	//----- nvinfo : EIATTR_FRAME_SIZE
	.align		4
.L_26:
        /*003c*/ 	.byte	0x04, 0x11
        /*003e*/ 	.short	(.L_28 - .L_27)
	.align		4
.L_27:
        /*0040*/ 	.word	index@(_ZN7cutlass13device_kernelIN5flash32FlashAttnBwdPostprocessConvertdQIN4cute5tupleIJNS3_1CILi64EEENS5_ILi192EEEEEENS_10bfloat16_tEfNS_4arch4Sm90ELi384ENS3_8TiledMMAINS3_8MMA_AtomIJNS3_4SM904GMMA27MMA_64x64x16_F32BF16BF16_SSILNSF_5MajorE0ELSH_1ELNSF_7ScaleInE1ELSI_1EEEEEENS3_6LayoutINS4_IJNS5_ILi1EEENS5_ILi3EEESM_EEENS4_IJNS5_ILi0EEESM_SP_EEEEENS4_IJNS3_10UnderscoreESS_SS_EEEEELb0EEEEEvNT_6ParamsE)
        /*0044*/ 	.word	0x00000000


	//----- nvinfo : EIATTR_REGCOUNT
	.align		4
.L_28:
        /*0048*/ 	.byte	0x04, 0x2f
        /*004a*/ 	.short	(.L_30 - .L_29)
	.align		4
.L_29:
        /*004c*/ 	.word	index@(_ZN7cutlass13device_kernelIN5flash32FlashAttnBwdPostprocessConvertdQIN4cute5tupleIJNS3_1CILi96EEENS5_ILi192EEEEEENS_10bfloat16_tEfNS_4arch4Sm90ELi384ENS3_8TiledMMAINS3_8MMA_AtomIJNS3_4SM904GMMA27MMA_64x96x16_F32BF16BF16_SSILNSF_5MajorE1ELSH_1ELNSF_7ScaleInE1ELSI_1EEEEEENS3_6LayoutINS4_IJNS5_ILi3EEENS5_ILi1EEESN_EEENS4_IJSN_NS5_ILi0EEESP_EEEEENS4_IJNS3_10UnderscoreESS_SS_EEEEELb1EEEEEvNT_6ParamsE)
        /*0050*/ 	.word	0x00000048


	//----- nvinfo : EIATTR_FRAME_SIZE
	.align		4
.L_30:
        /*0054*/ 	.byte	0x04, 0x11
        /*0056*/ 	.short	(.L_32 - .L_31)
	.align		4
.L_31:
        /*0058*/ 	.word	index@(_ZN7cutlass13device_kernelIN5flash32FlashAttnBwdPostprocessConvertdQIN4cute5tupleIJNS3_1CILi96EEENS5_ILi192EEEEEENS_10bfloat16_tEfNS_4arch4Sm90ELi384ENS3_8TiledMMAINS3_8MMA_AtomIJNS3_4SM904GMMA27MMA_64x96x16_F32BF16BF16_SSILNSF_5MajorE1ELSH_1ELNSF_7ScaleInE1ELSI_1EEEEEENS3_6LayoutINS4_IJNS5_ILi3EEENS5_ILi1EEESN_EEENS4_IJSN_NS5_ILi0EEESP_EEEEENS4_IJNS3_10UnderscoreESS_SS_EEEEELb1EEEEEvNT_6ParamsE)
        /*005c*/ 	.word	0x00000000


	//----- nvinfo : EIATTR_REGCOUNT
	.align		4
.L_32:
        /*0060*/ 	.byte	0x04, 0x2f
        /*0062*/ 	.short	(.L_34 - .L_33)
	.align		4
.L_33:
        /*0064*/ 	.word	index@(_ZN7cutlass13device_kernelIN5flash11enable_sm90INS1_16FlashAttnBwdSm90INS1_25CollectiveMainloopBwdSm90ILi2ELi1ELi1EN4cute5tupleIJNS5_1CILi1EEES8_S8_EEENS6_IJNS7_ILi64EEENS7_ILi96EEENS7_ILi192EEEEEENS_10bfloat16_tEfNS_4arch4Sm90ELb1ELb0ELb0ELb1ELb0ELb0ELb1ELb0ELi3ELi1ELi1ELi1ELb0EEENS1_24CollectiveEpilogueBwdGQAISD_fSG_Li384ELb1ELb0EEENS1_25SingleTileBwdLPTSchedulerILb1ELi96ELb0EEEEEEEEEvNT_6ParamsE)
        /*0068*/ 	.word	0x00000080


	//----- nvinfo : EIATTR_FRAME_SIZE
	.align		4
.L_34:
        /*006c*/ 	.byte	0x04, 0x11
        /*006e*/ 	.short	(.L_36 - .L_35)
	.align		4
.L_35:
        /*0070*/ 	.word	index@(_ZN7cutlass13device_kernelIN5flash11enable_sm90INS1_16FlashAttnBwdSm90INS1_25CollectiveMainloopBwdSm90ILi2ELi1ELi1EN4cute5tupleIJNS5_1CILi1EEES8_S8_EEENS6_IJNS7_ILi64EEENS7_ILi96EEENS7_ILi192EEEEEENS_10bfloat16_tEfNS_4arch4Sm90ELb1ELb0ELb0ELb1ELb0ELb0ELb1ELb0ELi3ELi1ELi1ELi1ELb0EEENS1_24CollectiveEpilogueBwdGQAISD_fSG_Li384ELb1ELb0EEENS1_25SingleTileBwdLPTSchedulerILb1ELi96ELb0EEEEEEEEEvNT_6ParamsE)
        /*0074*/ 	.word	0x00000008


	//----- nvinfo : EIATTR_REGCOUNT
	.align		4
.L_36:
        /*0078*/ 	.byte	0x04, 0x2f
        /*007a*/ 	.short	(.L_38 - .L_37)
	.align		4
.L_37:
        /*007c*/ 	.word	index@(_ZN7cutlass13device_kernelIN5flash11enable_sm90INS1_16FlashAttnBwdSm90INS1_25CollectiveMainloopBwdSm90ILi2ELi1ELi1EN4cute5tupleIJNS5_1CILi1EEES8_S8_EEENS6_IJNS7_ILi64EEENS7_ILi96EEENS7_ILi192EEEEEENS_10bfloat16_tEfNS_4arch4Sm90ELb1ELb0ELb0ELb1ELb1ELb0ELb1ELb0ELi3ELi1ELi1ELi1ELb0EEENS1_21CollectiveEpilogueBwdISD_SE_SG_Li384ELb1ELb1ELi3EEENS1_25SingleTileBwdLPTSchedulerILb1ELi96ELb1EEEEEEEEEvNT_6ParamsE)
        /*0080*/ 	.word	0x00000080


	//----- nvinfo : EIATTR_FRAME_SIZE
	.align		4
.L_38:
        /*0084*/ 	.byte	0x04, 0x11
        /*0086*/ 	.short	(.L_40 - .L_39)
	.align		4
.L_39:
        /*0088*/ 	.word	index@(_ZN7cutlass13device_kernelIN5flash11enable_sm90INS1_16FlashAttnBwdSm90INS1_25CollectiveMainloopBwdSm90ILi2ELi1ELi1EN4cute5tupleIJNS5_1CILi1EEES8_S8_EEENS6_IJNS7_ILi64EEENS7_ILi96EEENS7_ILi192EEEEEENS_10bfloat16_tEfNS_4arch4Sm90ELb1ELb0ELb0ELb1ELb1ELb0ELb1ELb0ELi3ELi1ELi1ELi1ELb0EEENS1_21CollectiveEpilogueBwdISD_SE_SG_Li384ELb1ELb1ELi3EEENS1_25SingleTileBwdLPTSchedulerILb1ELi96ELb1EEEEEEEEEvNT_6ParamsE)
        /*008c*/ 	.word	0x00000008


	//----- nvinfo : EIATTR_REGCOUNT
	.align		4
.L_40:
        /*0090*/ 	.byte	0x04, 0x2f
        /*0092*/ 	.short	(.L_42 - .L_41)
	.align		4
.L_41:
        /*0094*/ 	.word	index@(_ZN7cutlass13device_kernelIN5flash11enable_sm90INS1_16FlashAttnBwdSm90INS1_25CollectiveMainloopBwdSm90ILi2ELi1ELi1EN4cute5tupleIJNS5_1CILi1EEES8_S8_EEENS6_IJNS7_ILi64EEENS7_ILi96EEENS7_ILi192EEEEEENS_10bfloat16_tEfNS_4arch4Sm90ELb1ELb0ELb0ELb1ELb0ELb0ELb1ELb0ELi3ELi1ELi1ELi1ELb0EEENS1_21CollectiveEpilogueBwdISD_SE_SG_Li384ELb1ELb1ELi3EEENS1_25SingleTileBwdLPTSchedulerILb1ELi96ELb0EEEEEEEEEvNT_6ParamsE)
        /*0098*/ 	.word	0x00000080


	//----- nvinfo : EIATTR_FRAME_SIZE
	.align		4
.L_42:
        /*009c*/ 	.byte	0x04, 0x11
        /*009e*/ 	.short	(.L_44 - .L_43)
	.align		4
.L_43:
        /*00a0*/ 	.word	index@(_ZN7cutlass13device_kernelIN5flash11enable_sm90INS1_16FlashAttnBwdSm90INS1_25CollectiveMainloopBwdSm90ILi2ELi1ELi1EN4cute5tupleIJNS5_1CILi1EEES8_S8_EEENS6_IJNS7_ILi64EEENS7_ILi96EEENS7_ILi192EEEEEENS_10bfloat16_tEfNS_4arch4Sm90ELb1ELb0ELb0ELb1ELb0ELb0ELb1ELb0ELi3ELi1ELi1ELi1ELb0EEENS1_21CollectiveEpilogueBwdISD_SE_SG_Li384ELb1ELb1ELi3EEENS1_25SingleTileBwdLPTSchedulerILb1ELi96ELb0EEEEEEEEEvNT_6ParamsE)
        /*00a4*/ 	.word	0x00000008


	//----- nvinfo : EIATTR_REGCOUNT
	.align		4
.L_44:
        /*00a8*/ 	.byte	0x04, 0x2f
        /*00aa*/ 	.short	(.L_46 - .L_45)
	.align		4
.L_45:
        /*00ac*/ 	.word	index@(_ZN7cutlass13device_kernelIN5flash22FlashAttnBwdPreprocessIN4cute5tupleIJNS3_1CILi64EEENS5_ILi192EEEEEENS_10bfloat16_tEfNS_4arch4Sm90ELb1ELb0EEEEEvNT_6ParamsE)
        /*00b0*/ 	.word	0x0000005a


	//----- nvinfo : EIATTR_FRAME_SIZE
	.align		4
.L_46:
        /*00b4*/ 	.byte	0x04, 0x11
        /*00b6*/ 	.short	(.L_48 - .L_47)
	.align		4
.L_47:
        /*00b8*/ 	.word	index@(_ZN7cutlass13device_kernelIN5flash22FlashAttnBwdPreprocessIN4cute5tupleIJNS3_1CILi64EEENS5_ILi192EEEEEENS_10bfloat16_tEfNS_4arch4Sm90ELb1ELb0EEEEEvNT_6ParamsE)
        /*00bc*/ 	.word	0x00000000


	//----- nvinfo : EIATTR_REGCOUNT
	.align		4
.L_48:
        /*00c0*/ 	.byte	0x04, 0x2f
        /*00c2*/ 	.short	(.L_50 - .L_49)
	.align		4
.L_49:
        /*00c4*/ 	.word	index@(_ZN7cutlass13device_kernelIN5flash11enable_sm90INS1_16FlashAttnBwdSm90INS1_25CollectiveMainloopBwdSm90ILi2ELi1ELi1EN4cute5tupleIJNS5_1CILi1EEES8_S8_EEENS6_IJNS7_ILi64EEENS7_ILi96EEENS7_ILi192EEEEEENS_10bfloat16_tEfNS_4arch4Sm90ELb1ELb0ELb0ELb0ELb1ELb0ELb1ELb0ELi3ELi1ELi1ELi1ELb0EEENS1_24CollectiveEpilogueBwdGQAISD_fSG_Li384ELb0ELb1EEENS1_25SingleTileBwdLPTSchedulerILb0ELi96ELb1EEEEEEEEEvNT_6ParamsE)
        /*00c8*/ 	.word	0x00000080


	//----- nvinfo : EIATTR_FRAME_SIZE
	.align		4
.L_50:
        /*00cc*/ 	.byte	0x04, 0x11
        /*00ce*/ 	.short	(.L_52 - .L_51)
	.align		4
.L_51:
        /*00d0*/ 	.word	index@(_ZN7cutlass13device_kernelIN5flash11enable_sm90INS1_16FlashAttnBwdSm90INS1_25CollectiveMainloopBwdSm90ILi2ELi1ELi1EN4cute5tupleIJNS5_1CILi1EEES8_S8_EEENS6_IJNS7_ILi64EEENS7_ILi96EEENS7_ILi192EEEEEENS_10bfloat16_tEfNS_4arch4Sm90ELb1ELb0ELb0ELb0ELb1ELb0ELb1ELb0ELi3ELi1ELi1ELi1ELb0EEENS1_24CollectiveEpilogueBwdGQAISD_fSG_Li384ELb0ELb1EEENS1_25SingleTileBwdLPTSchedulerILb0ELi96ELb1EEEEEEEEEvNT_6ParamsE)
        /*00d4*/ 	.word	0x00000018


	//----- nvinfo : EIATTR_REGCOUNT
	.align		4
.L_52:
        /*00d8*/ 	.byte	0x04, 0x2f
        /*00da*/ 	.short	(.L_54 - .L_53)
	.align		4
.L_53:
        /*00dc*/ 	.word	index@(_ZN7cutlass13device_kernelIN5flash11enable_sm90INS1_16FlashAttnBwdSm90INS1_25CollectiveMainloopBwdSm90ILi2ELi1ELi1EN4cute5tupleIJNS5_1CILi1EEES8_S8_EEENS6_IJNS7_ILi64EEENS7_ILi96EEENS7_ILi192EEEEEENS_10bfloat16_tEfNS_4arch4Sm90ELb1ELb0ELb0ELb0ELb0ELb0ELb1ELb0ELi3ELi1ELi1ELi1ELb0EEENS1_24CollectiveEpilogueBwdGQAISD_fSG_Li384ELb0ELb0EEENS1_25SingleTileBwdLPTSchedulerILb0ELi96ELb0EEEEEEEEEvNT_6ParamsE)
        /*00e0*/ 	.word	0x00000080


	//----- nvinfo : EIATTR_FRAME_SIZE
	.align		4
.L_54:
        /*00e4*/ 	.byte	0x04, 0x11
        /*00e6*/ 	.short	(.L_56 - .L_55)
	.align		4
.L_55:
        /*00e8*/ 	.word	index@(_ZN7cutlass13device_kernelIN5flash11enable_sm90INS1_16FlashAttnBwdSm90INS1_25CollectiveMainloopBwdSm90ILi2ELi1ELi1EN4cute5tupleIJNS5_1CILi1EEES8_S8_EEENS6_IJNS7_ILi64EEENS7_ILi96EEENS7_ILi192EEEEEENS_10bfloat16_tEfNS_4arch4Sm90ELb1ELb0ELb0ELb0ELb0ELb0ELb1ELb0ELi3ELi1ELi1ELi1ELb0EEENS1_24CollectiveEpilogueBwdGQAISD_fSG_Li384ELb0ELb0EEENS1_25SingleTileBwdLPTSchedulerILb0ELi96ELb0EEEEEEEEEvNT_6ParamsE)
        /*00ec*/ 	.word	0x00000018


	//----- nvinfo : EIATTR_REGCOUNT
	.align		4
.L_56:
        /*00f0*/ 	.byte	0x04, 0x2f
        /*00f2*/ 	.short	(.L_58 - .L_57)
	.align		4
.L_57:
        /*00f4*/ 	.word	index@(_ZN7cutlass13device_kernelIN5flash11enable_sm90INS1_16FlashAttnBwdSm90INS1_25CollectiveMainloopBwdSm90ILi2ELi1ELi1EN4cute5tupleIJNS5_1CILi1EEES8_S8_EEENS6_IJNS7_ILi64EEENS7_ILi96EEENS7_ILi192EEEEEENS_10bfloat16_tEfNS_4arch4Sm90ELb1ELb0ELb0ELb0ELb1ELb0ELb1ELb0ELi3ELi1ELi1ELi1ELb0EEENS1_21CollectiveEpilogueBwdISD_SE_SG_Li384ELb0ELb1ELi3EEENS1_25SingleTileBwdLPTSchedulerILb0ELi96ELb1EEEEEEEEEvNT_6ParamsE)
        /*00f8*/ 	.word	0x00000080


	//----- nvinfo : EIATTR_FRAME_SIZE
	.align		4
.L_58:
        /*00fc*/ 	.byte	0x04, 0x11
        /*00fe*/ 	.short	(.L_60 - .L_59)
	.align		4
.L_59:
        /*0100*/ 	.word	index@(_ZN7cutlass13device_kernelIN5flash11enable_sm90INS1_16FlashAttnBwdSm90INS1_25CollectiveMainloopBwdSm90ILi2ELi1ELi1EN4cute5tupleIJNS5_1CILi1EEES8_S8_EEENS6_IJNS7_ILi64EEENS7_ILi96EEENS7_ILi192EEEEEENS_10bfloat16_tEfNS_4arch4Sm90ELb1ELb0ELb0ELb0ELb1ELb0ELb1ELb0ELi3ELi1ELi1ELi1ELb0EEENS1_21CollectiveEpilogueBwdISD_SE_SG_Li384ELb0ELb1ELi3EEENS1_25SingleTileBwdLPTSchedulerILb0ELi96ELb1EEEEEEEEEvNT_6ParamsE)
        /*0104*/ 	.word	0x00000018


	//----- nvinfo : EIATTR_REGCOUNT
	.align		4
.L_60:
        /*0108*/ 	.byte	0x04, 0x2f
        /*010a*/ 	.short	(.L_62 - .L_61)
	.align		4
.L_61:
        /*010c*/ 	.word	index@(_ZN7cutlass13device_kernelIN5flash11enable_sm90INS1_16FlashAttnBwdSm90INS1_25CollectiveMainloopBwdSm90ILi2ELi1ELi1EN4cute5tupleIJNS5_1CILi1EEES8_S8_EEENS6_IJNS7_ILi64EEENS7_ILi96EEENS7_ILi192EEEEEENS_10bfloat16_tEfNS_4arch4Sm90ELb1ELb0ELb0ELb0ELb0ELb0ELb1ELb0ELi3ELi1ELi1ELi1ELb0EEENS1_21CollectiveEpilogueBwdISD_SE_SG_Li384ELb0ELb1ELi3EEENS1_25SingleTileBwdLPTSchedulerILb0ELi96ELb0EEEEEEEEEvNT_6ParamsE)
        /*0110*/ 	.word	0x00000080


	//----- nvinfo : EIATTR_FRAME_SIZE
	.align		4
.L_62:
        /*0114*/ 	.byte	0x04, 0x11
        /*0116*/ 	.short	(.L_64 - .L_63)
	.align		4
.L_63:
        /*0118*/ 	.word	index@(_ZN7cutlass13device_kernelIN5flash11enable_sm90INS1_16FlashAttnBwdSm90INS1_25CollectiveMainloopBwdSm90ILi2ELi1ELi1EN4cute5tupleIJNS5_1CILi1EEES8_S8_EEENS6_IJNS7_ILi64EEENS7_ILi96EEENS7_ILi192EEEEEENS_10bfloat16_tEfNS_4arch4Sm90ELb1ELb0ELb0ELb0ELb0ELb0ELb1ELb0ELi3ELi1ELi1ELi1ELb0EEENS1_21CollectiveEpilogueBwdISD_SE_SG_Li384ELb0ELb1ELi3EEENS1_25SingleTileBwdLPTSchedulerILb0ELi96ELb0EEEEEEEEEvNT_6ParamsE)
        /*011c*/ 	.word	0x00000018


	//----- nvinfo : EIATTR_REGCOUNT
	.align		4
.L_64:
        /*0120*/ 	.byte	0x04, 0x2f
        /*0122*/ 	.short	(.L_66 - .L_65)
	.align		4
.L_65:
        /*0124*/ 	.word	index@(_ZN7cutlass13device_kernelIN5flash11enable_sm90INS1_16FlashAttnBwdSm90INS1_25CollectiveMainloopBwdSm90ILi2ELi1ELi1EN4cute5tupleIJNS5_1CILi1EEES8_S8_EEENS6_IJNS7_ILi64EEENS7_ILi96EEENS7_ILi192EEEEEENS_10bfloat16_tEfNS_4arch4Sm90ELb0ELb1ELb0ELb1ELb1ELb0ELb1ELb0ELi3ELi1ELi1ELi1ELb0EEENS1_24CollectiveEpilogueBwdGQAISD_fSG_Li384ELb1ELb1EEENS1_19SingleTileSchedulerILb1ELb0ELb0ELi96EEEEEEEEEvNT_6ParamsE)
        /*0128*/ 	.word	0x00000080


	//----- nvinfo : EIATTR_FRAME_SIZE
	.align		4
.L_66:
        /*012c*/ 	.byte	0x04, 0x11
        /*012e*/ 	.short	(.L_68 - .L_67)
	.align		4
.L_67:
        /*0130*/ 	.word	index@(_ZN7cutlass13device_kernelIN5flash11enable_sm90INS1_16FlashAttnBwdSm90INS1_25CollectiveMainloopBwdSm90ILi2ELi1ELi1EN4cute5tupleIJNS5_1CILi1EEES8_S8_EEENS6_IJNS7_ILi64EEENS7_ILi96EEENS7_ILi192EEEEEENS_10bfloat16_tEfNS_4arch4Sm90ELb0ELb1ELb0ELb1ELb1ELb0ELb1ELb0ELi3ELi1ELi1ELi1ELb0EEENS1_24CollectiveEpilogueBwdGQAISD_fSG_Li384ELb1ELb1EEENS1_19SingleTileSchedulerILb1ELb0ELb0ELi96EEEEEEEEEvNT_6ParamsE)
        /*0134*/ 	.word	0x00000000


	//----- nvinfo : EIATTR_REGCOUNT
	.align		4
.L_68:
        /*0138*/ 	.byte	0x04, 0x2f
        /*013a*/ 	.short	(.L_70 - .L_69)
	.align		4
.L_69:
        /*013c*/ 	.word	index@(_ZN7cutlass13device_kernelIN5flash11enable_sm90INS1_16FlashAttnBwdSm90INS1_25CollectiveMainloopBwdSm90ILi2ELi1ELi1EN4cute5tupleIJNS5_1CILi1EEES8_S8_EEENS6_IJNS7_ILi64EEENS7_ILi96EEENS7_ILi192EEEEEENS_10bfloat16_tEfNS_4arch4Sm90ELb0ELb1ELb0ELb1ELb0ELb0ELb1ELb0ELi3ELi1ELi1ELi1ELb0EEENS1_24CollectiveEpilogueBwdGQAISD_fSG_Li384ELb1ELb0EEENS1_19SingleTileSchedulerILb1ELb0ELb0ELi96EEEEEEEEEvNT_6ParamsE)
        /*0140*/ 	.word	0x00000080


	//----- nvinfo : EIATTR_FRAME_SIZE
	.align		4
.L_70:
        /*0144*/ 	.byte	0x04, 0x11
        /*0146*/ 	.short	(.L_72 - .L_71)
	.align		4
.L_71:
        /*0148*/ 	.word	index@(_ZN7cutlass13device_kernelIN5flash11enable_sm90INS1_16FlashAttnBwdSm90INS1_25CollectiveMainloopBwdSm90ILi2ELi1ELi1EN4cute5tupleIJNS5_1CILi1EEES8_S8_EEENS6_IJNS7_ILi64EEENS7_ILi96EEENS7_ILi192EEEEEENS_10bfloat16_tEfNS_4arch4Sm90ELb0ELb1ELb0ELb1ELb0ELb0ELb1ELb0ELi3ELi1ELi1ELi1ELb0EEENS1_24CollectiveEpilogueBwdGQAISD_fSG_Li384ELb1ELb0EEENS1_19SingleTileSchedulerILb1ELb0ELb0ELi96EEEEEEEEEvNT_6ParamsE)
        /*014c*/ 	.word	0x00000000


	//----- nvinfo : EIATTR_REGCOUNT
	.align		4
.L_72:
        /*0150*/ 	.byte	0x04, 0x2f
        /*0152*/ 	.short	(.L_74 - .L_73)
	.align		4
.L_73:
        /*0154*/ 	.word	index@(_ZN7cutlass13device_kernelIN5flash11enable_sm90INS1_16FlashAttnBwdSm90INS1_25CollectiveMainloopBwdSm90ILi2ELi1ELi1EN4cute5tupleIJNS5_1CILi1EEES8_S8_EEENS6_IJNS7_ILi64EEENS7_ILi96EEENS7_ILi192EEEEEENS_10bfloat16_tEfNS_4arch4Sm90ELb0ELb1ELb0ELb1ELb1ELb0ELb1ELb0ELi3ELi1ELi1ELi1ELb0EEENS1_21CollectiveEpilogueBwdISD_SE_SG_Li384ELb1ELb1ELi3EEENS1_19SingleTileSchedulerILb1ELb0ELb0ELi96EEEEEEEEEvNT_6ParamsE)
        /*0158*/ 	.word	0x00000080


	//----- nvinfo : EIATTR_FRAME_SIZE
	.align		4
.L_74:
        /*015c*/ 	.byte	0x04, 0x11
        /*015e*/ 	.short	(.L_76 - .L_75)
	.align		4
.L_75:
        /*0160*/ 	.word	index@(_ZN7cutlass13device_kernelIN5flash11enable_sm90INS1_16FlashAttnBwdSm90INS1_25CollectiveMainloopBwdSm90ILi2ELi1ELi1EN4cute5tupleIJNS5_1CILi1EEES8_S8_EEENS6_IJNS7_ILi64EEENS7_ILi96EEENS7_ILi192EEEEEENS_10bfloat16_tEfNS_4arch4Sm90ELb0ELb1ELb0ELb1ELb1ELb0ELb1ELb0ELi3ELi1ELi1ELi1ELb0EEENS1_21CollectiveEpilogueBwdISD_SE_SG_Li384ELb1ELb1ELi3EEENS1_19SingleTileSchedulerILb1ELb0ELb0ELi96EEEEEEEEEvNT_6ParamsE)
        /*0164*/ 	.word	0x00000000


	//----- nvinfo : EIATTR_REGCOUNT
	.align		4
.L_76:
        /*0168*/ 	.byte	0x04, 0x2f
        /*016a*/ 	.short	(.L_78 - .L_77)
	.align		4
.L_77:
        /*016c*/ 	.word	index@(_ZN7cutlass13device_kernelIN5flash11enable_sm90INS1_16FlashAttnBwdSm90INS1_25CollectiveMainloopBwdSm90ILi2ELi1ELi1EN4cute5tupleIJNS5_1CILi1EEES8_S8_EEENS6_IJNS7_ILi64EEENS7_ILi96EEENS7_ILi192EEEEEENS_10bfloat16_tEfNS_4arch4Sm90ELb0ELb1ELb0ELb1ELb0ELb0ELb1ELb0ELi3ELi1ELi1ELi1ELb0EEENS1_21CollectiveEpilogueBwdISD_SE_SG_Li384ELb1ELb1ELi3EEENS1_19SingleTileSchedulerILb1ELb0ELb0ELi96EEEEEEEEEvNT_6ParamsE)
        /*0170*/ 	.word	0x00000080


	//----- nvinfo : EIATTR_FRAME_SIZE
	.align		4
.L_78:
        /*0174*/ 	.byte	0x04, 0x11
        /*0176*/ 	.short	(.L_80 - .L_79)
	.align		4
.L_79:
        /*0178*/ 	.word	index@(_ZN7cutlass13device_kernelIN5flash11enable_sm90INS1_16FlashAttnBwdSm90INS1_25CollectiveMainloopBwdSm90ILi2ELi1ELi1EN4cute5tupleIJNS5_1CILi1EEES8_S8_EEENS6_IJNS7_ILi64EEENS7_ILi96EEENS7_ILi192EEEEEENS_10bfloat16_tEfNS_4arch4Sm90ELb0ELb1ELb0ELb1ELb0ELb0ELb1ELb0ELi3ELi1ELi1ELi1ELb0EEENS1_21CollectiveEpilogueBwdISD_SE_SG_Li384ELb1ELb1ELi3EEENS1_19SingleTileSchedulerILb1ELb0ELb0ELi96EEEEEEEEEvNT_6ParamsE)
        /*017c*/ 	.word	0x00000000


	//----- nvinfo : EIATTR_REGCOUNT
	.align		4
.L_80:
        /*0180*/ 	.byte	0x04, 0x2f
        /*0182*/ 	.short	(.L_82 - .L_81)
	.align		4
.L_81:
        /*0184*/ 	.word	index@(_ZN7cutlass13device_kernelIN5flash11enable_sm90INS1_16FlashAttnBwdSm90INS1_25CollectiveMainloopBwdSm90ILi2ELi1ELi1EN4cute5tupleIJNS5_1CILi1EEES8_S8_EEENS6_IJNS7_ILi64EEENS7_ILi96EEENS7_ILi192EEEEEENS_10bfloat16_tEfNS_4arch4Sm90ELb0ELb1ELb0ELb0ELb1ELb0ELb1ELb0ELi3ELi1ELi1ELi1ELb0EEENS1_24CollectiveEpilogueBwdGQAISD_fSG_Li384ELb0ELb1EEENS1_19SingleTileSchedulerILb0ELb0ELb0ELi96EEEEEEEEEvNT_6ParamsE)
        /*0188*/ 	.word	0x00000080


	//----- nvinfo : EIATTR_FRAME_SIZE
	.align		4
.L_82:
        /*018c*/ 	.byte	0x04, 0x11
        /*018e*/ 	.short	(.L_84 - .L_83)
	.align		4
.L_83:
        /*0190*/ 	.word	index@(_ZN7cutlass13device_kernelIN5flash11enable_sm90INS1_16FlashAttnBwdSm90INS1_25CollectiveMainloopBwdSm90ILi2ELi1ELi1EN4cute5tupleIJNS5_1CILi1EEES8_S8_EEENS6_IJNS7_ILi64EEENS7_ILi96EEENS7_ILi192EEEEEENS_10bfloat16_tEfNS_4arch4Sm90ELb0ELb1ELb0ELb0ELb1ELb0ELb1ELb0ELi3ELi1ELi1ELi1ELb0EEENS1_24CollectiveEpilogueBwdGQAISD_fSG_Li384ELb0ELb1EEENS1_19SingleTileSchedulerILb0ELb0ELb0ELi96EEEEEEEEEvNT_6ParamsE)
        /*0194*/ 	.word	0x00000000


	//----- nvinfo : EIATTR_REGCOUNT
	.align		4
.L_84:
        /*0198*/ 	.byte	0x04, 0x2f
        /*019a*/ 	.short	(.L_86 - .L_85)
	.align		4
.L_85:
        /*019c*/ 	.word	index@(_ZN7cutlass13device_kernelIN5flash11enable_sm90INS1_16FlashAttnBwdSm90INS1_25CollectiveMainloopBwdSm90ILi2ELi1ELi1EN4cute5tupleIJNS5_1CILi1EEES8_S8_EEENS6_IJNS7_ILi64EEENS7_ILi96EEENS7_ILi192EEEEEENS_10bfloat16_tEfNS_4arch4Sm90ELb0ELb1ELb0ELb0ELb0ELb0ELb1ELb0ELi3ELi1ELi1ELi1ELb0EEENS1_24CollectiveEpilogueBwdGQAISD_fSG_Li384ELb0ELb0EEENS1_19SingleTileSchedulerILb0ELb0ELb0ELi96EEEEEEEEEvNT_6ParamsE)
        /*01a0*/ 	.word	0x00000080


	//----- nvinfo : EIATTR_FRAME_SIZE
	.align		4
.L_86:
        /*01a4*/ 	.byte	0x04, 0x11
        /*01a6*/ 	.short	(.L_88 - .L_87)
	.align		4
.L_87:
        /*01a8*/ 	.word	index@(_ZN7cutlass13device_kernelIN5flash11enable_sm90INS1_16FlashAttnBwdSm90INS1_25CollectiveMainloopBwdSm90ILi2ELi1ELi1EN4cute5tupleIJNS5_1CILi1EEES8_S8_EEENS6_IJNS7_ILi64EEENS7_ILi96EEENS7_ILi192EEEEEENS_10bfloat16_tEfNS_4arch4Sm90ELb0ELb1ELb0ELb0ELb0ELb0ELb1ELb0ELi3ELi1ELi1ELi1ELb0EEENS1_24CollectiveEpilogueBwdGQAISD_fSG_Li384ELb0ELb0EEENS1_19SingleTileSchedulerILb0ELb0ELb0ELi96EEEEEEEEEvNT_6ParamsE)
        /*01ac*/ 	.word	0x00000000


	//----- nvinfo : EIATTR_REGCOUNT
	.align		4
.L_88:
        /*01b0*/ 	.byte	0x04, 0x2f
        /*01b2*/ 	.short	(.L_90 - .L_89)
	.align		4
.L_89:
        /*01b4*/ 	.word	index@(_ZN7cutlass13device_kernelIN5flash11enable_sm90INS1_16FlashAttnBwdSm90INS1_25CollectiveMainloopBwdSm90ILi2ELi1ELi1EN4cute5tupleIJNS5_1CILi1EEES8_S8_EEENS6_IJNS7_ILi64EEENS7_ILi96EEENS7_ILi192EEEEEENS_10bfloat16_tEfNS_4arch4Sm90ELb0ELb1ELb0ELb0ELb1ELb0ELb1ELb0ELi3ELi1ELi1ELi1ELb0EEENS1_21CollectiveEpilogueBwdISD_SE_SG_Li384ELb0ELb1ELi3EEENS1_19SingleTileSchedulerILb0ELb0ELb0ELi96EEEEEEEEEvNT_6ParamsE)
        /*01b8*/ 	.word	0x00000080


	//----- nvinfo : EIATTR_FRAME_SIZE
	.align		4
.L_90:
        /*01bc*/ 	.byte	0x04, 0x11
        /*01be*/ 	.short	(.L_92 - .L_91)
	.align		4
.L_91:
        /*01c0*/ 	.word	index@(_ZN7cutlass13device_kernelIN5flash11enable_sm90INS1_16FlashAttnBwdSm90INS1_25CollectiveMainloopBwdSm90ILi2ELi1ELi1EN4cute5tupleIJNS5_1CILi1EEES8_S8_EEENS6_IJNS7_ILi64EEENS7_ILi96EEENS7_ILi192EEEEEENS_10bfloat16_tEfNS_4arch4Sm90ELb0ELb1ELb0ELb0ELb1ELb0ELb1ELb0ELi3ELi1ELi1ELi1ELb0EEENS1_21CollectiveEpilogueBwdISD_SE_SG_Li384ELb0ELb1ELi3EEENS1_19SingleTileSchedulerILb0ELb0ELb0ELi96EEEEEEEEEvNT_6ParamsE)
        /*01c4*/ 	.word	0x00000000


	//----- nvinfo : EIATTR_REGCOUNT
	.align		4
.L_92:
        /*01c8*/ 	.byte	0x04, 0x2f
        /*01ca*/ 	.short	(.L_94 - .L_93)
	.align		4
.L_93:
        /*01cc*/ 	.word	index@(_ZN7cutlass13device_kernelIN5flash11enable_sm90INS1_16FlashAttnBwdSm90INS1_25CollectiveMainloopBwdSm90ILi2ELi1ELi1EN4cute5tupleIJNS5_1CILi1EEES8_S8_EEENS6_IJNS7_ILi64EEENS7_ILi96EEENS7_ILi192EEEEEENS_10bfloat16_tEfNS_4arch4Sm90ELb0ELb1ELb0ELb0ELb0ELb0ELb1ELb0ELi3ELi1ELi1ELi1ELb0EEENS1_21CollectiveEpilogueBwdISD_SE_SG_Li384ELb0ELb1ELi3EEENS1_19SingleTileSchedulerILb0ELb0ELb0ELi96EEEEEEEEEvNT_6ParamsE)
        /*01d0*/ 	.word	0x00000080


	//----- nvinfo : EIATTR_FRAME_SIZE
	.align		4
.L_94:
        /*01d4*/ 	.byte	0x04, 0x11
        /*01d6*/ 	.short	(.L_96 - .L_95)
	.align		4
.L_95:
        /*01d8*/ 	.word	index@(_ZN7cutlass13device_kernelIN5flash11enable_sm90INS1_16FlashAttnBwdSm90INS1_25CollectiveMainloopBwdSm90ILi2ELi1ELi1EN4cute5tupleIJNS5_1CILi1EEES8_S8_EEENS6_IJNS7_ILi64EEENS7_ILi96EEENS7_ILi192EEEEEENS_10bfloat16_tEfNS_4arch4Sm90ELb0ELb1ELb0ELb0ELb0ELb0ELb1ELb0ELi3ELi1ELi1ELi1ELb0EEENS1_21CollectiveEpilogueBwdISD_SE_SG_Li384ELb0ELb1ELi3EEENS1_19SingleTileSchedulerILb0ELb0ELb0ELi96EEEEEEEEEvNT_6ParamsE)
        /*01dc*/ 	.word	0x00000000


	//----- nvinfo : EIATTR_REGCOUNT
	.align		4
.L_96:
        /*01e0*/ 	.byte	0x04, 0x2f
        /*01e2*/ 	.short	(.L_98 - .L_97)
	.align		4
.L_97:
        /*01e4*/ 	.word	index@(_ZN7cutlass13device_kernelIN5flash11enable_sm90INS1_16FlashAttnBwdSm90INS1_25CollectiveMainloopBwdSm90ILi2ELi1ELi1EN4cute5tupleIJNS5_1CILi1EEES8_S8_EEENS6_IJNS7_ILi64EEENS7_ILi96EEENS7_ILi192EEEEEENS_10bfloat16_tEfNS_4arch4Sm90ELb0ELb0ELb0ELb1ELb1ELb0ELb1ELb0ELi3ELi1ELi1ELi1ELb0EEENS1_24CollectiveEpilogueBwdGQAISD_fSG_Li384ELb1ELb1EEENS1_19SingleTileSchedulerILb1ELb0ELb0ELi96EEEEEEEEEvNT_6ParamsE)
        /*01e8*/ 	.word	0x00000080


	//----- nvinfo : EIATTR_FRAME_SIZE
	.align		4
.L_98:
        /*01ec*/ 	.byte	0x04, 0x11
        /*01ee*/ 	.short	(.L_100 - .L_99)
	.align		4
.L_99:
        /*01f0*/ 	.word	index@(_ZN7cutlass13device_kernelIN5flash11enable_sm90INS1_16FlashAttnBwdSm90INS1_25CollectiveMainloopBwdSm90ILi2ELi1ELi1EN4cute5tupleIJNS5_1CILi1EEES8_S8_EEENS6_IJNS7_ILi64EEENS7_ILi96EEENS7_ILi192EEEEEENS_10bfloat16_tEfNS_4arch4Sm90ELb0ELb0ELb0ELb1ELb1ELb0ELb1ELb0ELi3ELi1ELi1ELi1ELb0EEENS1_24CollectiveEpilogueBwdGQAISD_fSG_Li384ELb1ELb1EEENS1_19SingleTileSchedulerILb1ELb0ELb0ELi96EEEEEEEEEvNT_6ParamsE)
        /*01f4*/ 	.word	0x00000000


	//----- nvinfo : EIATTR_REGCOUNT
	.align		4
.L_100:
        /*01f8*/ 	.byte	0x04, 0x2f
        /*01fa*/ 	.short	(.L_102 - .L_101)
	.align		4
.L_101:
        /*01fc*/ 	.word	index@(_ZN7cutlass13device_kernelIN5flash11enable_sm90INS1_16FlashAttnBwdSm90INS1_25CollectiveMainloopBwdSm90ILi2ELi1ELi1EN4cute5tupleIJNS5_1CILi1EEES8_S8_EEENS6_IJNS7_ILi64EEENS7_ILi96EEENS7_ILi192EEEEEENS_10bfloat16_tEfNS_4arch4Sm90ELb0ELb0ELb0ELb1ELb0ELb0ELb1ELb0ELi3ELi1ELi1ELi1ELb0EEENS1_24CollectiveEpilogueBwdGQAISD_fSG_Li384ELb1ELb0EEENS1_19SingleTileSchedulerILb1ELb0ELb0ELi96EEEEEEEEEvNT_6ParamsE)
        /*0200*/ 	.word	0x00000080


	//----- nvinfo : EIATTR_FRAME_SIZE
	.align		4
.L_102:
        /*0204*/ 	.byte	0x04, 0x11
        /*0206*/ 	.short	(.L_104 - .L_103)
	.align		4
.L_103:
        /*0208*/ 	.word	index@(_ZN7cutlass13device_kernelIN5flash11enable_sm90INS1_16FlashAttnBwdSm90INS1_25CollectiveMainloopBwdSm90ILi2ELi1ELi1EN4cute5tupleIJNS5_1CILi1EEES8_S8_EEENS6_IJNS7_ILi64EEENS7_ILi96EEENS7_ILi192EEEEEENS_10bfloat16_tEfNS_4arch4Sm90ELb0ELb0ELb0ELb1ELb0ELb0ELb1ELb0ELi3ELi1ELi1ELi1ELb0EEENS1_24CollectiveEpilogueBwdGQAISD_fSG_Li384ELb1ELb0EEENS1_19SingleTileSchedulerILb1ELb0ELb0ELi96EEEEEEEEEvNT_6ParamsE)
        /*020c*/ 	.word	0x00000000


	//----- nvinfo : EIATTR_REGCOUNT
	.align		4
.L_104:
        /*0210*/ 	.byte	0x04, 0x2f
        /*0212*/ 	.short	(.L_106 - .L_105)
	.align		4
.L_105:
        /*0214*/ 	.word	index@(_ZN7cutlass13device_kernelIN5flash11enable_sm90INS1_16FlashAttnBwdSm90INS1_25CollectiveMainloopBwdSm90ILi2ELi1ELi1EN4cute5tupleIJNS5_1CILi1EEES8_S8_EEENS6_IJNS7_ILi64EEENS7_ILi96EEENS7_ILi192EEEEEENS_10bfloat16_tEfNS_4arch4Sm90ELb0ELb0ELb0ELb1ELb1ELb0ELb1ELb0ELi3ELi1ELi1ELi1ELb0EEENS1_21CollectiveEpilogueBwdISD_SE_SG_Li384ELb1ELb1ELi3EEENS1_19SingleTileSchedulerILb1ELb0ELb0ELi96EEEEEEEEEvNT_6ParamsE)
        /*0218*/ 	.word	0x00000080


	//----- nvinfo : EIATTR_FRAME_SIZE
	.align		4
.L_106:
        /*021c*/ 	.byte	0x04, 0x11
        /*021e*/ 	.short	(.L_108 - .L_107)
	.align		4
.L_107:
        /*0220*/ 	.word	index@(_ZN7cutlass13device_kernelIN5flash11enable_sm90INS1_16FlashAttnBwdSm90INS1_25CollectiveMainloopBwdSm90ILi2ELi1ELi1EN4cute5tupleIJNS5_1CILi1EEES8_S8_EEENS6_IJNS7_ILi64EEENS7_ILi96EEENS7_ILi192EEEEEENS_10bfloat16_tEfNS_4arch4Sm90ELb0ELb0ELb0ELb1ELb1ELb0ELb1ELb0ELi3ELi1ELi1ELi1ELb0EEENS1_21CollectiveEpilogueBwdISD_SE_SG_Li384ELb1ELb1ELi3EEENS1_19SingleTileSchedulerILb1ELb0ELb0ELi96EEEEEEEEEvNT_6ParamsE)
        /*0224*/ 	.word	0x00000000


	//----- nvinfo : EIATTR_REGCOUNT
	.align		4
.L_108:
        /*0228*/ 	.byte	0x04, 0x2f
        /*022a*/ 	.short	(.L_110 - .L_109)
	.align		4
.L_109:
        /*022c*/ 	.word	index@(_ZN7cutlass13device_kernelIN5flash11enable_sm90INS1_16FlashAttnBwdSm90INS1_25CollectiveMainloopBwdSm90ILi2ELi1ELi1EN4cute5tupleIJNS5_1CILi1EEES8_S8_EEENS6_IJNS7_ILi64EEENS7_ILi96EEENS7_ILi192EEEEEENS_10bfloat16_tEfNS_4arch4Sm90ELb0ELb0ELb0ELb1ELb0ELb0ELb1ELb0ELi3ELi1ELi1ELi1ELb0EEENS1_21CollectiveEpilogueBwdISD_SE_SG_Li384ELb1ELb1ELi3EEENS1_19SingleTileSchedulerILb1ELb0ELb0ELi96EEEEEEEEEvNT_6ParamsE)
        /*0230*/ 	.word	0x00000080


	//----- nvinfo : EIATTR_FRAME_SIZE
	.align		4
.L_110:
        /*0234*/ 	.byte	0x04, 0x11
        /*0236*/ 	.short	(.L_112 - .L_111)
	.align		4
.L_111:
        /*0238*/ 	.word	index@(_ZN7cutlass13device_kernelIN5flash11enable_sm90INS1_16FlashAttnBwdSm90INS1_25CollectiveMainloopBwdSm90ILi2ELi1ELi1EN4cute5tupleIJNS5_1CILi1EEES8_S8_EEENS6_IJNS7_ILi64EEENS7_ILi96EEENS7_ILi192EEEEEENS_10bfloat16_tEfNS_4arch4Sm90ELb0ELb0ELb0ELb1ELb0ELb0ELb1ELb0ELi3ELi1ELi1ELi1ELb0EEENS1_21CollectiveEpilogueBwdISD_SE_SG_Li384ELb1ELb1ELi3EEENS1_19SingleTileSchedulerILb1ELb0ELb0ELi96EEEEEEEEEvNT_6ParamsE)
        /*023c*/ 	.word	0x00000000


	//----- nvinfo : EIATTR_REGCOUNT
	.align		4
.L_112:
        /*0240*/ 	.byte	0x04, 0x2f
        /*0242*/ 	.short	(.L_114 - .L_113)
	.align		4
.L_113:
        /*0244*/ 	.word	index@(_ZN7cutlass13device_kernelIN5flash11enable_sm90INS1_16FlashAttnBwdSm90INS1_25CollectiveMainloopBwdSm90ILi2ELi1ELi1EN4cute5tupleIJNS5_1CILi1EEES8_S8_EEENS6_IJNS7_ILi64EEENS7_ILi96EEENS7_ILi192EEEEEENS_10bfloat16_tEfNS_4arch4Sm90ELb0ELb0ELb0ELb0ELb1ELb0ELb1ELb0ELi3ELi1ELi1ELi1ELb0EEENS1_24CollectiveEpilogueBwdGQAISD_fSG_Li384ELb0ELb1EEENS1_19SingleTileSchedulerILb0ELb0ELb0ELi96EEEEEEEEEvNT_6ParamsE)
        /*0248*/ 	.word	0x00000080


	//----- nvinfo : EIATTR_FRAME_SIZE
	.align		4
.L_114:
        /*024c*/ 	.byte	0x04, 0x11
        /*024e*/ 	.short	(.L_116 - .L_115)
	.align		4
.L_115:
        /*0250*/ 	.word	index@(_ZN7cutlass13device_kernelIN5flash11enable_sm90INS1_16FlashAttnBwdSm90INS1_25CollectiveMainloopBwdSm90ILi2ELi1ELi1EN4cute5tupleIJNS5_1CILi1EEES8_S8_EEENS6_IJNS7_ILi64EEENS7_ILi96EEENS7_ILi192EEEEEENS_10bfloat16_tEfNS_4arch4Sm90ELb0ELb0ELb0ELb0ELb1ELb0ELb1ELb0ELi3ELi1ELi1ELi1ELb0EEENS1_24CollectiveEpilogueBwdGQAISD_fSG_Li384ELb0ELb1EEENS1_19SingleTileSchedulerILb0ELb0ELb0ELi96EEEEEEEEEvNT_6ParamsE)
        /*0254*/ 	.word	0x00000000


	//----- nvinfo : EIATTR_REGCOUNT
	.align		4
.L_116:
        /*0258*/ 	.byte	0x04, 0x2f
        /*025a*/ 	.short	(.L_118 - .L_117)
	.align		4
.L_117:
        /*025c*/ 	.word	index@(_ZN7cutlass13device_kernelIN5flash11enable_sm90INS1_16FlashAttnBwdSm90INS1_25CollectiveMainloopBwdSm90ILi2ELi1ELi1EN4cute5tupleIJNS5_1CILi1EEES8_S8_EEENS6_IJNS7_ILi64EEENS7_ILi96EEENS7_ILi192EEEEEENS_10bfloat16_tEfNS_4arch4Sm90ELb0ELb0ELb0ELb0ELb0ELb0ELb1ELb0ELi3ELi1ELi1ELi1ELb0EEENS1_24CollectiveEpilogueBwdGQAISD_fSG_Li384ELb0ELb0EEENS1_19SingleTileSchedulerILb0ELb0ELb0ELi96EEEEEEEEEvNT_6ParamsE)
        /*0260*/ 	.word	0x00000080


	//----- nvinfo : EIATTR_FRAME_SIZE
	.align		4
.L_118:
        /*0264*/ 	.byte	0x04, 0x11
        /*0266*/ 	.short	(.L_120 - .L_119)
	.align		4
.L_119:
        /*0268*/ 	.word	index@(_ZN7cutlass13device_kernelIN5flash11enable_sm90INS1_16FlashAttnBwdSm90INS1_25CollectiveMainloopBwdSm90ILi2ELi1ELi1EN4cute5tupleIJNS5_1CILi1EEES8_S8_EEENS6_IJNS7_ILi64EEENS7_ILi96EEENS7_ILi192EEEEEENS_10bfloat16_tEfNS_4arch4Sm90ELb0ELb0ELb0ELb0ELb0ELb0ELb1ELb0ELi3ELi1ELi1ELi1ELb0EEENS1_24CollectiveEpilogueBwdGQAISD_fSG_Li384ELb0ELb0EEENS1_19SingleTileSchedulerILb0ELb0ELb0ELi96EEEEEEEEEvNT_6ParamsE)
        /*026c*/ 	.word	0x00000000


	//----- nvinfo : EIATTR_REGCOUNT
	.align		4
.L_120:
        /*0270*/ 	.byte	0x04, 0x2f
        /*0272*/ 	.short	(.L_122 - .L_121)
	.align		4
.L_121:
        /*0274*/ 	.word	index@(_ZN7cutlass13device_kernelIN5flash11enable_sm90INS1_16FlashAttnBwdSm90INS1_25CollectiveMainloopBwdSm90ILi2ELi1ELi1EN4cute5tupleIJNS5_1CILi1EEES8_S8_EEENS6_IJNS7_ILi64EEENS7_ILi96EEENS7_ILi192EEEEEENS_10bfloat16_tEfNS_4arch4Sm90ELb0ELb0ELb0ELb0ELb1ELb0ELb1ELb0ELi3ELi1ELi1ELi1ELb0EEENS1_21CollectiveEpilogueBwdISD_SE_SG_Li384ELb0ELb1ELi3EEENS1_19SingleTileSchedulerILb0ELb0ELb0ELi96EEEEEEEEEvNT_6ParamsE)
        /*0278*/ 	.word	0x00000080


	//----- nvinfo : EIATTR_FRAME_SIZE
	.align		4
.L_122:
        /*027c*/ 	.byte	0x04, 0x11
        /*027e*/ 	.short	(.L_124 - .L_123)
	.align		4
.L_123:
        /*0280*/ 	.word	index@(_ZN7cutlass13device_kernelIN5flash11enable_sm90INS1_16FlashAttnBwdSm90INS1_25CollectiveMainloopBwdSm90ILi2ELi1ELi1EN4cute5tupleIJNS5_1CILi1EEES8_S8_EEENS6_IJNS7_ILi64EEENS7_ILi96EEENS7_ILi192EEEEEENS_10bfloat16_tEfNS_4arch4Sm90ELb0ELb0ELb0ELb0ELb1ELb0ELb1ELb0ELi3ELi1ELi1ELi1ELb0EEENS1_21CollectiveEpilogueBwdISD_SE_SG_Li384ELb0ELb1ELi3EEENS1_19SingleTileSchedulerILb0ELb0ELb0ELi96EEEEEEEEEvNT_6ParamsE)
        /*0284*/ 	.word	0x00000000


	//----- nvinfo : EIATTR_REGCOUNT
	.align		4
.L_124:
        /*0288*/ 	.byte	0x04, 0x2f
        /*028a*/ 	.short	(.L_126 - .L_125)
	.align		4
.L_125:
        /*028c*/ 	.word	index@(_ZN7cutlass13device_kernelIN5flash11enable_sm90INS1_16FlashAttnBwdSm90INS1_25CollectiveMainloopBwdSm90ILi2ELi1ELi1EN4cute5tupleIJNS5_1CILi1EEES8_S8_EEENS6_IJNS7_ILi64EEENS7_ILi96EEENS7_ILi192EEEEEENS_10bfloat16_tEfNS_4arch4Sm90ELb0ELb0ELb0ELb0ELb0ELb0ELb1ELb0ELi3ELi1ELi1ELi1ELb0EEENS1_21CollectiveEpilogueBwdISD_SE_SG_Li384ELb0ELb1ELi3EEENS1_19SingleTileSchedulerILb0ELb0ELb0ELi96EEEEEEEEEvNT_6ParamsE)
        /*0290*/ 	.word	0x00000080


	//----- nvinfo : EIATTR_FRAME_SIZE
	.align		4
.L_126:
        /*0294*/ 	.byte	0x04, 0x11
        /*0296*/ 	.short	(.L_128 - .L_127)
	.align		4
.L_127:
        /*0298*/ 	.word	index@(_ZN7cutlass13device_kernelIN5flash11enable_sm90INS1_16FlashAttnBwdSm90INS1_25CollectiveMainloopBwdSm90ILi2ELi1ELi1EN4cute5tupleIJNS5_1CILi1EEES8_S8_EEENS6_IJNS7_ILi64EEENS7_ILi96EEENS7_ILi192EEEEEENS_10bfloat16_tEfNS_4arch4Sm90ELb0ELb0ELb0ELb0ELb0ELb0ELb1ELb0ELi3ELi1ELi1ELi1ELb0EEENS1_21CollectiveEpilogueBwdISD_SE_SG_Li384ELb0ELb1ELi3EEENS1_19SingleTileSchedulerILb0ELb0ELb0ELi96EEEEEEEEEvNT_6ParamsE)
        /*029c*/ 	.word	0x00000000


	//----- nvinfo : EIATTR_MIN_STACK_SIZE
	.align		4
.L_128:
        /*02a0*/ 	.byte	0x04, 0x12
        /*02a2*/ 	.short	(.L_130 - .L_129)
	.align		4
.L_129:
        /*02a4*/ 	.word	index@(_ZN7cutlass13device_kernelIN5flash11enable_sm90INS1_16FlashAttnBwdSm90INS1_25CollectiveMainloopBwdSm90ILi2ELi1ELi1EN4cute5tupleIJNS5_1CILi1EEES8_S8_EEENS6_IJNS7_ILi64EEENS7_ILi96EEENS7_ILi192EEEEEENS_10bfloat16_tEfNS_4arch4Sm90ELb0ELb0ELb0ELb0ELb0ELb0ELb1ELb0ELi3ELi1ELi1ELi1ELb0EEENS1_21CollectiveEpilogueBwdISD_SE_SG_Li384ELb0ELb1ELi3EEENS1_19SingleTileSchedulerILb0ELb0ELb0ELi96EEEEEEEEEvNT_6ParamsE)
        /*02a8*/ 	.word	0x00000000


	//----- nvinfo : EIATTR_MIN_STACK_SIZE
	.align		4
.L_130:
        /*02ac*/ 	.byte	0x04, 0x12
        /*02ae*/ 	.short	(.L_132 - .L_131)
	.align		4
.L_131:
        /*02b0*/ 	.word	index@(_ZN7cutlass13device_kernelIN5flash11enable_sm90INS1_16FlashAttnBwdSm90INS1_25CollectiveMainloopBwdSm90ILi2ELi1ELi1EN4cute5tupleIJNS5_1CILi1EEES8_S8_EEENS6_IJNS7_ILi64EEENS7_ILi96EEENS7_ILi192EEEEEENS_10bfloat16_tEfNS_4arch4Sm90ELb0ELb0ELb0ELb0ELb1ELb0ELb1ELb0ELi3ELi1ELi1ELi1ELb0EEENS1_21CollectiveEpilogueBwdISD_SE_SG_Li384ELb0ELb1ELi3EEENS1_19SingleTileSchedulerILb0ELb0ELb0ELi96EEEEEEEEEvNT_6ParamsE)
        /*02b4*/ 	.word	0x00000000


	//----- nvinfo : EIATTR_MIN_STACK_SIZE
	.align		4
.L_132:
        /*02b8*/ 	.byte	0x04, 0x12
        /*02ba*/ 	.short	(.L_134 - .L_133)
	.align		4
.L_133:
        /*02bc*/ 	.word	index@(_ZN7cutlass13device_kernelIN5flash11enable_sm90INS1_16FlashAttnBwdSm90INS1_25CollectiveMainloopBwdSm90ILi2ELi1ELi1EN4cute5tupleIJNS5_1CILi1EEES8_S8_EEENS6_IJNS7_ILi64EEENS7_ILi96EEENS7_ILi192EEEEEENS_10bfloat16_tEfNS_4arch4Sm90ELb0ELb0ELb0ELb0ELb0ELb0ELb1ELb0ELi3ELi1ELi1ELi1ELb0EEENS1_24CollectiveEpilogueBwdGQAISD_fSG_Li384ELb0ELb0EEENS1_19SingleTileSchedulerILb0ELb0ELb0ELi96EEEEEEEEEvNT_6ParamsE)
        /*02c0*/ 	.word	0x00000000


	//----- nvinfo : EIATTR_MIN_STACK_SIZE
	.align		4
.L_134:
        /*02c4*/ 	.byte	0x04, 0x12
        /*02c6*/ 	.short	(.L_136 - .L_135)
	.align		4
.L_135:
        /*02c8*/ 	.word	index@(_ZN7cutlass13device_kernelIN5flash11enable_sm90INS1_16FlashAttnBwdSm90INS1_25CollectiveMainloopBwdSm90ILi2ELi1ELi1EN4cute5tupleIJNS5_1CILi1EEES8_S8_EEENS6_IJNS7_ILi64EEENS7_ILi96EEENS7_ILi192EEEEEENS_10bfloat16_tEfNS_4arch4Sm90ELb0ELb0ELb0ELb0ELb1ELb0ELb1ELb0ELi3ELi1ELi1ELi1ELb0EEENS1_24CollectiveEpilogueBwdGQAISD_fSG_Li384ELb0ELb1EEENS1_19SingleTileSchedulerILb0ELb0ELb0ELi96EEEEEEEEEvNT_6ParamsE)
        /*02cc*/ 	.word	0x00000000


	//----- nvinfo : EIATTR_MIN_STACK_SIZE
	.align		4
.L_136:
        /*02d0*/ 	.byte	0x04, 0x12
        /*02d2*/ 	.short	(.L_138 - .L_137)
	.align		4
.L_137:
        /*02d4*/ 	.word	index@(_ZN7cutlass13device_kernelIN5flash11enable_sm90INS1_16FlashAttnBwdSm90INS1_25CollectiveMainloopBwdSm90ILi2ELi1ELi1EN4cute5tupleIJNS5_1CILi1EEES8_S8_EEENS6_IJNS7_ILi64EEENS7_ILi96EEENS7_ILi192EEEEEENS_10bfloat16_tEfNS_4arch4Sm90ELb0ELb0ELb0ELb1ELb0ELb0ELb1ELb0ELi3ELi1ELi1ELi1ELb0EEENS1_21CollectiveEpilogueBwdISD_SE_SG_Li384ELb1ELb1ELi3EEENS1_19SingleTileSchedulerILb1ELb0ELb0ELi96EEEEEEEEEvNT_6ParamsE)
        /*02d8*/ 	.word	0x00000000


	//----- nvinfo : EIATTR_MIN_STACK_SIZE
	.align		4
.L_138:
        /*02dc*/ 	.byte	0x04, 0x12
        /*02de*/ 	.short	(.L_140 - .L_139)
	.align		4
.L_139:
        /*02e0*/ 	.word	index@(_ZN7cutlass13device_kernelIN5flash11enable_sm90INS1_16FlashAttnBwdSm90INS1_25CollectiveMainloopBwdSm90ILi2ELi1ELi1EN4cute5tupleIJNS5_1CILi1EEES8_S8_EEENS6_IJNS7_ILi64EEENS7_ILi96EEENS7_ILi192EEEEEENS_10bfloat16_tEfNS_4arch4Sm90ELb0ELb0ELb0ELb1ELb1ELb0ELb1ELb0ELi3ELi1ELi1ELi1ELb0EEENS1_21CollectiveEpilogueBwdISD_SE_SG_Li384ELb1ELb1ELi3EEENS1_19SingleTileSchedulerILb1ELb0ELb0ELi96EEEEEEEEEvNT_6ParamsE)
        /*02e4*/ 	.word	0x00000000


	//----- nvinfo : EIATTR_MIN_STACK_SIZE
	.align		4
.L_140:
        /*02e8*/ 	.byte	0x04, 0x12
        /*02ea*/ 	.short	(.L_142 - .L_141)
	.align		4
.L_141:
        /*02ec*/ 	.word	index@(_ZN7cutlass13device_kernelIN5flash11enable_sm90INS1_16FlashAttnBwdSm90INS1_25CollectiveMainloopBwdSm90ILi2ELi1ELi1EN4cute5tupleIJNS5_1CILi1EEES8_S8_EEENS6_IJNS7_ILi64EEENS7_ILi96EEENS7_ILi192EEEEEENS_10bfloat16_tEfNS_4arch4Sm90ELb0ELb0ELb0ELb1ELb0ELb0ELb1ELb0ELi3ELi1ELi1ELi1ELb0EEENS1_24CollectiveEpilogueBwdGQAISD_fSG_Li384ELb1ELb0EEENS1_19SingleTileSchedulerILb1ELb0ELb0ELi96EEEEEEEEEvNT_6ParamsE)
        /*02f0*/ 	.word	0x00000000


	//----- nvinfo : EIATTR_MIN_STACK_SIZE
	.align		4
.L_142:
        /*02f4*/ 	.byte	0x04, 0x12
        /*02f6*/ 	.short	(.L_144 - .L_143)
	.align		4
.L_143:
        /*02f8*/ 	.word	index@(_ZN7cutlass13device_kernelIN5flash11enable_sm90INS1_16FlashAttnBwdSm90INS1_25CollectiveMainloopBwdSm90ILi2ELi1ELi1EN4cute5tupleIJNS5_1CILi1EEES8_S8_EEENS6_IJNS7_ILi64EEENS7_ILi96EEENS7_ILi192EEEEEENS_10bfloat16_tEfNS_4arch4Sm90ELb0ELb0ELb0ELb1ELb1ELb0ELb1ELb0ELi3ELi1ELi1ELi1ELb0EEENS1_24CollectiveEpilogueBwdGQAISD_fSG_Li384ELb1ELb1EEENS1_19SingleTileSchedulerILb1ELb0ELb0ELi96EEEEEEEEEvNT_6ParamsE)
        /*02fc*/ 	.word	0x00000000


	//----- nvinfo : EIATTR_MIN_STACK_SIZE
	.align		4
.L_144:
        /*0300*/ 	.byte	0x04, 0x12
        /*0302*/ 	.short	(.L_146 - .L_145)
	.align		4
.L_145:
        /*0304*/ 	.word	index@(_ZN7cutlass13device_kernelIN5flash11enable_sm90INS1_16FlashAttnBwdSm90INS1_25CollectiveMainloopBwdSm90ILi2ELi1ELi1EN4cute5tupleIJNS5_1CILi1EEES8_S8_EEENS6_IJNS7_ILi64EEENS7_ILi96EEENS7_ILi192EEEEEENS_10bfloat16_tEfNS_4arch4Sm90ELb0ELb1ELb0ELb0ELb0ELb0ELb1ELb0ELi3ELi1ELi1ELi1ELb0EEENS1_21CollectiveEpilogueBwdISD_SE_SG_Li384ELb0ELb1ELi3EEENS1_19SingleTileSchedulerILb0ELb0ELb0ELi96EEEEEEEEEvNT_6ParamsE)
        /*0308*/ 	.word	0x00000000


	//----- nvinfo : EIATTR_MIN_STACK_SIZE
	.align		4
.L_146:
        /*030c*/ 	.byte	0x04, 0x12
        /*030e*/ 	.short	(.L_148 - .L_147)
	.align		4
.L_147:
        /*0310*/ 	.word	index@(_ZN7cutlass13device_kernelIN5flash11enable_sm90INS1_16FlashAttnBwdSm90INS1_25CollectiveMainloopBwdSm90ILi2ELi1ELi1EN4cute5tupleIJNS5_1CILi1EEES8_S8_EEENS6_IJNS7_ILi64EEENS7_ILi96EEENS7_ILi192EEEEEENS_10bfloat16_tEfNS_4arch4Sm90ELb0ELb1ELb0ELb0ELb1ELb0ELb1ELb0ELi3ELi1ELi1ELi1ELb0EEENS1_21CollectiveEpilogueBwdISD_SE_SG_Li384ELb0ELb1ELi3EEENS1_19SingleTileSchedulerILb0ELb0ELb0ELi96EEEEEEEEEvNT_6ParamsE)
        /*0314*/ 	.word	0x00000000


	//----- nvinfo : EIATTR_MIN_STACK_SIZE
	.align		4
.L_148:
        /*0318*/ 	.byte	0x04, 0x12
        /*031a*/ 	.short	(.L_150 - .L_149)
	.align		4
.L_149:
        /*031c*/ 	.word	index@(_ZN7cutlass13device_kernelIN5flash11enable_sm90INS1_16FlashAttnBwdSm90INS1_25CollectiveMainloopBwdSm90ILi2ELi1ELi1EN4cute5tupleIJNS5_1CILi1EEES8_S8_EEENS6_IJNS7_ILi64EEENS7_ILi96EEENS7_ILi192EEEEEENS_10bfloat16_tEfNS_4arch4Sm90ELb0ELb1ELb0ELb0ELb0ELb0ELb1ELb0ELi3ELi1ELi1ELi1ELb0EEENS1_24CollectiveEpilogueBwdGQAISD_fSG_Li384ELb0ELb0EEENS1_19SingleTileSchedulerILb0ELb0ELb0ELi96EEEEEEEEEvNT_6ParamsE)
        /*0320*/ 	.word	0x00000000


	//----- nvinfo : EIATTR_MIN_STACK_SIZE
	.align		4
.L_150:
        /*0324*/ 	.byte	0x04, 0x12
        /*0326*/ 	.short	(.L_152 - .L_151)
	.align		4
.L_151:
        /*0328*/ 	.word	index@(_ZN7cutlass13device_kernelIN5flash11enable_sm90INS1_16FlashAttnBwdSm90INS1_25CollectiveMainloopBwdSm90ILi2ELi1ELi1EN4cute5tupleIJNS5_1CILi1EEES8_S8_EEENS6_IJNS7_ILi64EEENS7_ILi96EEENS7_ILi192EEEEEENS_10bfloat16_tEfNS_4arch4Sm90ELb0ELb1ELb0ELb0ELb1ELb0ELb1ELb0ELi3ELi1ELi1ELi1ELb0EEENS1_24CollectiveEpilogueBwdGQAISD_fSG_Li384ELb0ELb1EEENS1_19SingleTileSchedulerILb0ELb0ELb0ELi96EEEEEEEEEvNT_6ParamsE)
        /*032c*/ 	.word	0x00000000


	//----- nvinfo : EIATTR_MIN_STACK_SIZE
	.align		4
.L_152:
        /*0330*/ 	.byte	0x04, 0x12
        /*0332*/ 	.short	(.L_154 - .L_153)
	.align		4
.L_153:
        /*0334*/ 	.word	index@(_ZN7cutlass13device_kernelIN5flash11enable_sm90INS1_16FlashAttnBwdSm90INS1_25CollectiveMainloopBwdSm90ILi2ELi1ELi1EN4cute5tupleIJNS5_1CILi1EEES8_S8_EEENS6_IJNS7_ILi64EEENS7_ILi96EEENS7_ILi192EEEEEENS_10bfloat16_tEfNS_4arch4Sm90ELb0ELb1ELb0ELb1ELb0ELb0ELb1ELb0ELi3ELi1ELi1ELi1ELb0EEENS1_21CollectiveEpilogueBwdISD_SE_SG_Li384ELb1ELb1ELi3EEENS1_19SingleTileSchedulerILb1ELb0ELb0ELi96EEEEEEEEEvNT_6ParamsE)
        /*0338*/ 	.word	0x00000000


	//----- nvinfo : EIATTR_MIN_STACK_SIZE
	.align		4
.L_154:
        /*033c*/ 	.byte	0x04, 0x12
        /*033e*/ 	.short	(.L_156 - .L_155)
	.align		4
.L_155:
        /*0340*/ 	.word	index@(_ZN7cutlass13device_kernelIN5flash11enable_sm90INS1_16FlashAttnBwdSm90INS1_25CollectiveMainloopBwdSm90ILi2ELi1ELi1EN4cute5tupleIJNS5_1CILi1EEES8_S8_EEENS6_IJNS7_ILi64EEENS7_ILi96EEENS7_ILi192EEEEEENS_10bfloat16_tEfNS_4arch4Sm90ELb0ELb1ELb0ELb1ELb1ELb0ELb1ELb0ELi3ELi1ELi1ELi1ELb0EEENS1_21CollectiveEpilogueBwdISD_SE_SG_Li384ELb1ELb1ELi3EEENS1_19SingleTileSchedulerILb1ELb0ELb0ELi96EEEEEEEEEvNT_6ParamsE)
        /*0344*/ 	.word	0x00000000


	//----- nvinfo : EIATTR_MIN_STACK_SIZE
	.align		4
.L_156:
        /*0348*/ 	.byte	0x04, 0x12
        /*034a*/ 	.short	(.L_158 - .L_157)
	.align		4
.L_157:
        /*034c*/ 	.word	index@(_ZN7cutlass13device_kernelIN5flash11enable_sm90INS1_16FlashAttnBwdSm90INS1_25CollectiveMainloopBwdSm90ILi2ELi1ELi1EN4cute5tupleIJNS5_1CILi1EEES8_S8_EEENS6_IJNS7_ILi64EEENS7_ILi96EEENS7_ILi192EEEEEENS_10bfloat16_tEfNS_4arch4Sm90ELb0ELb1ELb0ELb1ELb0ELb0ELb1ELb0ELi3ELi1ELi1ELi1ELb0EEENS1_24CollectiveEpilogueBwdGQAISD_fSG_Li384ELb1ELb0EEENS1_19SingleTileSchedulerILb1ELb0ELb0ELi96EEEEEEEEEvNT_6ParamsE)
        /*0350*/ 	.word	0x00000000


	//----- nvinfo : EIATTR_MIN_STACK_SIZE
	.align		4
.L_158:
        /*0354*/ 	.byte	0x04, 0x12
        /*0356*/ 	.short	(.L_160 - .L_159)
	.align		4
.L_159:
        /*0358*/ 	.word	index@(_ZN7cutlass13device_kernelIN5flash11enable_sm90INS1_16FlashAttnBwdSm90INS1_25CollectiveMainloopBwdSm90ILi2ELi1ELi1EN4cute5tupleIJNS5_1CILi1EEES8_S8_EEENS6_IJNS7_ILi64EEENS7_ILi96EEENS7_ILi192EEEEEENS_10bfloat16_tEfNS_4arch4Sm90ELb0ELb1ELb0ELb1ELb1ELb0ELb1ELb0ELi3ELi1ELi1ELi1ELb0EEENS1_24CollectiveEpilogueBwdGQAISD_fSG_Li384ELb1ELb1EEENS1_19SingleTileSchedulerILb1ELb0ELb0ELi96EEEEEEEEEvNT_6ParamsE)
        /*035c*/ 	.word	0x00000000


	//----- nvinfo : EIATTR_MIN_STACK_SIZE
	.align		4
.L_160:
        /*0360*/ 	.byte	0x04, 0x12
        /*0362*/ 	.short	(.L_162 - .L_161)
	.align		4
.L_161:
        /*0364*/ 	.word	index@(_ZN7cutlass13device_kernelIN5flash11enable_sm90INS1_16FlashAttnBwdSm90INS1_25CollectiveMainloopBwdSm90ILi2ELi1ELi1EN4cute5tupleIJNS5_1CILi1EEES8_S8_EEENS6_IJNS7_ILi64EEENS7_ILi96EEENS7_ILi192EEEEEENS_10bfloat16_tEfNS_4arch4Sm90ELb1ELb0ELb0ELb0ELb0ELb0ELb1ELb0ELi3ELi1ELi1ELi1ELb0EEENS1_21CollectiveEpilogueBwdISD_SE_SG_Li384ELb0ELb1ELi3EEENS1_25SingleTileBwdLPTSchedulerILb0ELi96ELb0EEEEEEEEEvNT_6ParamsE)
        /*0368*/ 	.word	0x00000018


	//----- nvinfo : EIATTR_MIN_STACK_SIZE
	.align		4
.L_162:
        /*036c*/ 	.byte	0x04, 0x12
        /*036e*/ 	.short	(.L_164 - .L_163)
	.align		4
.L_163:
        /*0370*/ 	.word	index@(_ZN7cutlass13device_kernelIN5flash11enable_sm90INS1_16FlashAttnBwdSm90INS1_25CollectiveMainloopBwdSm90ILi2ELi1ELi1EN4cute5tupleIJNS5_1CILi1EEES8_S8_EEENS6_IJNS7_ILi64EEENS7_ILi96EEENS7_ILi192EEEEEENS_10bfloat16_tEfNS_4arch4Sm90ELb1ELb0ELb0ELb0ELb1ELb0ELb1ELb0ELi3ELi1ELi1ELi1ELb0EEENS1_21CollectiveEpilogueBwdISD_SE_SG_Li384ELb0ELb1ELi3EEENS1_25SingleTileBwdLPTSchedulerILb0ELi96ELb1EEEEEEEEEvNT_6ParamsE)
        /*0374*/ 	.word	0x00000018


	//----- nvinfo : EIATTR_MIN_STACK_SIZE
	.align		4
.L_164:
        /*0378*/ 	.byte	0x04, 0x12
        /*037a*/ 	.short	(.L_166 - .L_165)
	.align		4
.L_165:
        /*037c*/ 	.word	index@(_ZN7cutlass13device_kernelIN5flash11enable_sm90INS1_16FlashAttnBwdSm90INS1_25CollectiveMainloopBwdSm90ILi2ELi1ELi1EN4cute5tupleIJNS5_1CILi1EEES8_S8_EEENS6_IJNS7_ILi64EEENS7_ILi96EEENS7_ILi192EEEEEENS_10bfloat16_tEfNS_4arch4Sm90ELb1ELb0ELb0ELb0ELb0ELb0ELb1ELb0ELi3ELi1ELi1ELi1ELb0EEENS1_24CollectiveEpilogueBwdGQAISD_fSG_Li384ELb0ELb0EEENS1_25SingleTileBwdLPTSchedulerILb0ELi96ELb0EEEEEEEEEvNT_6ParamsE)
        /*0380*/ 	.word	0x00000018


	//----- nvinfo : EIATTR_MIN_STACK_SIZE
	.align		4
.L_166:
        /*0384*/ 	.byte	0x04, 0x12
        /*0386*/ 	.short	(.L_168 - .L_167)
	.align		4
.L_167:
        /*0388*/ 	.word	index@(_ZN7cutlass13device_kernelIN5flash11enable_sm90INS1_16FlashAttnBwdSm90INS1_25CollectiveMainloopBwdSm90ILi2ELi1ELi1EN4cute5tupleIJNS5_1CILi1EEES8_S8_EEENS6_IJNS7_ILi64EEENS7_ILi96EEENS7_ILi192EEEEEENS_10bfloat16_tEfNS_4arch4Sm90ELb1ELb0ELb0ELb0ELb1ELb0ELb1ELb0ELi3ELi1ELi1ELi1ELb0EEENS1_24CollectiveEpilogueBwdGQAISD_fSG_Li384ELb0ELb1EEENS1_25SingleTileBwdLPTSchedulerILb0ELi96ELb1EEEEEEEEEvNT_6ParamsE)
        /*038c*/ 	.word	0x00000018


	//----- nvinfo : EIATTR_MIN_STACK_SIZE
	.align		4
.L_168:
        /*0390*/ 	.byte	0x04, 0x12
        /*0392*/ 	.short	(.L_170 - .L_169)
	.align		4
.L_169:
        /*0394*/ 	.word	index@(_ZN7cutlass13device_kernelIN5flash22FlashAttnBwdPreprocessIN4cute5tupleIJNS3_1CILi64EEENS5_ILi192EEEEEENS_10bfloat16_tEfNS_4arch4Sm90ELb1ELb0EEEEEvNT_6ParamsE)
        /*0398*/ 	.word	0x00000000


	//----- nvinfo : EIATTR_MIN_STACK_SIZE
	.align		4
.L_170:
        /*039c*/ 	.byte	0x04, 0x12
        /*039e*/ 	.short	(.L_172 - .L_171)
	.align		4
.L_171:
        /*03a0*/ 	.word	index@(_ZN7cutlass13device_kernelIN5flash11enable_sm90INS1_16FlashAttnBwdSm90INS1_25CollectiveMainloopBwdSm90ILi2ELi1ELi1EN4cute5tupleIJNS5_1CILi1EEES8_S8_EEENS6_IJNS7_ILi64EEENS7_ILi96EEENS7_ILi192EEEEEENS_10bfloat16_tEfNS_4arch4Sm90ELb1ELb0ELb0ELb1ELb0ELb0ELb1ELb0ELi3ELi1ELi1ELi1ELb0EEENS1_21CollectiveEpilogueBwdISD_SE_SG_Li384ELb1ELb1ELi3EEENS1_25SingleTileBwdLPTSchedulerILb1ELi96ELb0EEEEEEEEEvNT_6ParamsE)
        /*03a4*/ 	.word	0x00000008


	//----- nvinfo : EIATTR_MIN_STACK_SIZE
	.align		4
.L_172:
        /*03a8*/ 	.byte	0x04, 0x12
        /*03aa*/ 	.short	(.L_174 - .L_173)
	.align		4
.L_173:
        /*03ac*/ 	.word	index@(_ZN7cutlass13device_kernelIN5flash11enable_sm90INS1_16FlashAttnBwdSm90INS1_25CollectiveMainloopBwdSm90ILi2ELi1ELi1EN4cute5tupleIJNS5_1CILi1EEES8_S8_EEENS6_IJNS7_ILi64EEENS7_ILi96EEENS7_ILi192EEEEEENS_10bfloat16_tEfNS_4arch4Sm90ELb1ELb0ELb0ELb1ELb1ELb0ELb1ELb0ELi3ELi1ELi1ELi1ELb0EEENS1_21CollectiveEpilogueBwdISD_SE_SG_Li384ELb1ELb1ELi3EEENS1_25SingleTileBwdLPTSchedulerILb1ELi96ELb1EEEEEEEEEvNT_6ParamsE)
        /*03b0*/ 	.word	0x00000008


	//----- nvinfo : EIATTR_MIN_STACK_SIZE
	.align		4
.L_174:
        /*03b4*/ 	.byte	0x04, 0x12
        /*03b6*/ 	.short	(.L_176 - .L_175)
	.align		4
.L_175:
        /*03b8*/ 	.word	index@(_ZN7cutlass13device_kernelIN5flash11enable_sm90INS1_16FlashAttnBwdSm90INS1_25CollectiveMainloopBwdSm90ILi2ELi1ELi1EN4cute5tupleIJNS5_1CILi1EEES8_S8_EEENS6_IJNS7_ILi64EEENS7_ILi96EEENS7_ILi192EEEEEENS_10bfloat16_tEfNS_4arch4Sm90ELb1ELb0ELb0ELb1ELb0ELb0ELb1ELb0ELi3ELi1ELi1ELi1ELb0EEENS1_24CollectiveEpilogueBwdGQAISD_fSG_Li384ELb1ELb0EEENS1_25SingleTileBwdLPTSchedulerILb1ELi96ELb0EEEEEEEEEvNT_6ParamsE)
        /*03bc*/ 	.word	0x00000008


	//----- nvinfo : EIATTR_MIN_STACK_SIZE
	.align		4
.L_176:
        /*03c0*/ 	.byte	0x04, 0x12
        /*03c2*/ 	.short	(.L_178 - .L_177)
	.align		4
.L_177:
        /*03c4*/ 	.word	index@(_ZN7cutlass13device_kernelIN5flash32FlashAttnBwdPostprocessConvertdQIN4cute5tupleIJNS3_1CILi96EEENS5_ILi192EEEEEENS_10bfloat16_tEfNS_4arch4Sm90ELi384ENS3_8TiledMMAINS3_8MMA_AtomIJNS3_4SM904GMMA27MMA_64x96x16_F32BF16BF16_SSILNSF_5MajorE1ELSH_1ELNSF_7ScaleInE1ELSI_1EEEEEENS3_6LayoutINS4_IJNS5_ILi3EEENS5_ILi1EEESN_EEENS4_IJSN_NS5_ILi0EEESP_EEEEENS4_IJNS3_10UnderscoreESS_SS_EEEEELb1EEEEEvNT_6ParamsE)
        /*03c8*/ 	.word	0x00000000


	//----- nvinfo : EIATTR_MIN_STACK_SIZE
	.align		4
.L_178:
        /*03cc*/ 	.byte	0x04, 0x12
        /*03ce*/ 	.short	(.L_180 - .L_179)
	.align		4
.L_179:
        /*03d0*/ 	.word	index@(_ZN7cutlass13device_kernelIN5flash32FlashAttnBwdPostprocessConvertdQIN4cute5tupleIJNS3_1CILi64EEENS5_ILi192EEEEEENS_10bfloat16_tEfNS_4arch4Sm90ELi384ENS3_8TiledMMAINS3_8MMA_AtomIJNS3_4SM904GMMA27MMA_64x64x16_F32BF16BF16_SSILNSF_5MajorE0ELSH_1ELNSF_7ScaleInE1ELSI_1EEEEEENS3_6LayoutINS4_IJNS5_ILi1EEENS5_ILi3EEESM_EEENS4_IJNS5_ILi0EEESM_SP_EEEEENS4_IJNS3_10UnderscoreESS_SS_EEEEELb0EEEEEvNT_6ParamsE)
        /*03d4*/ 	.word	0x00000000


	//----- nvinfo : EIATTR_MIN_STACK_SIZE
	.align		4
.L_180:
        /*03d8*/ 	.byte	0x04, 0x12
        /*03da*/ 	.short	(.L_182 - .L_181)
	.align		4
.L_181:
        /*03dc*/ 	.word	index@(_ZN7cutlass13device_kernelIN5flash11enable_sm90INS1_16FlashAttnBwdSm90INS1_25CollectiveMainloopBwdSm90ILi2ELi1ELi1EN4cute5tupleIJNS5_1CILi1EEES8_S8_EEENS6_IJNS7_ILi64EEENS7_ILi96EEENS7_ILi192EEEEEENS_10bfloat16_tEfNS_4arch4Sm90ELb1ELb0ELb0ELb1ELb1ELb0ELb1ELb0ELi3ELi1ELi1ELi1ELb0EEENS1_24CollectiveEpilogueBwdGQAISD_fSG_Li384ELb1ELb1EEENS1_25SingleTileBwdLPTSchedulerILb1ELi96ELb1EEEEEEEEEvNT_6ParamsE)
        /*03e0*/ 	.word	0x00000008


	//----- nvinfo : EIATTR_MIN_STACK_SIZE
	.align		4
.L_182:
        /*03e4*/ 	.byte	0x04, 0x12
        /*03e6*/ 	.short	(.L_184 - .L_183)
	.align		4
.L_183:
        /*03e8*/ 	.word	index@(_ZN7cutlass13device_kernelIN5flash22FlashAttnBwdPreprocessIN4cute5tupleIJNS3_1CILi64EEENS5_ILi192EEEEEENS_10bfloat16_tEfNS_4arch4Sm90ELb1ELb1EEEEEvNT_6ParamsE)
        /*03ec*/ 	.word	0x00000000
.L_184:


//--------------------- .nv.compat                --------------------------
	.section	.nv.compat,"",@"SHT_CUDA_COMPAT_INFO"
	.align	4
        /*0000*/ 	.byte	0x02, 0x09, 0x01, 0x00, 0x02, 0x02, 0x04, 0x00, 0x02, 0x05, 0x05, 0x00, 0x03, 0x07, 0x01, 0x01
        /*0010*/ 	.byte	0x02, 0x03, 0x01, 0x00, 0x02, 0x06, 0x01, 0x00, 0x04, 0x0b, 0x08, 0x00, 0x00, 0x00, 0x00, 0x00
        /*0020*/ 	.byte	0x00, 0x00, 0x00, 0x00


//--------------------- .nv.info._ZN7cutlass13device_kernelIN5flash11enable_sm90INS1_16FlashAttnBwdSm90INS1_25CollectiveMainloopBwdSm90ILi2ELi1ELi1EN4cute5tupleIJNS5_1CILi1EEES8_S8_EEENS6_IJNS7_ILi64EEENS7_ILi96EEENS7_ILi192EEEEEENS_10bfloat16_tEfNS_4arch4Sm90ELb0ELb0ELb0ELb0ELb0ELb0ELb1ELb0ELi3ELi1ELi1ELi1ELb0EEENS1_21CollectiveEpilogueBwdISD_SE_SG_Li384ELb0ELb1ELi3EEENS1_19SingleTileSchedulerILb0ELb0ELb0ELi96EEEEEEEEEvNT_6ParamsE --------------------------
	.section	.nv.info._ZN7cutlass13device_kernelIN5flash11enable_sm90INS1_16FlashAttnBwdSm90INS1_25CollectiveMainloopBwdSm90ILi2ELi1ELi1EN4cute5tupleIJNS5_1CILi1EEES8_S8_EEENS6_IJNS7_ILi64EEENS7_ILi96EEENS7_ILi192EEEEEENS_10bfloat16_tEfNS_4arch4Sm90ELb0ELb0ELb0ELb0ELb0ELb0ELb1ELb0ELi3ELi1ELi1ELi1ELb0EEENS1_21CollectiveEpilogueBwdISD_SE_SG_Li384ELb0ELb1ELi3EEENS1_19SingleTileSchedulerILb0ELb0ELb0ELi96EEEEEEEEEvNT_6ParamsE,"",@"SHT_CUDA_INFO"
	.sectionflags	@""
	.align	4


	//----- nvinfo : EIATTR_CUDA_API_VERSION
	.align		4
        /*0000*/ 	.byte	0x04, 0x37
        /*0002*/ 	.short	(.L_186 - .L_185)
.L_185:
        /*0004*/ 	.word	0x00000082


	//----- nvinfo : EIATTR_KPARAM_INFO
	.align		4
.L_186:
        /*0008*/ 	.byte	0x04, 0x17
        /*000a*/ 	.short	(.L_188 - .L_187)
.L_187:
        /*000c*/ 	.word	0x00000000
        /*0010*/ 	.short	0x0000
        /*0012*/ 	.short	0x0070
        /*0014*/ 	.byte	0x00, 0xf0, 0x01, 0x24


	//----- nvinfo : EIATTR_SPARSE_MMA_MASK
	.align		4
.L_188:
        /*0018*/ 	.byte	0x03, 0x50
        /*001a*/ 	.short	0x0000


	//----- nvinfo : EIATTR_MAXREG_COUNT
	.align		4
        /*001c*/ 	.byte	0x03, 0x1b
        /*001e*/ 	.short	0x0080


	//----- nvinfo : EIATTR_NUM_BARRIERS
	.align		4
        /*0020*/ 	.byte	0x02, 0x4c
        /*0022*/ 	.byte	0x10
	.zero		1


	//----- nvinfo : EIATTR_EXTERNS
	.align		4
        /*0024*/ 	.byte	0x04, 0x0f
        /*0026*/ 	.short	(.L_190 - .L_189)


	//   ....[0]....
	.align		4
.L_189:
        /*0028*/ 	.word	index@(__assertfail)


	//----- nvinfo : EIATTR_MERCURY_ISA_VERSION
	.align		4
.L_190:
        /*002c*/ 	.byte	0x03, 0x5f
        /*002e*/ 	.short	0x0101


	//----- nvinfo : EIATTR_INT_WARP_WIDE_INSTR_OFFSETS
	.align		4
        /*0030*/ 	.byte	0x04, 0x31
        /*0032*/ 	.short	(.L_192 - .L_191)


	//   ....[0]....
.L_191:
        /*0034*/ 	.word	0x000001d0


	//   ....[1]....
        /*0038*/ 	.word	0x00000290


	//----- nvinfo : EIATTR_COOP_GROUP_MASK_REGIDS
	.align		4
.L_192:
        /*003c*/ 	.byte	0x04, 0x29
        /*003e*/ 	.short	(.L_194 - .L_193)


	//   ....[0]....
.L_193:
        /*0040*/ 	.word	0xffffffff


	//   ....[1]....
        /*0044*/ 	.word	0xffffffff


	//   ....[2]....
        /*0048*/ 	.word	0xffffffff


	//   ....[3]....
        /*004c*/ 	.word	0xffffffff


	//   ....[4]....
        /*0050*/ 	.word	0xffffffff


	//   ....[5]....
        /*0054*/ 	.word	0xffffffff


	//   ....[6]....
        /*0058*/ 	.word	0xffffffff


	//   ....[7]....
        /*005c*/ 	.word	0xffffffff


	//   ....[8]....
        /*0060*/ 	.word	0x0500000f


	//----- nvinfo : EIATTR_COOP_GROUP_INSTR_OFFSETS
	.align		4
.L_194:
        /*0064*/ 	.byte	0x04, 0x28
        /*0066*/ 	.short	(.L_196 - .L_195)


	//   ....[0]....
.L_195:
        /*0068*/ 	.word	0x00000050


	//   ....[1]....
        /*006c*/ 	.word	0x000001e0


	//   ....[2]....
        /*0070*/ 	.word	0x00000270


	//   ....[3]....
        /*0074*/ 	.word	0x000003f0


	//   ....[4]....
        /*0078*/ 	.word	0x00000600


	//   ....[5]....
        /*007c*/ 	.word	0x00000b70


	//   ....[6]....
        /*0080*/ 	.word	0x00003d00


	//   ....[7]....
        /*0084*/ 	.word	0x00004360


	//   ....[8]....
        /*0088*/ 	.word	0x00007420


	//----- nvinfo : EIATTR_REG_RECONFIG
	.align		4
.L_196:
        /*008c*/ 	.byte	0x01, 0x54
	.zero		2


	//----- nvinfo : EIATTR_SYSCALL_OFFSETS
	.align		4
        /*0090*/ 	.byte	0x04, 0x46
        /*0092*/ 	.short	(.L_198 - .L_197)


	//   ....[0]....
.L_197:
        /*0094*/ 	.word	0x000007d0


	//   ....[1]....
        /*0098*/ 	.word	0x000008c0


	//   ....[2]....
        /*009c*/ 	.word	0x00000a00


	//   ....[3]....
        /*00a0*/ 	.word	0x00000af0


	//   ....[4]....
        /*00a4*/ 	.word	0x00003720


	//   ....[5]....
        /*00a8*/ 	.word	0x00003860


	//   ....[6]....
        /*00ac*/ 	.word	0x00003980


	//   ....[7]....
        /*00b0*/ 	.word	0x00003aa0


	//----- nvinfo : EIATTR_MBARRIER_INSTR_OFFSETS
	.align		4
.L_198:
        /*00b4*/ 	.byte	0x04, 0x39
        /*00b6*/ 	.short	(.L_200 - .L_199)


	//   ....[0]....
.L_199:
        /*00b8*/ 	.word	0x000002b0
        /*00bc*/ 	.word	0x000000ff
        /*00c0*/ 	.word	0x00036400
        /*00c4*/ 	.short	0x0100
        /*00c6*/ 	.byte	0x06
	.zero		1


	//   ....[1]....
        /*00c8*/ 	.word	0x000003a0
        /*00cc*/ 	.word	0x000000ff
        /*00d0*/ 	.word	0x00036410
        /*00d4*/ 	.short	0x0100
        /*00d6*/ 	.byte	0x08
	.zero		1


	//   ....[2]....
        /*00d8*/ 	.word	0x000003b0
        /*00dc*/ 	.word	0x000000ff
        /*00e0*/ 	.word	0x00036420
        /*00e4*/ 	.short	0x0100
        /*00e6*/ 	.byte	0x08
	.zero		1


	//   ....[3]....
        /*00e8*/ 	.word	0x000003c0
        /*00ec*/ 	.word	0x000000ff
        /*00f0*/ 	.word	0x00036418
        /*00f4*/ 	.short	0x0100
        /*00f6*/ 	.byte	0x08
	.zero		1


	//   ....[4]....
        /*00f8*/ 	.word	0x000003d0
        /*00fc*/ 	.word	0x000000ff
        /*0100*/ 	.word	0x00036428
        /*0104*/ 	.short	0x0100
        /*0106*/ 	.byte	0x08
	.zero		1


	//   ....[5]....
        /*0108*/ 	.word	0x00000500
        /*010c*/ 	.word	0x000000ff
        /*0110*/ 	.word	0x00036430
        /*0114*/ 	.short	0x0100
        /*0116*/ 	.byte	0x08
	.zero		1


	//   ....[6]....
        /*0118*/ 	.word	0x00000510
        /*011c*/ 	.word	0x000000ff
        /*0120*/ 	.word	0x00036438
        /*0124*/ 	.short	0x0100
        /*0126*/ 	.byte	0x08
	.zero		1


	//   ....[7]....
        /*0128*/ 	.word	0x00000bb0
        /*012c*/ 	.word	0x000000ff
        /*0130*/ 	.word	0x00036400
        /*0134*/ 	.short	0x010a
        /*0136*/ 	.byte	0x25
	.zero		1


	//   ....[8]....
        /*0138*/ 	.word	0x00000d40
        /*013c*/ 	.word	0x000000ff
        /*0140*/ 	.word	0x00036400
        /*0144*/ 	.short	0x010a
        /*0146*/ 	.byte	0x25
	.zero		1


	//   ....[9]....
        /*0148*/ 	.word	0x00001430
        /*014c*/ 	.word	0x00000004
        /*0150*/ 	.word	0x00036410
        /*0154*/ 	.short	0x010a
        /*0156*/ 	.byte	0x3f
	.zero		1


	//   ....[10]....
        /*0158*/ 	.word	0x00001470
        /*015c*/ 	.word	0x00000004
        /*0160*/ 	.word	0x00036410
        /*0164*/ 	.short	0x010a
        /*0166*/ 	.byte	0x3f
	.zero		1


	//   ....[11]....
        /*0168*/ 	.word	0x00001b10
        /*016c*/ 	.word	0x000000ff
        /*0170*/ 	.word	0x00036430
        /*0174*/ 	.short	0x010a
        /*0176*/ 	.byte	0x25
	.zero		1


	//   ....[12]....
        /*0178*/ 	.word	0x00001b50
        /*017c*/ 	.word	0x000000ff
        /*0180*/ 	.word	0x00036430
        /*0184*/ 	.short	0x010a
        /*0186*/ 	.byte	0x25
	.zero		1


	//   ....[13]....
        /*0188*/ 	.word	0x00002f20
        /*018c*/ 	.word	0x000000ff
        /*0190*/ 	.word	0x00000000
        /*0194*/ 	.short	0x0101
        /*0196*/ 	.byte	0x04
	.zero		1


	//   ....[14]....
        /*0198*/ 	.word	0x000032b0
        /*019c*/ 	.word	0x00000004
        /*01a0*/ 	.word	0x00000000
        /*01a4*/ 	.short	0x0101
        /*01a6*/ 	.byte	0x3f
	.zero		1


	//   ....[15]....
        /*01a8*/ 	.word	0x000055d0
        /*01ac*/ 	.word	0x00000000
        /*01b0*/ 	.word	0x00036420
        /*01b4*/ 	.short	0x010a
        /*01b6*/ 	.byte	0x3f
	.zero		1


	//   ....[16]....
        /*01b8*/ 	.word	0x00005d10
        /*01bc*/ 	.word	0x00000000
        /*01c0*/ 	.word	0x00036438
        /*01c4*/ 	.short	0x010a
        /*01c6*/ 	.byte	0x3f
	.zero		1


	//   ....[17]....
        /*01c8*/ 	.word	0x00006060
        /*01cc*/ 	.word	0x00000000
        /*01d0*/ 	.word	0x00036428
        /*01d4*/ 	.short	0x010a
        /*01d6*/ 	.byte	0x3f
	.zero		1


	//   ....[18]....
        /*01d8*/ 	.word	0x000062f0
        /*01dc*/ 	.word	0x00000000
        /*01e0*/ 	.word	0x00036438
        /*01e4*/ 	.short	0x010a
        /*01e6*/ 	.byte	0x3f
	.zero		1


	//   ....[19]....
        /*01e8*/ 	.word	0x000065d0
        /*01ec*/ 	.word	0x00000000
        /*01f0*/ 	.word	0x00036420
        /*01f4*/ 	.short	0x010a
        /*01f6*/ 	.byte	0x3f
	.zero		1


	//   ....[20]....
        /*01f8*/ 	.word	0x000068c0
        /*01fc*/ 	.word	0x00000000
        /*0200*/ 	.word	0x00036438
        /*0204*/ 	.short	0x010a
        /*0206*/ 	.byte	0x3f
	.zero		1


	//   ....[21]....
        /*0208*/ 	.word	0x00006bb0
        /*020c*/ 	.word	0x00000000
        /*0210*/ 	.word	0x00036428
        /*0214*/ 	.short	0x010a
        /*0216*/ 	.byte	0x3f
	.zero		1


	//   ....[22]....
        /*0218*/ 	.word	0x00006e60
        /*021c*/ 	.word	0x00000000
        /*0220*/ 	.word	0x00036438
        /*0224*/ 	.short	0x010a
        /*0226*/ 	.byte	0x3f
	.zero		1


	//   ....[23]....
        /*0228*/ 	.word	0x000072b0
        /*022c*/ 	.word	0x00000007
        /*0230*/ 	.word	0x00000000
        /*0234*/ 	.short	0x010a
        /*0236*/ 	.byte	0x3f
	.zero		1


	//   ....[24]....
        /*0238*/ 	.word	0x00007330
        /*023c*/ 	.word	0x00000003
        /*0240*/ 	.word	0x00000000
        /*0244*/ 	.short	0x010a
        /*0246*/ 	.byte	0x3f
	.zero		1


	//   ....[25]....
        /*0248*/ 	.word	0x00007380
        /*024c*/ 	.word	0x00000009
        /*0250*/ 	.word	0x00036438
        /*0254*/ 	.short	0x010a
        /*0256*/ 	.byte	0x3f
	.zero		1


	//   ....[26]....
        /*0258*/ 	.word	0x00007450
        /*025c*/ 	.word	0x00000013
        /*0260*/ 	.word	0x00036400
        /*0264*/ 	.short	0x010a
        /*0266*/ 	.byte	0x3f
	.zero		1


	//   ....[27]....
        /*0268*/ 	.word	0x000074a0
        /*026c*/ 	.word	0x00000004
        /*0270*/ 	.word	0x00036410
        /*0274*/ 	.short	0x010a
        /*0276*/ 	.byte	0x3f
	.zero		1


	//   ....[28]....
        /*0278*/ 	.word	0x000074f0
        /*027c*/ 	.word	0x00000013
        /*0280*/ 	.word	0x00036430
        /*0284*/ 	.short	0x010a
        /*0286*/ 	.byte	0x3f
	.zero		1


	//   ....[29]....
        /*0288*/ 	.word	0x00007540
        /*028c*/ 	.word	0x00000000
        /*0290*/ 	.word	0x00036420
        /*0294*/ 	.short	0x010a
        /*0296*/ 	.byte	0x3f
	.zero		1


	//   ....[30]....
        /*0298*/ 	.word	0x00007590
        /*029c*/ 	.word	0x00000000
        /*02a0*/ 	.word	0x00036438
        /*02a4*/ 	.short	0x010a
        /*02a6*/ 	.byte	0x3f
	.zero		1


	//   ....[31]....
        /*02a8*/ 	.word	0x000075e0
        /*02ac*/ 	.word	0x00000000
        /*02b0*/ 	.word	0x00036428
        /*02b4*/ 	.short	0x010a
        /*02b6*/ 	.byte	0x3f
	.zero		1


	//   ....[32]....
        /*02b8*/ 	.word	0x00007630
        /*02bc*/ 	.word	0x00000000
        /*02c0*/ 	.word	0x00036438
        /*02c4*/ 	.short	0x010a
        /*02c6*/ 	.byte	0x3f
	.zero		1


	//   ....[33]....
        /*02c8*/ 	.word	0x00007690
        /*02cc*/ 	.word	0x00000000
        /*02d0*/ 	.word	0x00036420
        /*02d4*/ 	.short	0x010a
        /*02d6*/ 	.byte	0x3f
	.zero		1


	//   ....[34]....
        /*02d8*/ 	.word	0x000076e0
        /*02dc*/ 	.word	0x00000000
        /*02e0*/ 	.word	0x00036438
        /*02e4*/ 	.short	0x010a
        /*02e6*/ 	.byte	0x3f
	.zero		1


	//   ....[35]....
        /*02e8*/ 	.word	0x00007730
        /*02ec*/ 	.word	0x00000000
        /*02f0*/ 	.word	0x00036428
        /*02f4*/ 	.short	0x010a
        /*02f6*/ 	.byte	0x3f
	.zero		1


	//   ....[36]....
        /*02f8*/ 	.word	0x00007780
        /*02fc*/ 	.word	0x00000000
        /*0300*/ 	.word	0x00036438
        /*0304*/ 	.short	0x010a
        /*0306*/ 	.byte	0x3f
	.zero		1


	//   ....[37]....
        /*0308*/ 	.word	0x00007860
        /*030c*/ 	.word	0x00000007
        /*0310*/ 	.word	0x00000000
        /*0314*/ 	.short	0x010a
        /*0316*/ 	.byte	0x3f
	.zero		1


	//   ....[38]....
        /*0318*/ 	.word	0x000078b0
        /*031c*/ 	.word	0x00000003
        /*0320*/ 	.word	0x00000000
        /*0324*/ 	.short	0x010a
        /*0326*/ 	.byte	0x3f
	.zero		1


	//----- nvinfo : EIATTR_NUM_MBARRIERS
	.align		4
.L_200:
        /*0328*/ 	.byte	0x03, 0x38
        /*032a*/ 	.short	0x0007


	//----- nvinfo : EIATTR_EXIT_INSTR_OFFSETS
	.align		4
        /*032c*/ 	.byte	0x04, 0x1c
        /*032e*/ 	.short	(.L_202 - .L_201)


	//   ....[0]....
.L_201:
        /*0330*/ 	.word	0x00000660


	//   ....[1]....
        /*0334*/ 	.word	0x00004310


	//   ....[2]....
        /*0338*/ 	.word	0x000043a0


	//   ....[3]....
        /*033c*/ 	.word	0x000043d0


	//   ....[4]....
        /*0340*/ 	.word	0x000044d0


	//   ....[5]....
        /*0344*/ 	.word	0x00004e10


	//   ....[6]....
        /*0348*/ 	.word	0x00005260


	//   ....[7]....
        /*034c*/ 	.word	0x000073d0


	//----- nvinfo : EIATTR_MAX_THREADS
	.align		4
.L_202:
        /*0350*/ 	.byte	0x04, 0x05
        /*0352*/ 	.short	(.L_204 - .L_203)
.L_203:
        /*0354*/ 	.word	0x00000200
        /*0358*/ 	.word	0x00000001
        /*035c*/ 	.word	0x00000001


	//----- nvinfo : EIATTR_CRS_STACK_SIZE
	.align		4
.L_204:
        /*0360*/ 	.byte	0x04, 0x1e
        /*0362*/ 	.short	(.L_206 - .L_205)
.L_205:
        /*0364*/ 	.word	0x00000000


	//----- nvinfo : EIATTR_CBANK_PARAM_SIZE
	.align		4
.L_206:
        /*0368*/ 	.byte	0x03, 0x19
        /*036a*/ 	.short	0x0970


	//----- nvinfo : EIATTR_PARAM_CBANK
	.align		4
        /*036c*/ 	.byte	0x04, 0x0a
        /*036e*/ 	.short	(.L_208 - .L_207)
	.align		4
.L_207:
        /*0370*/ 	.word	index@(.nv.constant0._ZN7cutlass13device_kernelIN5flash11enable_sm90INS1_16FlashAttnBwdSm90INS1_25CollectiveMainloopBwdSm90ILi2ELi1ELi1EN4cute5tupleIJNS5_1CILi1EEES8_S8_EEENS6_IJNS7_ILi64EEENS7_ILi96EEENS7_ILi192EEEEEENS_10bfloat16_tEfNS_4arch4Sm90ELb0ELb0ELb0ELb0ELb0ELb0ELb1ELb0ELi3ELi1ELi1ELi1ELb0EEENS1_21CollectiveEpilogueBwdISD_SE_SG_Li384ELb0ELb1ELi3EEENS1_19SingleTileSchedulerILb0ELb0ELb0ELi96EEEEEEEEEvNT_6ParamsE)
        /*0374*/ 	.short	0x0210
        /*0376*/ 	.short	0x0970


	//----- nvinfo : EIATTR_SW_WAR
	.align		4
.L_208:
        /*0378*/ 	.byte	0x04, 0x36
        /*037a*/ 	.short	(.L_210 - .L_209)
.L_209:
        /*037c*/ 	.word	0x00000008
.L_210:


//--------------------- .nv.info._ZN7cutlass13device_kernelIN5flash11enable_sm90INS1_16FlashAttnBwdSm90INS1_25CollectiveMainloopBwdSm90ILi2ELi1ELi1EN4cute5tupleIJNS5_1CILi1EEES8_S8_EEENS6_IJNS7_ILi64EEENS7_ILi96EEENS7_ILi192EEEEEENS_10bfloat16_tEfNS_4arch4Sm90ELb0ELb0ELb0ELb0ELb1ELb0ELb1ELb0ELi3ELi1ELi1ELi1ELb0EEENS1_21CollectiveEpilogueBwdISD_SE_SG_Li384ELb0ELb1ELi3EEENS1_19SingleTileSchedulerILb0ELb0ELb0ELi96EEEEEEEEEvNT_6ParamsE --------------------------
	.section	.nv.info._ZN7cutlass13device_kernelIN5flash11enable_sm90INS1_16FlashAttnBwdSm90INS1_25CollectiveMainloopBwdSm90ILi2ELi1ELi1EN4cute5tupleIJNS5_1CILi1EEES8_S8_EEENS6_IJNS7_ILi64EEENS7_ILi96EEENS7_ILi192EEEEEENS_10bfloat16_tEfNS_4arch4Sm90ELb0ELb0ELb0ELb0ELb1ELb0ELb1ELb0ELi3ELi1ELi1ELi1ELb0EEENS1_21CollectiveEpilogueBwdISD_SE_SG_Li384ELb0ELb1ELi3EEENS1_19SingleTileSchedulerILb0ELb0ELb0ELi96EEEEEEEEEvNT_6ParamsE,"",@"SHT_CUDA_INFO"
	.sectionflags	@""
	.align	4


	//----- nvinfo : EIATTR_CUDA_API_VERSION
	.align		4
        /*0000*/ 	.byte	0x04, 0x37
        /*0002*/ 	.short	(.L_212 - .L_211)
.L_211:
        /*0004*/ 	.word	0x00000082


	//----- nvinfo : EIATTR_KPARAM_INFO
	.align		4
.L_212:
        /*0008*/ 	.byte	0x04, 0x17
        /*000a*/ 	.short	(.L_214 - .L_213)
.L_213:
        /*000c*/ 	.word	0x00000000
        /*0010*/ 	.short	0x0000
        /*0012*/ 	.short	0x0070
        /*0014*/ 	.byte	0x00, 0xf0, 0x01, 0x24


	//----- nvinfo : EIATTR_SPARSE_MMA_MASK
	.align		4
.L_214:
        /*0018*/ 	.byte	0x03, 0x50
        /*001a*/ 	.short	0x0000


	//----- nvinfo : EIATTR_MAXREG_COUNT
	.align		4
        /*001c*/ 	.byte	0x03, 0x1b
        /*001e*/ 	.short	0x0080


	//----- nvinfo : EIATTR_NUM_BARRIERS
	.align		4
        /*0020*/ 	.byte	0x02, 0x4c
        /*0022*/ 	.byte	0x10
	.zero		1


	//----- nvinfo : EIATTR_EXTERNS
	.align		4
        /*0024*/ 	.byte	0x04, 0x0f
        /*0026*/ 	.short	(.L_216 - .L_215)


	//   ....[0]....
	.align		4
.L_215:
        /*0028*/ 	.word	index@(__assertfail)


	//----- nvinfo : EIATTR_MERCURY_ISA_VERSION
	.align		4
.L_216:
        /*002c*/ 	.byte	0x03, 0x5f
        /*002e*/ 	.short	0x0101


	//----- nvinfo : EIATTR_INT_WARP_WIDE_INSTR_OFFSETS
	.align		4
        /*0030*/ 	.byte	0x04, 0x31
        /*0032*/ 	.short	(.L_218 - .L_217)


	//   ....[0]....
.L_217:
        /*0034*/ 	.word	0x000001d0


	//   ....[1]....
        /*0038*/ 	.word	0x00000290


	//   ....[2]....
        /*003c*/ 	.word	0x00004cb0


	//   ....[3]....
        /*0040*/ 	.word	0x000052a0


	//   ....[4]....
        /*0044*/ 	.word	0x00005a10


	//----- nvinfo : EIATTR_COOP_GROUP_MASK_REGIDS
	.align		4
.L_218:
        /*0048*/ 	.byte	0x04, 0x29
        /*004a*/ 	.short	(.L_220 - .L_219)


	//   ....[0]....
.L_219:
        /*004c*/ 	.word	0xffffffff


	//   ....[1]....
        /*0050*/ 	.word	0xffffffff


	//   ....[2]....
        /*0054*/ 	.word	0xffffffff


	//   ....[3]....
        /*0058*/ 	.word	0xffffffff


	//   ....[4]....
        /*005c*/ 	.word	0xffffffff


	//   ....[5]....
        /*0060*/ 	.word	0xffffffff


	//   ....[6]....
        /*0064*/ 	.word	0xffffffff


	//   ....[7]....
        /*0068*/ 	.word	0xffffffff


	//   ....[8]....
        /*006c*/ 	.word	0xffffffff


	//   ....[9]....
        /*0070*/ 	.word	0xffffffff


	//   ....[10]....
        /*0074*/ 	.word	0xffffffff


	//   ....[11]....
        /*0078*/ 	.word	0xffffffff


	//   ....[12]....
        /*007c*/ 	.word	0xffffffff


	//   ....[13]....
        /*0080*/ 	.word	0xffffffff


	//   ....[14]....
        /*0084*/ 	.word	0x0500000f


	//   ....[15]....
        /*0088*/ 	.word	0x0500000f


	//   ....[16]....
        /*008c*/ 	.word	0x0500000f


	//   ....[17]....
        /*0090*/ 	.word	0x0500000f


	//----- nvinfo : EIATTR_COOP_GROUP_INSTR_OFFSETS
	.align		4
.L_220:
        /*0094*/ 	.byte	0x04, 0x28
        /*0096*/ 	.short	(.L_222 - .L_221)


	//   ....[0]....
.L_221:
        /*0098*/ 	.word	0x00000050


	//   ....[1]....
        /*009c*/ 	.word	0x000001e0


	//   ....[2]....
        /*00a0*/ 	.word	0x00000270


	//   ....[3]....
        /*00a4*/ 	.word	0x000003f0


	//   ....[4]....
        /*00a8*/ 	.word	0x00000600


	//   ....[5]....
        /*00ac*/ 	.word	0x00000b70


	//   ....[6]....
        /*00b0*/ 	.word	0x00003d00


	//   ....[7]....
        /*00b4*/ 	.word	0x00004360


	//   ....[8]....
        /*00b8*/ 	.word	0x000047f0


	//   ....[9]....
        /*00bc*/ 	.word	0x00004be0


	//   ....[10]....
        /*00c0*/ 	.word	0x00004e20


	//   ....[11]....
        /*00c4*/ 	.word	0x000051d0


	//   ....[12]....
        /*00c8*/ 	.word	0x00005480


	//   ....[13]....
        /*00cc*/ 	.word	0x00005940


	//   ....[14]....
        /*00d0*/ 	.word	0x00007c30


	//   ....[15]....
        /*00d4*/ 	.word	0x00007d80


	//   ....[16]....
        /*00d8*/ 	.word	0x00007df0


	//   ....[17]....
        /*00dc*/ 	.word	0x00007e60


	//----- nvinfo : EIATTR_REG_RECONFIG
	.align		4
.L_222:
        /*00e0*/ 	.byte	0x01, 0x54
	.zero		2


	//----- nvinfo : EIATTR_SYSCALL_OFFSETS
	.align		4
        /*00e4*/ 	.byte	0x04, 0x46
        /*00e6*/ 	.short	(.L_224 - .L_223)


	//   ....[0]....
.L_223:
        /*00e8*/ 	.word	0x000007d0


	//   ....[1]....
        /*00ec*/ 	.word	0x000008c0


	//   ....[2]....
        /*00f0*/ 	.word	0x00000a00


	//   ....[3]....
        /*00f4*/ 	.word	0x00000af0


	//   ....[4]....
        /*00f8*/ 	.word	0x00003720


	//   ....[5]....
        /*00fc*/ 	.word	0x00003860


	//   ....[6]....
        /*0100*/ 	.word	0x00003980


	//   ....[7]....
        /*0104*/ 	.word	0x00003aa0


	//----- nvinfo : EIATTR_MBARRIER_INSTR_OFFSETS
	.align		4
.L_224:
        /*0108*/ 	.byte	0x04, 0x39
        /*010a*/ 	.short	(.L_226 - .L_225)


	//   ....[0]....
.L_225:
        /*010c*/ 	.word	0x000002b0
        /*0110*/ 	.word	0x000000ff
        /*0114*/ 	.word	0x00036400
        /*0118*/ 	.short	0x0100
        /*011a*/ 	.byte	0x06
	.zero		1


	//   ....[1]....
        /*011c*/ 	.word	0x000003a0
        /*0120*/ 	.word	0x000000ff
        /*0124*/ 	.word	0x00036410
        /*0128*/ 	.short	0x0100
        /*012a*/ 	.byte	0x08
	.zero		1


	//   ....[2]....
        /*012c*/ 	.word	0x000003b0
        /*0130*/ 	.word	0x000000ff
        /*0134*/ 	.word	0x00036420
        /*0138*/ 	.short	0x0100
        /*013a*/ 	.byte	0x08
	.zero		1


	//   ....[3]....
        /*013c*/ 	.word	0x000003c0
        /*0140*/ 	.word	0x000000ff
        /*0144*/ 	.word	0x00036418
        /*0148*/ 	.short	0x0100
        /*014a*/ 	.byte	0x08
	.zero		1


	//   ....[4]....
        /*014c*/ 	.word	0x000003d0
        /*0150*/ 	.word	0x000000ff
        /*0154*/ 	.word	0x00036428
        /*0158*/ 	.short	0x0100
        /*015a*/ 	.byte	0x08
	.zero		1


	//   ....[5]....
        /*015c*/ 	.word	0x00000500
        /*0160*/ 	.word	0x000000ff
        /*0164*/ 	.word	0x00036430
        /*0168*/ 	.short	0x0100
        /*016a*/ 	.byte	0x08
	.zero		1


	//   ....[6]....
        /*016c*/ 	.word	0x00000510
        /*0170*/ 	.word	0x000000ff
        /*0174*/ 	.word	0x00036438
        /*0178*/ 	.short	0x0100
        /*017a*/ 	.byte	0x08
	.zero		1


	//   ....[7]....
        /*017c*/ 	.word	0x00000bb0
        /*0180*/ 	.word	0x000000ff
        /*0184*/ 	.word	0x00036400
        /*0188*/ 	.short	0x010a
        /*018a*/ 	.byte	0x25
	.zero		1


	//   ....[8]....
        /*018c*/ 	.word	0x00000d40
        /*0190*/ 	.word	0x000000ff
        /*0194*/ 	.word	0x00036400
        /*0198*/ 	.short	0x010a
        /*019a*/ 	.byte	0x25
	.zero		1


	//   ....[9]....
        /*019c*/ 	.word	0x00001430
        /*01a0*/ 	.word	0x00000004
        /*01a4*/ 	.word	0x00036410
        /*01a8*/ 	.short	0x010a
        /*01aa*/ 	.byte	0x3f
	.zero		1


	//   ....[10]....
        /*01ac*/ 	.word	0x00001470
        /*01b0*/ 	.word	0x00000004
        /*01b4*/ 	.word	0x00036410
        /*01b8*/ 	.short	0x010a
        /*01ba*/ 	.byte	0x3f
	.zero		1


	//   ....[11]....
        /*01bc*/ 	.word	0x00001b10
        /*01c0*/ 	.word	0x000000ff
        /*01c4*/ 	.word	0x00036430
        /*01c8*/ 	.short	0x010a
        /*01ca*/ 	.byte	0x25
	.zero		1


	//   ....[12]....
        /*01cc*/ 	.word	0x00001b50
        /*01d0*/ 	.word	0x000000ff
        /*01d4*/ 	.word	0x00036430
        /*01d8*/ 	.short	0x010a
        /*01da*/ 	.byte	0x25
	.zero		1


	//   ....[13]....
        /*01dc*/ 	.word	0x00002f20
        /*01e0*/ 	.word	0x000000ff
        /*01e4*/ 	.word	0x00000000
        /*01e8*/ 	.short	0x0101
        /*01ea*/ 	.byte	0x04
	.zero		1


	//   ....[14]....
        /*01ec*/ 	.word	0x000032b0
        /*01f0*/ 	.word	0x00000004
        /*01f4*/ 	.word	0x00000000
        /*01f8*/ 	.short	0x0101
        /*01fa*/ 	.byte	0x3f
	.zero		1


	//   ....[15]....
        /*01fc*/ 	.word	0x00005de0
        /*0200*/ 	.word	0x00000000
        /*0204*/ 	.word	0x00036420
        /*0208*/ 	.short	0x010a
        /*020a*/ 	.byte	0x3f
	.zero		1


	//   ....[16]....
        /*020c*/ 	.word	0x00006520
        /*0210*/ 	.word	0x00000000
        /*0214*/ 	.word	0x00036438
        /*0218*/ 	.short	0x010a
        /*021a*/ 	.byte	0x3f
	.zero		1


	//   ....[17]....
        /*021c*/ 	.word	0x00006870
        /*0220*/ 	.word	0x00000000
        /*0224*/ 	.word	0x00036428
        /*0228*/ 	.short	0x010a
        /*022a*/ 	.byte	0x3f
	.zero		1


	//   ....[18]....
        /*022c*/ 	.word	0x00006b00
        /*0230*/ 	.word	0x00000000
        /*0234*/ 	.word	0x00036438
        /*0238*/ 	.short	0x010a
        /*023a*/ 	.byte	0x3f
	.zero		1


	//   ....[19]....
        /*023c*/ 	.word	0x00006de0
        /*0240*/ 	.word	0x00000000
        /*0244*/ 	.word	0x00036420
        /*0248*/ 	.short	0x010a
        /*024a*/ 	.byte	0x3f
	.zero		1


	//   ....[20]....
        /*024c*/ 	.word	0x000070d0
        /*0250*/ 	.word	0x00000000
        /*0254*/ 	.word	0x00036438
        /*0258*/ 	.short	0x010a
        /*025a*/ 	.byte	0x3f
	.zero		1


	//   ....[21]....
        /*025c*/ 	.word	0x000073c0
        /*0260*/ 	.word	0x00000000
        /*0264*/ 	.word	0x00036428
        /*0268*/ 	.short	0x010a
        /*026a*/ 	.byte	0x3f
	.zero		1


	//   ....[22]....
        /*026c*/ 	.word	0x00007670
        /*0270*/ 	.word	0x00000000
        /*0274*/ 	.word	0x00036438
        /*0278*/ 	.short	0x010a
        /*027a*/ 	.byte	0x3f
	.zero		1


	//   ....[23]....
        /*027c*/ 	.word	0x00007ac0
        /*0280*/ 	.word	0x00000007
        /*0284*/ 	.word	0x00000000
        /*0288*/ 	.short	0x010a
        /*028a*/ 	.byte	0x3f
	.zero		1


	//   ....[24]....
        /*028c*/ 	.word	0x00007b40
        /*0290*/ 	.word	0x00000003
        /*0294*/ 	.word	0x00000000
        /*0298*/ 	.short	0x010a
        /*029a*/ 	.byte	0x3f
	.zero		1


	//   ....[25]....
        /*029c*/ 	.word	0x00007b90
        /*02a0*/ 	.word	0x00000009
        /*02a4*/ 	.word	0x00036438
        /*02a8*/ 	.short	0x010a
        /*02aa*/ 	.byte	0x3f
	.zero		1


	//   ....[26]....
        /*02ac*/ 	.word	0x00007c60
        /*02b0*/ 	.word	0x00000013
        /*02b4*/ 	.word	0x00036400
        /*02b8*/ 	.short	0x010a
        /*02ba*/ 	.byte	0x3f
	.zero		1


	//   ....[27]....
        /*02bc*/ 	.word	0x00007cb0
        /*02c0*/ 	.word	0x00000004
        /*02c4*/ 	.word	0x00036410
        /*02c8*/ 	.short	0x010a
        /*02ca*/ 	.byte	0x3f
	.zero		1


	//   ....[28]....
        /*02cc*/ 	.word	0x00007d00
        /*02d0*/ 	.word	0x00000013
        /*02d4*/ 	.word	0x00036430
        /*02d8*/ 	.short	0x010a
        /*02da*/ 	.byte	0x3f
	.zero		1


	//   ....[29]....
        /*02dc*/ 	.word	0x00007ea0
        /*02e0*/ 	.word	0x00000000
        /*02e4*/ 	.word	0x00036420
        /*02e8*/ 	.short	0x010a
        /*02ea*/ 	.byte	0x3f
	.zero		1


	//   ....[30]....
        /*02ec*/ 	.word	0x00007ef0
        /*02f0*/ 	.word	0x00000000
        /*02f4*/ 	.word	0x00036438
        /*02f8*/ 	.short	0x010a
        /*02fa*/ 	.byte	0x3f
	.zero		1


	//   ....[31]....
        /*02fc*/ 	.word	0x00007f40
        /*0300*/ 	.word	0x00000000
        /*0304*/ 	.word	0x00036428
        /*0308*/ 	.short	0x010a
        /*030a*/ 	.byte	0x3f
	.zero		1


	//   ....[32]....
        /*030c*/ 	.word	0x00007f90
        /*0310*/ 	.word	0x00000000
        /*0314*/ 	.word	0x00036438
        /*0318*/ 	.short	0x010a
        /*031a*/ 	.byte	0x3f
	.zero		1


	//   ....[33]....
        /*031c*/ 	.word	0x00007ff0
        /*0320*/ 	.word	0x00000000
        /*0324*/ 	.word	0x00036420
        /*0328*/ 	.short	0x010a
        /*032a*/ 	.byte	0x3f
	.zero		1


	//   ....[34]....
        /*032c*/ 	.word	0x00008040
        /*0330*/ 	.word	0x00000000
        /*0334*/ 	.word	0x00036438
        /*0338*/ 	.short	0x010a
        /*033a*/ 	.byte	0x3f
	.zero		1


	//   ....[35]....
        /*033c*/ 	.word	0x00008090
        /*0340*/ 	.word	0x00000000
        /*0344*/ 	.word	0x00036428
        /*0348*/ 	.short	0x010a
        /*034a*/ 	.byte	0x3f
	.zero		1


	//   ....[36]....
        /*034c*/ 	.word	0x000080e0
        /*0350*/ 	.word	0x00000000
        /*0354*/ 	.word	0x00036438
        /*0358*/ 	.short	0x010a
        /*035a*/ 	.byte	0x3f
	.zero		1


	//   ....[37]....
        /*035c*/ 	.word	0x000081c0
        /*0360*/ 	.word	0x00000007
        /*0364*/ 	.word	0x00000000
        /*0368*/ 	.short	0x010a
        /*036a*/ 	.byte	0x3f
	.zero		1


	//   ....[38]....
        /*036c*/ 	.word	0x00008210
        /*0370*/ 	.word	0x00000003
        /*0374*/ 	.word	0x00000000
        /*0378*/ 	.short	0x010a
        /*037a*/ 	.byte	0x3f
	.zero		1


	//----- nvinfo : EIATTR_NUM_MBARRIERS
	.align		4
.L_226:
        /*037c*/ 	.byte	0x03, 0x38
        /*037e*/ 	.short	0x0007


	//----- nvinfo : EIATTR_EXIT_INSTR_OFFSETS
	.align		4
        /*0380*/ 	.byte	0x04, 0x1c
        /*0382*/ 	.short	(.L_228 - .L_227)


	//   ....[0]....
.L_227:
        /*0384*/ 	.word	0x00000660


	//   ....[1]....
        /*0388*/ 	.word	0x00004310


	//   ....[2]....
        /*038c*/ 	.word	0x000043a0


	//   ....[3]....
        /*0390*/ 	.word	0x000043d0


	//   ....[4]....
        /*0394*/ 	.word	0x00004510


	//   ....[5]....
        /*0398*/ 	.word	0x00005340


	//   ....[6]....
        /*039c*/ 	.word	0x00005a70


	//   ....[7]....
        /*03a0*/ 	.word	0x00007be0


	//----- nvinfo : EIATTR_MAX_THREADS
	.align		4
.L_228:
        /*03a4*/ 	.byte	0x04, 0x05
        /*03a6*/ 	.short	(.L_230 - .L_229)
.L_229:
        /*03a8*/ 	.word	0x00000200
        /*03ac*/ 	.word	0x00000001
        /*03b0*/ 	.word	0x00000001


	//----- nvinfo : EIATTR_CRS_STACK_SIZE
	.align		4
.L_230:
        /*03b4*/ 	.byte	0x04, 0x1e
        /*03b6*/ 	.short	(.L_232 - .L_231)
.L_231:
        /*03b8*/ 	.word	0x00000000


	//----- nvinfo : EIATTR_CBANK_PARAM_SIZE
	.align		4
.L_232:
        /*03bc*/ 	.byte	0x03, 0x19
        /*03be*/ 	.short	0x0970


	//----- nvinfo : EIATTR_PARAM_CBANK
	.align		4
        /*03c0*/ 	.byte	0x04, 0x0a
        /*03c2*/ 	.short	(.L_234 - .L_233)
	.align		4
.L_233:
        /*03c4*/ 	.word	index@(.nv.constant0._ZN7cutlass13device_kernelIN5flash11enable_sm90INS1_16FlashAttnBwdSm90INS1_25CollectiveMainloopBwdSm90ILi2ELi1ELi1EN4cute5tupleIJNS5_1CILi1EEES8_S8_EEENS6_IJNS7_ILi64EEENS7_ILi96EEENS7_ILi192EEEEEENS_10bfloat16_tEfNS_4arch4Sm90ELb0ELb0ELb0ELb0ELb1ELb0ELb1ELb0ELi3ELi1ELi1ELi1ELb0EEENS1_21CollectiveEpilogueBwdISD_SE_SG_Li384ELb0ELb1ELi3EEENS1_19SingleTileSchedulerILb0ELb0ELb0ELi96EEEEEEEEEvNT_6ParamsE)
        /*03c8*/ 	.short	0x0210
        /*03ca*/ 	.short	0x0970


	//----- nvinfo : EIATTR_SW_WAR
	.align		4
.L_234:
        /*03cc*/ 	.byte	0x04, 0x36
        /*03ce*/ 	.short	(.L_236 - .L_235)
.L_235:
        /*03d0*/ 	.word	0x00000008
.L_236:


//--------------------- .nv.info._ZN7cutlass13device_kernelIN5flash11enable_sm90INS1_16FlashAttnBwdSm90INS1_25CollectiveMainloopBwdSm90ILi2ELi1ELi1EN4cute5tupleIJNS5_1CILi1EEES8_S8_EEENS6_IJNS7_ILi64EEENS7_ILi96EEENS7_ILi192EEEEEENS_10bfloat16_tEfNS_4arch4Sm90ELb0ELb0ELb0ELb0ELb0ELb0ELb1ELb0ELi3ELi1ELi1ELi1ELb0EEENS1_24CollectiveEpilogueBwdGQAISD_fSG_Li384ELb0ELb0EEENS1_19SingleTileSchedulerILb0ELb0ELb0ELi96EEEEEEEEEvNT_6ParamsE --------------------------
	.section	.nv.info._ZN7cutlass13device_kernelIN5flash11enable_sm90INS1_16FlashAttnBwdSm90INS1_25CollectiveMainloopBwdSm90ILi2ELi1ELi1EN4cute5tupleIJNS5_1CILi1EEES8_S8_EEENS6_IJNS7_ILi64EEENS7_ILi96EEENS7_ILi192EEEEEENS_10bfloat16_tEfNS_4arch4Sm90ELb0ELb0ELb0ELb0ELb0ELb0ELb1ELb0ELi3ELi1ELi1ELi1ELb0EEENS1_24CollectiveEpilogueBwdGQAISD_fSG_Li384ELb0ELb0EEENS1_19SingleTileSchedulerILb0ELb0ELb0ELi96EEEEEEEEEvNT_6ParamsE,"",@"SHT_CUDA_INFO"
	.sectionflags	@""
	.align	4


	//----- nvinfo : EIATTR_CUDA_API_VERSION
	.align		4
        /*0000*/ 	.byte	0x04, 0x37
        /*0002*/ 	.short	(.L_238 - .L_237)
.L_237:
        /*0004*/ 	.word	0x00000082


	//----- nvinfo : EIATTR_KPARAM_INFO
	.align		4
.L_238:
        /*0008*/ 	.byte	0x04, 0x17
        /*000a*/ 	.short	(.L_240 - .L_239)
.L_239:
        /*000c*/ 	.word	0x00000000
        /*0010*/ 	.short	0x0000
        /*0012*/ 	.short	0x0070
        /*0014*/ 	.byte	0x00, 0xf0, 0x01, 0x1a


	//----- nvinfo : EIATTR_SPARSE_MMA_MASK
	.align		4
.L_240:
        /*0018*/ 	.byte	0x03, 0x50
        /*001a*/ 	.short	0x0000


	//----- nvinfo : EIATTR_MAXREG_COUNT
	.align		4
        /*001c*/ 	.byte	0x03, 0x1b
        /*001e*/ 	.short	0x0080


	//----- nvinfo : EIATTR_NUM_BARRIERS
	.align		4
        /*0020*/ 	.byte	0x02, 0x4c
        /*0022*/ 	.byte	0x10
	.zero		1


	//----- nvinfo : EIATTR_EXTERNS
	.align		4
        /*0024*/ 	.byte	0x04, 0x0f
        /*0026*/ 	.short	(.L_242 - .L_241)


	//   ....[0]....
	.align		4
.L_241:
        /*0028*/ 	.word	index@(__assertfail)


	//----- nvinfo : EIATTR_MERCURY_ISA_VERSION
	.align		4
.L_242:
        /*002c*/ 	.byte	0x03, 0x5f
        /*002e*/ 	.short	0x0101


	//----- nvinfo : EIATTR_INT_WARP_WIDE_INSTR_OFFSETS
	.align		4
        /*0030*/ 	.byte	0x04, 0x31
        /*0032*/ 	.short	(.L_244 - .L_243)


	//   ....[0]....
.L_243:
        /*0034*/ 	.word	0x00000170


	//   ....[1]....
        /*0038*/ 	.word	0x00000230


	//----- nvinfo : EIATTR_COOP_GROUP_MASK_REGIDS
	.align		4
.L_244:
        /*003c*/ 	.byte	0x04, 0x29
        /*003e*/ 	.short	(.L_246 - .L_245)


	//   ....[0]....
.L_245:
        /*0040*/ 	.word	0xffffffff


	//   ....[1]....
        /*0044*/ 	.word	0xffffffff


	//   ....[2]....
        /*0048*/ 	.word	0xffffffff


	//   ....[3]....
        /*004c*/ 	.word	0xffffffff


	//   ....[4]....
        /*0050*/ 	.word	0xffffffff


	//   ....[5]....
        /*0054*/ 	.word	0xffffffff


	//   ....[6]....
        /*0058*/ 	.word	0xffffffff


	//   ....[7]....
        /*005c*/ 	.word	0x0500000f


	//----- nvinfo : EIATTR_COOP_GROUP_INSTR_OFFSETS
	.align		4
.L_246:
        /*0060*/ 	.byte	0x04, 0x28
        /*0062*/ 	.short	(.L_248 - .L_247)


	//   ....[0]....
.L_247:
        /*0064*/ 	.word	0x00000050


	//   ....[1]....
        /*0068*/ 	.word	0x00000180


	//   ....[2]....
        /*006c*/ 	.word	0x00000210


	//   ....[3]....
        /*0070*/ 	.word	0x00000390


	//   ....[4]....
        /*0074*/ 	.word	0x000005a0


	//   ....[5]....
        /*0078*/ 	.word	0x00000b00


	//   ....[6]....
        /*007c*/ 	.word	0x00003ff0


	//   ....[7]....
        /*0080*/ 	.word	0x000070b0


	//----- nvinfo : EIATTR_REG_RECONFIG
	.align		4
.L_248:
        /*0084*/ 	.byte	0x01, 0x54
	.zero		2


	//----- nvinfo : EIATTR_SYSCALL_OFFSETS
	.align		4
        /*0088*/ 	.byte	0x04, 0x46
        /*008a*/ 	.short	(.L_250 - .L_249)


	//   ....[0]....
.L_249:
        /*008c*/ 	.word	0x00000760


	//   ....[1]....
        /*0090*/ 	.word	0x00000850


	//   ....[2]....
        /*0094*/ 	.word	0x00000990


	//   ....[3]....
        /*0098*/ 	.word	0x00000a80


	//----- nvinfo : EIATTR_MBARRIER_INSTR_OFFSETS
	.align		4
.L_250:
        /*009c*/ 	.byte	0x04, 0x39
        /*009e*/ 	.short	(.L_252 - .L_251)


	//   ....[0]....
.L_251:
        /*00a0*/ 	.word	0x00000250
        /*00a4*/ 	.word	0x000000ff
        /*00a8*/ 	.word	0x00036400
        /*00ac*/ 	.short	0x0100
        /*00ae*/ 	.byte	0x06
	.zero		1


	//   ....[1]....
        /*00b0*/ 	.word	0x00000340
        /*00b4*/ 	.word	0x000000ff
        /*00b8*/ 	.word	0x00036410
        /*00bc*/ 	.short	0x0100
        /*00be*/ 	.byte	0x08
	.zero		1


	//   ....[2]....
        /*00c0*/ 	.word	0x00000350
        /*00c4*/ 	.word	0x000000ff
        /*00c8*/ 	.word	0x00036420
        /*00cc*/ 	.short	0x0100
        /*00ce*/ 	.byte	0x08
	.zero		1


	//   ....[3]....
        /*00d0*/ 	.word	0x00000360
        /*00d4*/ 	.word	0x000000ff
        /*00d8*/ 	.word	0x00036418
        /*00dc*/ 	.short	0x0100
        /*00de*/ 	.byte	0x08
	.zero		1


	//   ....[4]....
        /*00e0*/ 	.word	0x00000370
        /*00e4*/ 	.word	0x000000ff
        /*00e8*/ 	.word	0x00036428
        /*00ec*/ 	.short	0x0100
        /*00ee*/ 	.byte	0x08
	.zero		1


	//   ....[5]....
        /*00f0*/ 	.word	0x000004a0
        /*00f4*/ 	.word	0x000000ff
        /*00f8*/ 	.word	0x00036430
        /*00fc*/ 	.short	0x0100
        /*00fe*/ 	.byte	0x08
	.zero		1


	//   ....[6]....
        /*0100*/ 	.word	0x000004b0
        /*0104*/ 	.word	0x000000ff
        /*0108*/ 	.word	0x00036438
        /*010c*/ 	.short	0x0100
        /*010e*/ 	.byte	0x08
	.zero		1


	//   ....[7]....
        /*0110*/ 	.word	0x00000b40
        /*0114*/ 	.word	0x000000ff
        /*0118*/ 	.word	0x00036400
        /*011c*/ 	.short	0x010a
        /*011e*/ 	.byte	0x24
	.zero		1


	//   ....[8]....
        /*0120*/ 	.word	0x00000c20
        /*0124*/ 	.word	0x000000ff
        /*0128*/ 	.word	0x00036400
        /*012c*/ 	.short	0x010a
        /*012e*/ 	.byte	0x24
	.zero		1


	//   ....[9]....
        /*0130*/ 	.word	0x00001650
        /*0134*/ 	.word	0x00000003
        /*0138*/ 	.word	0x00036410
        /*013c*/ 	.short	0x010a
        /*013e*/ 	.byte	0x3f
	.zero		1


	//   ....[10]....
        /*0140*/ 	.word	0x00001690
        /*0144*/ 	.word	0x00000003
        /*0148*/ 	.word	0x00036410
        /*014c*/ 	.short	0x010a
        /*014e*/ 	.byte	0x3f
	.zero		1


	//   ....[11]....
        /*0150*/ 	.word	0x00001d30
        /*0154*/ 	.word	0x000000ff
        /*0158*/ 	.word	0x00036430
        /*015c*/ 	.short	0x010a
        /*015e*/ 	.byte	0x24
	.zero		1


	//   ....[12]....
        /*0160*/ 	.word	0x00001d70
        /*0164*/ 	.word	0x000000ff
        /*0168*/ 	.word	0x00036430
        /*016c*/ 	.short	0x010a
        /*016e*/ 	.byte	0x24
	.zero		1


	//   ....[13]....
        /*0170*/ 	.word	0x00003140
        /*0174*/ 	.word	0x000000ff
        /*0178*/ 	.word	0x00000000
        /*017c*/ 	.short	0x0101
        /*017e*/ 	.byte	0x04
	.zero		1


	//   ....[14]....
        /*0180*/ 	.word	0x000034d0
        /*0184*/ 	.word	0x00000003
        /*0188*/ 	.word	0x00000000
        /*018c*/ 	.short	0x0101
        /*018e*/ 	.byte	0x3f
	.zero		1


	//   ....[15]....
        /*0190*/ 	.word	0x00005260
        /*0194*/ 	.word	0x00000000
        /*0198*/ 	.word	0x00036420
        /*019c*/ 	.short	0x010a
        /*019e*/ 	.byte	0x3f
	.zero		1


	//   ....[16]....
        /*01a0*/ 	.word	0x000059a0
        /*01a4*/ 	.word	0x00000000
        /*01a8*/ 	.word	0x00036438
        /*01ac*/ 	.short	0x010a
        /*01ae*/ 	.byte	0x3f
	.zero		1


	//   ....[17]....
        /*01b0*/ 	.word	0x00005cf0
        /*01b4*/ 	.word	0x00000000
        /*01b8*/ 	.word	0x00036428
        /*01bc*/ 	.short	0x010a
        /*01be*/ 	.byte	0x3f
	.zero		1


	//   ....[18]....
        /*01c0*/ 	.word	0x00005f80
        /*01c4*/ 	.word	0x00000000
        /*01c8*/ 	.word	0x00036438
        /*01cc*/ 	.short	0x010a
        /*01ce*/ 	.byte	0x3f
	.zero		1


	//   ....[19]....
        /*01d0*/ 	.word	0x00006260
        /*01d4*/ 	.word	0x00000000
        /*01d8*/ 	.word	0x00036420
        /*01dc*/ 	.short	0x010a
        /*01de*/ 	.byte	0x3f
	.zero		1


	//   ....[20]....
        /*01e0*/ 	.word	0x00006550
        /*01e4*/ 	.word	0x00000000
        /*01e8*/ 	.word	0x00036438
        /*01ec*/ 	.short	0x010a
        /*01ee*/ 	.byte	0x3f
	.zero		1


	//   ....[21]....
        /*01f0*/ 	.word	0x00006840
        /*01f4*/ 	.word	0x00000000
        /*01f8*/ 	.word	0x00036428
        /*01fc*/ 	.short	0x010a
        /*01fe*/ 	.byte	0x3f
	.zero		1


	//   ....[22]....
        /*0200*/ 	.word	0x00006af0
        /*0204*/ 	.word	0x00000000
        /*0208*/ 	.word	0x00036438
        /*020c*/ 	.short	0x010a
        /*020e*/ 	.byte	0x3f
	.zero		1


	//   ....[23]....
        /*0210*/ 	.word	0x00006f30
        /*0214*/ 	.word	0x00000007
        /*0218*/ 	.word	0x00000000
        /*021c*/ 	.short	0x010a
        /*021e*/ 	.byte	0x3f
	.zero		1


	//   ....[24]....
        /*0220*/ 	.word	0x00006fb0
        /*0224*/ 	.word	0x00000003
        /*0228*/ 	.word	0x00000000
        /*022c*/ 	.short	0x010a
        /*022e*/ 	.byte	0x3f
	.zero		1


	//   ....[25]....
        /*0230*/ 	.word	0x00007000
        /*0234*/ 	.word	0x00000009
        /*0238*/ 	.word	0x00036438
        /*023c*/ 	.short	0x010a
        /*023e*/ 	.byte	0x3f
	.zero		1


	//   ....[26]....
        /*0240*/ 	.word	0x000070e0
        /*0244*/ 	.word	0x00000099
        /*0248*/ 	.word	0x00036400
        /*024c*/ 	.short	0x010a
        /*024e*/ 	.byte	0x3f
	.zero		1


	//   ....[27]....
        /*0250*/ 	.word	0x00007130
        /*0254*/ 	.word	0x00000003
        /*0258*/ 	.word	0x00036410
        /*025c*/ 	.short	0x010a
        /*025e*/ 	.byte	0x3f
	.zero		1


	//   ....[28]....
        /*0260*/ 	.word	0x00007180
        /*0264*/ 	.word	0x00000099
        /*0268*/ 	.word	0x00036430
        /*026c*/ 	.short	0x010a
        /*026e*/ 	.byte	0x3f
	.zero		1


	//   ....[29]....
        /*0270*/ 	.word	0x000071d0
        /*0274*/ 	.word	0x00000000
        /*0278*/ 	.word	0x00036420
        /*027c*/ 	.short	0x010a
        /*027e*/ 	.byte	0x3f
	.zero		1


	//   ....[30]....
        /*0280*/ 	.word	0x00007220
        /*0284*/ 	.word	0x00000000
        /*0288*/ 	.word	0x00036438
        /*028c*/ 	.short	0x010a
        /*028e*/ 	.byte	0x3f
	.zero		1


	//   ....[31]....
        /*0290*/ 	.word	0x00007270
        /*0294*/ 	.word	0x00000000
        /*0298*/ 	.word	0x00036428
        /*029c*/ 	.short	0x010a
        /*029e*/ 	.byte	0x3f
	.zero		1


	//   ....[32]....
        /*02a0*/ 	.word	0x000072c0
        /*02a4*/ 	.word	0x00000000
        /*02a8*/ 	.word	0x00036438
        /*02ac*/ 	.short	0x010a
        /*02ae*/ 	.byte	0x3f
	.zero		1


	//   ....[33]....
        /*02b0*/ 	.word	0x00007320
        /*02b4*/ 	.word	0x00000000
        /*02b8*/ 	.word	0x00036420
        /*02bc*/ 	.short	0x010a
        /*02be*/ 	.byte	0x3f
	.zero		1


	//   ....[34]....
        /*02c0*/ 	.word	0x00007370
        /*02c4*/ 	.word	0x00000000
        /*02c8*/ 	.word	0x00036438
        /*02cc*/ 	.short	0x010a
        /*02ce*/ 	.byte	0x3f
	.zero		1


	//   ....[35]....
        /*02d0*/ 	.word	0x000073c0
        /*02d4*/ 	.word	0x00000000
        /*02d8*/ 	.word	0x00036428
        /*02dc*/ 	.short	0x010a
        /*02de*/ 	.byte	0x3f
	.zero		1


	//   ....[36]....
        /*02e0*/ 	.word	0x00007410
        /*02e4*/ 	.word	0x00000000
        /*02e8*/ 	.word	0x00036438
        /*02ec*/ 	.short	0x010a
        /*02ee*/ 	.byte	0x3f
	.zero		1


	//   ....[37]....
        /*02f0*/ 	.word	0x000074f0
        /*02f4*/ 	.word	0x00000007
        /*02f8*/ 	.word	0x00000000
        /*02fc*/ 	.short	0x010a
        /*02fe*/ 	.byte	0x3f
	.zero		1


	//   ....[38]....
        /*0300*/ 	.word	0x00007540
        /*0304*/ 	.word	0x00000003
        /*0308*/ 	.word	0x00000000
        /*030c*/ 	.short	0x010a
        /*030e*/ 	.byte	0x3f
	.zero		1


	//----- nvinfo : EIATTR_NUM_MBARRIERS
	.align		4
.L_252:
        /*0310*/ 	.byte	0x03, 0x38
        /*0312*/ 	.short	0x0007


	//----- nvinfo : EIATTR_EXIT_INSTR_OFFSETS
	.align		4
        /*0314*/ 	.byte	0x04, 0x1c
        /*0316*/ 	.short	(.L_254 - .L_253)


	//   ....[0]....
.L_253:
        /*0318*/ 	.word	0x00007050


	//----- nvinfo : EIATTR_MAX_THREADS
	.align		4
.L_254:
        /*031c*/ 	.byte	0x04, 0x05
        /*031e*/ 	.short	(.L_256 - .L_255)
.L_255:
        /*0320*/ 	.word	0x00000200
        /*0324*/ 	.word	0x00000001
        /*0328*/ 	.word	0x00000001


	//----- nvinfo : EIATTR_CRS_STACK_SIZE
	.align		4
.L_256:
        /*032c*/ 	.byte	0x04, 0x1e
        /*032e*/ 	.short	(.L_258 - .L_257)
.L_257:
        /*0330*/ 	.word	0x00000000


	//----- nvinfo : EIATTR_CBANK_PARAM_SIZE
	.align		4
.L_258:
        /*0334*/ 	.byte	0x03, 0x19
        /*0336*/ 	.short	0x06f0


	//----- nvinfo : EIATTR_PARAM_CBANK
	.align		4
        /*0338*/ 	.byte	0x04, 0x0a
        /*033a*/ 	.short	(.L_260 - .L_259)
	.align		4
.L_259:
        /*033c*/ 	.word	index@(.nv.constant0._ZN7cutlass13device_kernelIN5flash11enable_sm90INS1_16FlashAttnBwdSm90INS1_25CollectiveMainloopBwdSm90ILi2ELi1ELi1EN4cute5tupleIJNS5_1CILi1EEES8_S8_EEENS6_IJNS7_ILi64EEENS7_ILi96EEENS7_ILi192EEEEEENS_10bfloat16_tEfNS_4arch4Sm90ELb0ELb0ELb0ELb0ELb0ELb0ELb1ELb0ELi3ELi1ELi1ELi1ELb0EEENS1_24CollectiveEpilogueBwdGQAISD_fSG_Li384ELb0ELb0EEENS1_19SingleTileSchedulerILb0ELb0ELb0ELi96EEEEEEEEEvNT_6ParamsE)
        /*0340*/ 	.short	0x0210
        /*0342*/ 	.short	0x06f0


	//----- nvinfo : EIATTR_SW_WAR
	.align		4
.L_260:
        /*0344*/ 	.byte	0x04, 0x36
        /*0346*/ 	.short	(.L_262 - .L_261)
.L_261:
        /*0348*/ 	.word	0x00000008
.L_262:


//--------------------- .nv.info._ZN7cutlass13device_kernelIN5flash11enable_sm90INS1_16FlashAttnBwdSm90INS1_25CollectiveMainloopBwdSm90ILi2ELi1ELi1EN4cute5tupleIJNS5_1CILi1EEES8_S8_EEENS6_IJNS7_ILi64EEENS7_ILi96EEENS7_ILi192EEEEEENS_10bfloat16_tEfNS_4arch4Sm90ELb0ELb0ELb0ELb0ELb1ELb0ELb1ELb0ELi3ELi1ELi1ELi1ELb0EEENS1_24CollectiveEpilogueBwdGQAISD_fSG_Li384ELb0ELb1EEENS1_19SingleTileSchedulerILb0ELb0ELb0ELi96EEEEEEEEEvNT_6ParamsE --------------------------
	.section	.nv.info._ZN7cutlass13device_kernelIN5flash11enable_sm90INS1_16FlashAttnBwdSm90INS1_25CollectiveMainloopBwdSm90ILi2ELi1ELi1EN4cute5tupleIJNS5_1CILi1EEES8_S8_EEENS6_IJNS7_ILi64EEENS7_ILi96EEENS7_ILi192EEEEEENS_10bfloat16_tEfNS_4arch4Sm90ELb0ELb0ELb0ELb0ELb1ELb0ELb1ELb0ELi3ELi1ELi1ELi1ELb0EEENS1_24CollectiveEpilogueBwdGQAISD_fSG_Li384ELb0ELb1EEENS1_19SingleTileSchedulerILb0ELb0ELb0ELi96EEEEEEEEEvNT_6ParamsE,"",@"SHT_CUDA_INFO"
	.sectionflags	@""
	.align	4


	//----- nvinfo : EIATTR_CUDA_API_VERSION
	.align		4
        /*0000*/ 	.byte	0x04, 0x37
        /*0002*/ 	.short	(.L_264 - .L_263)
.L_263:
        /*0004*/ 	.word	0x00000082


	//----- nvinfo : EIATTR_KPARAM_INFO
	.align		4
.L_264:
        /*0008*/ 	.byte	0x04, 0x17
        /*000a*/ 	.short	(.L_266 - .L_265)
.L_265:
        /*000c*/ 	.word	0x00000000
        /*0010*/ 	.short	0x0000
        /*0012*/ 	.short	0x0070
        /*0014*/ 	.byte	0x00, 0xf0, 0x01, 0x1a


	//----- nvinfo : EIATTR_SPARSE_MMA_MASK
	.align		4
.L_266:
        /*0018*/ 	.byte	0x03, 0x50
        /*001a*/ 	.short	0x0000


	//----- nvinfo : EIATTR_MAXREG_COUNT
	.align		4
        /*001c*/ 	.byte	0x03, 0x1b
        /*001e*/ 	.short	0x0080


	//----- nvinfo : EIATTR_NUM_BARRIERS
	.align		4
        /*0020*/ 	.byte	0x02, 0x4c
        /*0022*/ 	.byte	0x10
	.zero		1


	//----- nvinfo : EIATTR_EXTERNS
	.align		4
        /*0024*/ 	.byte	0x04, 0x0f
        /*0026*/ 	.short	(.L_268 - .L_267)


	//   ....[0]....
	.align		4
.L_267:
        /*0028*/ 	.word	index@(__assertfail)


	//----- nvinfo : EIATTR_MERCURY_ISA_VERSION
	.align		4
.L_268:
        /*002c*/ 	.byte	0x03, 0x5f
        /*002e*/ 	.short	0x0101


	//----- nvinfo : EIATTR_INT_WARP_WIDE_INSTR_OFFSETS
	.align		4
        /*0030*/ 	.byte	0x04, 0x31
        /*0032*/ 	.short	(.L_270 - .L_269)


	//   ....[0]....
.L_269:
        /*0034*/ 	.word	0x00000170


	//   ....[1]....
        /*0038*/ 	.word	0x00000230


	//   ....[2]....
        /*003c*/ 	.word	0x00004dd0


	//   ....[3]....
        /*0040*/ 	.word	0x000053c0


	//   ....[4]....
        /*0044*/ 	.word	0x00005b20


	//----- nvinfo : EIATTR_COOP_GROUP_MASK_REGIDS
	.align		4
.L_270:
        /*0048*/ 	.byte	0x04, 0x29
        /*004a*/ 	.short	(.L_272 - .L_271)


	//   ....[0]....
.L_271:
        /*004c*/ 	.word	0xffffffff


	//   ....[1]....
        /*0050*/ 	.word	0xffffffff


	//   ....[2]....
        /*0054*/ 	.word	0xffffffff


	//   ....[3]....
        /*0058*/ 	.word	0xffffffff


	//   ....[4]....
        /*005c*/ 	.word	0xffffffff


	//   ....[5]....
        /*0060*/ 	.word	0xffffffff


	//   ....[6]....
        /*0064*/ 	.word	0xffffffff


	//   ....[7]....
        /*0068*/ 	.word	0xffffffff


	//   ....[8]....
        /*006c*/ 	.word	0xffffffff


	//   ....[9]....
        /*0070*/ 	.word	0xffffffff


	//   ....[10]....
        /*0074*/ 	.word	0xffffffff


	//   ....[11]....
        /*0078*/ 	.word	0xffffffff


	//   ....[12]....
        /*007c*/ 	.word	0xffffffff


	//   ....[13]....
        /*0080*/ 	.word	0xffffffff


	//   ....[14]....
        /*0084*/ 	.word	0xffffffff


	//   ....[15]....
        /*0088*/ 	.word	0xffffffff


	//   ....[16]....
        /*008c*/ 	.word	0xffffffff


	//   ....[17]....
        /*0090*/ 	.word	0x0500000f


	//   ....[18]....
        /*0094*/ 	.word	0x0500000f


	//   ....[19]....
        /*0098*/ 	.word	0x0500000f


	//   ....[20]....
        /*009c*/ 	.word	0x0500000f


	//   ....[21]....
        /*00a0*/ 	.word	0x0500000f


	//   ....[22]....
        /*00a4*/ 	.word	0x0500000f


	//----- nvinfo : EIATTR_COOP_GROUP_INSTR_OFFSETS
	.align		4
.L_272:
        /*00a8*/ 	.byte	0x04, 0x28
        /*00aa*/ 	.short	(.L_274 - .L_273)


	//   ....[0]....
.L_273:
        /*00ac*/ 	.word	0x00000050


	//   ....[1]....
        /*00b0*/ 	.word	0x00000180


	//   ....[2]....
        /*00b4*/ 	.word	0x00000210


	//   ....[3]....
        /*00b8*/ 	.word	0x00000390


	//   ....[4]....
        /*00bc*/ 	.word	0x000005c0


	//   ....[5]....
        /*00c0*/ 	.word	0x00000b30


	//   ....[6]....
        /*00c4*/ 	.word	0x00003dc0


	//   ....[7]....
        /*00c8*/ 	.word	0x00003f50


	//   ....[8]....
        /*00cc*/ 	.word	0x000041e0


	//   ....[9]....
        /*00d0*/ 	.word	0x00004370


	//   ....[10]....
        /*00d4*/ 	.word	0x00004490


	//   ....[11]....
        /*00d8*/ 	.word	0x00004910


	//   ....[12]....
        /*00dc*/ 	.word	0x00004d00


	//   ....[13]....
        /*00e0*/ 	.word	0x00004f40


	//   ....[14]....
        /*00e4*/ 	.word	0x000052f0


	//   ....[15]....
        /*00e8*/ 	.word	0x000055a0


	//   ....[16]....
        /*00ec*/ 	.word	0x00005a60


	//   ....[17]....
        /*00f0*/ 	.word	0x00007d30


	//   ....[18]....
        /*00f4*/ 	.word	0x00007e80


	//   ....[19]....
        /*00f8*/ 	.word	0x00007ef0


	//   ....[20]....
        /*00fc*/ 	.word	0x00007f60


	//   ....[21]....
        /*0100*/ 	.word	0x00007fd0


	//   ....[22]....
        /*0104*/ 	.word	0x00008040


	//----- nvinfo : EIATTR_REG_RECONFIG
	.align		4
.L_274:
        /*0108*/ 	.byte	0x01, 0x54
	.zero		2


	//----- nvinfo : EIATTR_SYSCALL_OFFSETS
	.align		4
        /*010c*/ 	.byte	0x04, 0x46
        /*010e*/ 	.short	(.L_276 - .L_275)


	//   ....[0]....
.L_275:
        /*0110*/ 	.word	0x00000790


	//   ....[1]....
        /*0114*/ 	.word	0x00000880


	//   ....[2]....
        /*0118*/ 	.word	0x000009c0


	//   ....[3]....
        /*011c*/ 	.word	0x00000ab0


	//----- nvinfo : EIATTR_MBARRIER_INSTR_OFFSETS
	.align		4
.L_276:
        /*0120*/ 	.byte	0x04, 0x39
        /*0122*/ 	.short	(.L_278 - .L_277)


	//   ....[0]....
.L_277:
        /*0124*/ 	.word	0x00000250
        /*0128*/ 	.word	0x000000ff
        /*012c*/ 	.word	0x00036400
        /*0130*/ 	.short	0x0100
        /*0132*/ 	.byte	0x06
	.zero		1


	//   ....[1]....
        /*0134*/ 	.word	0x00000340
        /*0138*/ 	.word	0x000000ff
        /*013c*/ 	.word	0x00036410
        /*0140*/ 	.short	0x0100
        /*0142*/ 	.byte	0x08
	.zero		1


	//   ....[2]....
        /*0144*/ 	.word	0x00000350
        /*0148*/ 	.word	0x000000ff
        /*014c*/ 	.word	0x00036420
        /*0150*/ 	.short	0x0100
        /*0152*/ 	.byte	0x08
	.zero		1


	//   ....[3]....
        /*0154*/ 	.word	0x00000360
        /*0158*/ 	.word	0x000000ff
        /*015c*/ 	.word	0x00036418
        /*0160*/ 	.short	0x0100
        /*0162*/ 	.byte	0x08
	.zero		1


	//   ....[4]....
        /*0164*/ 	.word	0x00000370
        /*0168*/ 	.word	0x000000ff
        /*016c*/ 	.word	0x00036428
        /*0170*/ 	.short	0x0100
        /*0172*/ 	.byte	0x08
	.zero		1


	//   ....[5]....
        /*0174*/ 	.word	0x000004a0
        /*0178*/ 	.word	0x000000ff
        /*017c*/ 	.word	0x00036430
        /*0180*/ 	.short	0x0100
        /*0182*/ 	.byte	0x08
	.zero		1


	//   ....[6]....
        /*0184*/ 	.word	0x000004b0
        /*0188*/ 	.word	0x000000ff
        /*018c*/ 	.word	0x00036438
        /*0190*/ 	.short	0x0100
        /*0192*/ 	.byte	0x08
	.zero		1


	//   ....[7]....
        /*0194*/ 	.word	0x00000b70
        /*0198*/ 	.word	0x000000ff
        /*019c*/ 	.word	0x00036400
        /*01a0*/ 	.short	0x010a
        /*01a2*/ 	.byte	0x24
	.zero		1


	//   ....[8]....
        /*01a4*/ 	.word	0x00000c50
        /*01a8*/ 	.word	0x000000ff
        /*01ac*/ 	.word	0x00036400
        /*01b0*/ 	.short	0x010a
        /*01b2*/ 	.byte	0x24
	.zero		1


	//   ....[9]....
        /*01b4*/ 	.word	0x00001680
        /*01b8*/ 	.word	0x00000003
        /*01bc*/ 	.word	0x00036410
        /*01c0*/ 	.short	0x010a
        /*01c2*/ 	.byte	0x3f
	.zero		1


	//   ....[10]....
        /*01c4*/ 	.word	0x000016c0
        /*01c8*/ 	.word	0x00000003
        /*01cc*/ 	.word	0x00036410
        /*01d0*/ 	.short	0x010a
        /*01d2*/ 	.byte	0x3f
	.zero		1


	//   ....[11]....
        /*01d4*/ 	.word	0x00001d60
        /*01d8*/ 	.word	0x000000ff
        /*01dc*/ 	.word	0x00036430
        /*01e0*/ 	.short	0x010a
        /*01e2*/ 	.byte	0x24
	.zero		1


	//   ....[12]....
        /*01e4*/ 	.word	0x00001da0
        /*01e8*/ 	.word	0x000000ff
        /*01ec*/ 	.word	0x00036430
        /*01f0*/ 	.short	0x010a
        /*01f2*/ 	.byte	0x24
	.zero		1


	//   ....[13]....
        /*01f4*/ 	.word	0x00003170
        /*01f8*/ 	.word	0x000000ff
        /*01fc*/ 	.word	0x00000000
        /*0200*/ 	.short	0x0101
        /*0202*/ 	.byte	0x04
	.zero		1


	//   ....[14]....
        /*0204*/ 	.word	0x00003520
        /*0208*/ 	.word	0x00000003
        /*020c*/ 	.word	0x00000000
        /*0210*/ 	.short	0x0101
        /*0212*/ 	.byte	0x3f
	.zero		1


	//   ....[15]....
        /*0214*/ 	.word	0x00005ee0
        /*0218*/ 	.word	0x00000000
        /*021c*/ 	.word	0x00036420
        /*0220*/ 	.short	0x010a
        /*0222*/ 	.byte	0x3f
	.zero		1


	//   ....[16]....
        /*0224*/ 	.word	0x00006620
        /*0228*/ 	.word	0x00000000
        /*022c*/ 	.word	0x00036438
        /*0230*/ 	.short	0x010a
        /*0232*/ 	.byte	0x3f
	.zero		1


	//   ....[17]....
        /*0234*/ 	.word	0x00006970
        /*0238*/ 	.word	0x00000000
        /*023c*/ 	.word	0x00036428
        /*0240*/ 	.short	0x010a
        /*0242*/ 	.byte	0x3f
	.zero		1


	//   ....[18]....
        /*0244*/ 	.word	0x00006c00
        /*0248*/ 	.word	0x00000000
        /*024c*/ 	.word	0x00036438
        /*0250*/ 	.short	0x010a
        /*0252*/ 	.byte	0x3f
	.zero		1


	//   ....[19]....
        /*0254*/ 	.word	0x00006ee0
        /*0258*/ 	.word	0x00000000
        /*025c*/ 	.word	0x00036420
        /*0260*/ 	.short	0x010a
        /*0262*/ 	.byte	0x3f
	.zero		1


	//   ....[20]....
        /*0264*/ 	.word	0x000071d0
        /*0268*/ 	.word	0x00000000
        /*026c*/ 	.word	0x00036438
        /*0270*/ 	.short	0x010a
        /*0272*/ 	.byte	0x3f
	.zero		1


	//   ....[21]....
        /*0274*/ 	.word	0x000074c0
        /*0278*/ 	.word	0x00000000
        /*027c*/ 	.word	0x00036428
        /*0280*/ 	.short	0x010a
        /*0282*/ 	.byte	0x3f
	.zero		1


	//   ....[22]....
        /*0284*/ 	.word	0x00007770
        /*0288*/ 	.word	0x00000000
        /*028c*/ 	.word	0x00036438
        /*0290*/ 	.short	0x010a
        /*0292*/ 	.byte	0x3f
	.zero		1


	//   ....[23]....
        /*0294*/ 	.word	0x00007bb0
        /*0298*/ 	.word	0x00000007
        /*029c*/ 	.word	0x00000000
        /*02a0*/ 	.short	0x010a
        /*02a2*/ 	.byte	0x3f
	.zero		1


	//   ....[24]....
        /*02a4*/ 	.word	0x00007c30
        /*02a8*/ 	.word	0x00000003
        /*02ac*/ 	.word	0x00000000
        /*02b0*/ 	.short	0x010a
        /*02b2*/ 	.byte	0x3f
	.zero		1


	//   ....[25]....
        /*02b4*/ 	.word	0x00007c80
        /*02b8*/ 	.word	0x00000009
        /*02bc*/ 	.word	0x00036438
        /*02c0*/ 	.short	0x010a
        /*02c2*/ 	.byte	0x3f
	.zero		1


	//   ....[26]....
        /*02c4*/ 	.word	0x00007d60
        /*02c8*/ 	.word	0x00000098
        /*02cc*/ 	.word	0x00036400
        /*02d0*/ 	.short	0x010a
        /*02d2*/ 	.byte	0x3f
	.zero		1


	//   ....[27]....
        /*02d4*/ 	.word	0x00007db0
        /*02d8*/ 	.word	0x00000003
        /*02dc*/ 	.word	0x00036410
        /*02e0*/ 	.short	0x010a
        /*02e2*/ 	.byte	0x3f
	.zero		1


	//   ....[28]....
        /*02e4*/ 	.word	0x00007e00
        /*02e8*/ 	.word	0x00000098
        /*02ec*/ 	.word	0x00036430
        /*02f0*/ 	.short	0x010a
        /*02f2*/ 	.byte	0x3f
	.zero		1


	//   ....[29]....
        /*02f4*/ 	.word	0x00008080
        /*02f8*/ 	.word	0x00000000
        /*02fc*/ 	.word	0x00036420
        /*0300*/ 	.short	0x010a
        /*0302*/ 	.byte	0x3f
	.zero		1


	//   ....[30]....
        /*0304*/ 	.word	0x000080d0
        /*0308*/ 	.word	0x00000000
        /*030c*/ 	.word	0x00036438
        /*0310*/ 	.short	0x010a
        /*0312*/ 	.byte	0x3f
	.zero		1


	//   ....[31]....
        /*0314*/ 	.word	0x00008120
        /*0318*/ 	.word	0x00000000
        /*031c*/ 	.word	0x00036428
        /*0320*/ 	.short	0x010a
        /*0322*/ 	.byte	0x3f
	.zero		1


	//   ....[32]....
        /*0324*/ 	.word	0x00008170
        /*0328*/ 	.word	0x00000000
        /*032c*/ 	.word	0x00036438
        /*0330*/ 	.short	0x010a
        /*0332*/ 	.byte	0x3f
	.zero		1


	//   ....[33]....
        /*0334*/ 	.word	0x000081d0
        /*0338*/ 	.word	0x00000000
        /*033c*/ 	.word	0x00036420
        /*0340*/ 	.short	0x010a
        /*0342*/ 	.byte	0x3f
	.zero		1


	//   ....[34]....
        /*0344*/ 	.word	0x00008220
        /*0348*/ 	.word	0x00000000
        /*034c*/ 	.word	0x00036438
        /*0350*/ 	.short	0x010a
        /*0352*/ 	.byte	0x3f
	.zero		1


	//   ....[35]....
        /*0354*/ 	.word	0x00008270
        /*0358*/ 	.word	0x00000000
        /*035c*/ 	.word	0x00036428
        /*0360*/ 	.short	0x010a
        /*0362*/ 	.byte	0x3f
	.zero		1


	//   ....[36]....
        /*0364*/ 	.word	0x000082c0
        /*0368*/ 	.word	0x00000000
        /*036c*/ 	.word	0x00036438
        /*0370*/ 	.short	0x010a
        /*0372*/ 	.byte	0x3f
	.zero		1


	//   ....[37]....
        /*0374*/ 	.word	0x000083a0
        /*0378*/ 	.word	0x00000007
        /*037c*/ 	.word	0x00000000
        /*0380*/ 	.short	0x010a
        /*0382*/ 	.byte	0x3f
	.zero		1


	//   ....[38]....
        /*0384*/ 	.word	0x000083f0
        /*0388*/ 	.word	0x00000003
        /*038c*/ 	.word	0x00000000
        /*0390*/ 	.short	0x010a
        /*0392*/ 	.byte	0x3f
	.zero		1


	//----- nvinfo : EIATTR_NUM_MBARRIERS
	.align		4
.L_278:
        /*0394*/ 	.byte	0x03, 0x38
        /*0396*/ 	.short	0x0007


	//----- nvinfo : EIATTR_EXIT_INSTR_OFFSETS
	.align		4
        /*0398*/ 	.byte	0x04, 0x1c
        /*039a*/ 	.short	(.L_280 - .L_279)


	//   ....[0]....
.L_279:
        /*039c*/ 	.word	0x00007cd0


	//----- nvinfo : EIATTR_MAX_THREADS
	.align		4
.L_280:
        /*03a0*/ 	.byte	0x04, 0x05
        /*03a2*/ 	.short	(.L_282 - .L_281)
.L_281:
        /*03a4*/ 	.word	0x00000200
        /*03a8*/ 	.word	0x00000001
        /*03ac*/ 	.word	0x00000001


	//----- nvinfo : EIATTR_CRS_STACK_SIZE
	.align		4
.L_282:
        /*03b0*/ 	.byte	0x04, 0x1e
        /*03b2*/ 	.short	(.L_284 - .L_283)
.L_283:
        /*03b4*/ 	.word	0x00000000


	//----- nvinfo : EIATTR_CBANK_PARAM_SIZE
	.align		4
.L_284:
        /*03b8*/ 	.byte	0x03, 0x19
        /*03ba*/ 	.short	0x06f0


	//----- nvinfo : EIATTR_PARAM_CBANK
	.align		4
        /*03bc*/ 	.byte	0x04, 0x0a
        /*03be*/ 	.short	(.L_286 - .L_285)
	.align		4
.L_285:
        /*03c0*/ 	.word	index@(.nv.constant0._ZN7cutlass13device_kernelIN5flash11enable_sm90INS1_16FlashAttnBwdSm90INS1_25CollectiveMainloopBwdSm90ILi2ELi1ELi1EN4cute5tupleIJNS5_1CILi1EEES8_S8_EEENS6_IJNS7_ILi64EEENS7_ILi96EEENS7_ILi192EEEEEENS_10bfloat16_tEfNS_4arch4Sm90ELb0ELb0ELb0ELb0ELb1ELb0ELb1ELb0ELi3ELi1ELi1ELi1ELb0EEENS1_24CollectiveEpilogueBwdGQAISD_fSG_Li384ELb0ELb1EEENS1_19SingleTileSchedulerILb0ELb0ELb0ELi96EEEEEEEEEvNT_6ParamsE)
        /*03c4*/ 	.short	0x0210
        /*03c6*/ 	.short	0x06f0


	//----- nvinfo : EIATTR_SW_WAR
	.align		4
.L_286:
        /*03c8*/ 	.byte	0x04, 0x36
        /*03ca*/ 	.short	(.L_288 - .L_287)
.L_287:
        /*03cc*/ 	.word	0x00000008
.L_288:


//--------------------- .nv.info._ZN7cutlass13device_kernelIN5flash11enable_sm90INS1_16FlashAttnBwdSm90INS1_25CollectiveMainloopBwdSm90ILi2ELi1ELi1EN4cute5tupleIJNS5_1CILi1EEES8_S8_EEENS6_IJNS7_ILi64EEENS7_ILi96EEENS7_ILi192EEEEEENS_10bfloat16_tEfNS_4arch4Sm90ELb0ELb0ELb0ELb1ELb0ELb0ELb1ELb0ELi3ELi1ELi1ELi1ELb0EEENS1_21CollectiveEpilogueBwdISD_SE_SG_Li384ELb1ELb1ELi3EEENS1_19SingleTileSchedulerILb1ELb0ELb0ELi96EEEEEEEEEvNT_6ParamsE --------------------------
	.section	.nv.info._ZN7cutlass13device_kernelIN5flash11enable_sm90INS1_16FlashAttnBwdSm90INS1_25CollectiveMainloopBwdSm90ILi2ELi1ELi1EN4cute5tupleIJNS5_1CILi1EEES8_S8_EEENS6_IJNS7_ILi64EEENS7_ILi96EEENS7_ILi192EEEEEENS_10bfloat16_tEfNS_4arch4Sm90ELb0ELb0ELb0ELb1ELb0ELb0ELb1ELb0ELi3ELi1ELi1ELi1ELb0EEENS1_21CollectiveEpilogueBwdISD_SE_SG_Li384ELb1ELb1ELi3EEENS1_19SingleTileSchedulerILb1ELb0ELb0ELi96EEEEEEEEEvNT_6ParamsE,"",@"SHT_CUDA_INFO"
	.sectionflags	@""
	.align	4


	//----- nvinfo : EIATTR_CUDA_API_VERSION
	.align		4
        /*0000*/ 	.byte	0x04, 0x37
        /*0002*/ 	.short	(.L_290 - .L_289)
.L_289:
        /*0004*/ 	.word	0x00000082


	//----- nvinfo : EIATTR_KPARAM_INFO
	.align		4
.L_290:
        /*0008*/ 	.byte	0x04, 0x17
        /*000a*/ 	.short	(.L_292 - .L_291)
.L_291:
        /*000c*/ 	.word	0x00000000
        /*0010*/ 	.short	0x0000
        /*0012*/ 	.short	0x0070
        /*0014*/ 	.byte	0x00, 0xf0, 0x01, 0x1a


	//----- nvinfo : EIATTR_SPARSE_MMA_MASK
	.align		4
.L_292:
        /*0018*/ 	.byte	0x03, 0x50
        /*001a*/ 	.short	0x0000


	//----- nvinfo : EIATTR_MAXREG_COUNT
	.align		4
        /*001c*/ 	.byte	0x03, 0x1b
        /*001e*/ 	.short	0x0080


	//----- nvinfo : EIATTR_NUM_BARRIERS
	.align		4
        /*0020*/ 	.byte	0x02, 0x4c
        /*0022*/ 	.byte	0x10
	.zero		1


	//----- nvinfo : EIATTR_EXTERNS
	.align		4
        /*0024*/ 	.byte	0x04, 0x0f
        /*0026*/ 	.short	(.L_294 - .L_293)


	//   ....[0]....
	.align		4
.L_293:
        /*0028*/ 	.word	index@(__assertfail)


	//----- nvinfo : EIATTR_MERCURY_ISA_VERSION
	.align		4
.L_294:
        /*002c*/ 	.byte	0x03, 0x5f
        /*002e*/ 	.short	0x0101


	//----- nvinfo : EIATTR_INT_WARP_WIDE_INSTR_OFFSETS
	.align		4
        /*0030*/ 	.byte	0x04, 0x31
        /*0032*/ 	.short	(.L_296 - .L_295)


	//   ....[0]....
.L_295:
        /*0034*/ 	.word	0x00000170


	//   ....[1]....
        /*0038*/ 	.word	0x00000230


	//   ....[2]....
        /*003c*/ 	.word	0x00007bd0


	//----- nvinfo : EIATTR_COOP_GROUP_MASK_REGIDS
	.align		4
.L_296:
        /*0040*/ 	.byte	0x04, 0x29
        /*0042*/ 	.short	(.L_298 - .L_297)


	//   ....[0]....
.L_297:
        /*0044*/ 	.word	0xffffffff


	//   ....[1]....
        /*0048*/ 	.word	0xffffffff


	//   ....[2]....
        /*004c*/ 	.word	0xffffffff


	//   ....[3]....
        /*0050*/ 	.word	0xffffffff


	//   ....[4]....
        /*0054*/ 	.word	0xffffffff


	//   ....[5]....
        /*0058*/ 	.word	0xffffffff


	//   ....[6]....
        /*005c*/ 	.word	0xffffffff


	//   ....[7]....
        /*0060*/ 	.word	0x0500000f


	//----- nvinfo : EIATTR_COOP_GROUP_INSTR_OFFSETS
	.align		4
.L_298:
        /*0064*/ 	.byte	0x04, 0x28
        /*0066*/ 	.short	(.L_300 - .L_299)


	//   ....[0]....
.L_299:
        /*0068*/ 	.word	0x00000050


	//   ....[1]....
        /*006c*/ 	.word	0x00000180


	//   ....[2]....
        /*0070*/ 	.word	0x00000210


	//   ....[3]....
        /*0074*/ 	.word	0x00000390


	//   ....[4]....
        /*0078*/ 	.word	0x000005d0


	//   ....[5]....
        /*007c*/ 	.word	0x00001220


	//   ....[6]....
        /*0080*/ 	.word	0x000064f0


	//   ....[7]....
        /*0084*/ 	.word	0x00009f10


	//----- nvinfo : EIATTR_REG_RECONFIG
	.align		4
.L_300:
        /*0088*/ 	.byte	0x01, 0x54
	.zero		2


	//----- nvinfo : EIATTR_SYSCALL_OFFSETS
	.align		4
        /*008c*/ 	.byte	0x04, 0x46
        /*008e*/ 	.short	(.L_302 - .L_301)


	//   ....[0]....
.L_301:
        /*0090*/ 	.word	0x00000e80


	//   ....[1]....
        /*0094*/ 	.word	0x00000f70


	//   ....[2]....
        /*0098*/ 	.word	0x000010b0


	//   ....[3]....
        /*009c*/ 	.word	0x000011a0


	//----- nvinfo : EIATTR_MBARRIER_INSTR_OFFSETS
	.align		4
.L_302:
        /*00a0*/ 	.byte	0x04, 0x39
        /*00a2*/ 	.short	(.L_304 - .L_303)


	//   ....[0]....
.L_303:
        /*00a4*/ 	.word	0x00000250
        /*00a8*/ 	.word	0x000000ff
        /*00ac*/ 	.word	0x00036400
        /*00b0*/ 	.short	0x0100
        /*00b2*/ 	.byte	0x06
	.zero		1


	//   ....[1]....
        /*00b4*/ 	.word	0x00000340
        /*00b8*/ 	.word	0x000000ff
        /*00bc*/ 	.word	0x00036410
        /*00c0*/ 	.short	0x0100
        /*00c2*/ 	.byte	0x08
	.zero		1


	//   ....[2]....
        /*00c4*/ 	.word	0x00000350
        /*00c8*/ 	.word	0x000000ff
        /*00cc*/ 	.word	0x00036420
        /*00d0*/ 	.short	0x0100
        /*00d2*/ 	.byte	0x08
	.zero		1


	//   ....[3]....
        /*00d4*/ 	.word	0x00000360
        /*00d8*/ 	.word	0x000000ff
        /*00dc*/ 	.word	0x00036418
        /*00e0*/ 	.short	0x0100
        /*00e2*/ 	.byte	0x08
	.zero		1


	//   ....[4]....
        /*00e4*/ 	.word	0x00000370
        /*00e8*/ 	.word	0x000000ff
        /*00ec*/ 	.word	0x00036428
        /*00f0*/ 	.short	0x0100
        /*00f2*/ 	.byte	0x08
	.zero		1


	//   ....[5]....
        /*00f4*/ 	.word	0x000004a0
        /*00f8*/ 	.word	0x000000ff
        /*00fc*/ 	.word	0x00036430
        /*0100*/ 	.short	0x0100
        /*0102*/ 	.byte	0x08
	.zero		1


	//   ....[6]....
        /*0104*/ 	.word	0x000004b0
        /*0108*/ 	.word	0x000000ff
        /*010c*/ 	.word	0x00036438
        /*0110*/ 	.short	0x0100
        /*0112*/ 	.byte	0x08
	.zero		1


	//   ....[7]....
        /*0114*/ 	.word	0x00001260
        /*0118*/ 	.word	0x000000ff
        /*011c*/ 	.word	0x00036400
        /*0120*/ 	.short	0x010a
        /*0122*/ 	.byte	0x24
	.zero		1


	//   ....[8]....
        /*0124*/ 	.word	0x000013b0
        /*0128*/ 	.word	0x000000ff
        /*012c*/ 	.word	0x00036400
        /*0130*/ 	.short	0x010a
        /*0132*/ 	.byte	0x24
	.zero		1


	//   ....[9]....
        /*0134*/ 	.word	0x00001a40
        /*0138*/ 	.word	0x00000004
        /*013c*/ 	.word	0x00036410
        /*0140*/ 	.short	0x010a
        /*0142*/ 	.byte	0x3f
	.zero		1


	//   ....[10]....
        /*0144*/ 	.word	0x00001a80
        /*0148*/ 	.word	0x00000004
        /*014c*/ 	.word	0x00036410
        /*0150*/ 	.short	0x010a
        /*0152*/ 	.byte	0x3f
	.zero		1


	//   ....[11]....
        /*0154*/ 	.word	0x00002120
        /*0158*/ 	.word	0x000000ff
        /*015c*/ 	.word	0x00036430
        /*0160*/ 	.short	0x010a
        /*0162*/ 	.byte	0x24
	.zero		1


	//   ....[12]....
        /*0164*/ 	.word	0x00002160
        /*0168*/ 	.word	0x000000ff
        /*016c*/ 	.word	0x00036430
        /*0170*/ 	.short	0x010a
        /*0172*/ 	.byte	0x24
	.zero		1


	//   ....[13]....
        /*0174*/ 	.word	0x00003520
        /*0178*/ 	.word	0x000000ff
        /*017c*/ 	.word	0x00000000
        /*0180*/ 	.short	0x0101
        /*0182*/ 	.byte	0x04
	.zero		1


	//   ....[14]....
        /*0184*/ 	.word	0x000038a0
        /*0188*/ 	.word	0x00000004
        /*018c*/ 	.word	0x00000000
        /*0190*/ 	.short	0x0101
        /*0192*/ 	.byte	0x3f
	.zero		1


	//   ....[15]....
        /*0194*/ 	.word	0x000080b0
        /*0198*/ 	.word	0x0000000c
        /*019c*/ 	.word	0x00036420
        /*01a0*/ 	.short	0x010a
        /*01a2*/ 	.byte	0x3f
	.zero		1


	//   ....[16]....
        /*01a4*/ 	.word	0x000087b0
        /*01a8*/ 	.word	0x0000000c
        /*01ac*/ 	.word	0x00036438
        /*01b0*/ 	.short	0x010a
        /*01b2*/ 	.byte	0x3f
	.zero		1


	//   ....[17]....
        /*01b4*/ 	.word	0x00008b20
        /*01b8*/ 	.word	0x0000000c
        /*01bc*/ 	.word	0x00036428
        /*01c0*/ 	.short	0x010a
        /*01c2*/ 	.byte	0x3f
	.zero		1


	//   ....[18]....
        /*01c4*/ 	.word	0x00008dd0
        /*01c8*/ 	.word	0x0000000c
        /*01cc*/ 	.word	0x00036438
        /*01d0*/ 	.short	0x010a
        /*01d2*/ 	.byte	0x3f
	.zero		1


	//   ....[19]....
        /*01d4*/ 	.word	0x00009090
        /*01d8*/ 	.word	0x0000000c
        /*01dc*/ 	.word	0x00036420
        /*01e0*/ 	.short	0x010a
        /*01e2*/ 	.byte	0x3f
	.zero		1


	//   ....[20]....
        /*01e4*/ 	.word	0x00009390
        /*01e8*/ 	.word	0x0000000c
        /*01ec*/ 	.word	0x00036438
        /*01f0*/ 	.short	0x010a
        /*01f2*/ 	.byte	0x3f
	.zero		1


	//   ....[21]....
        /*01f4*/ 	.word	0x00009690
        /*01f8*/ 	.word	0x0000000c
        /*01fc*/ 	.word	0x00036428
        /*0200*/ 	.short	0x010a
        /*0202*/ 	.byte	0x3f
	.zero		1


	//   ....[22]....
        /*0204*/ 	.word	0x00009950
        /*0208*/ 	.word	0x0000000c
        /*020c*/ 	.word	0x00036438
        /*0210*/ 	.short	0x010a
        /*0212*/ 	.byte	0x3f
	.zero		1


	//   ....[23]....
        /*0214*/ 	.word	0x00009da0
        /*0218*/ 	.word	0x00000007
        /*021c*/ 	.word	0x00000000
        /*0220*/ 	.short	0x010a
        /*0222*/ 	.byte	0x3f
	.zero		1


	//   ....[24]....
        /*0224*/ 	.word	0x00009e20
        /*0228*/ 	.word	0x00000005
        /*022c*/ 	.word	0x00000000
        /*0230*/ 	.short	0x010a
        /*0232*/ 	.byte	0x3f
	.zero		1


	//   ....[25]....
        /*0234*/ 	.word	0x00009e70
        /*0238*/ 	.word	0x00000009
        /*023c*/ 	.word	0x00036438
        /*0240*/ 	.short	0x010a
        /*0242*/ 	.byte	0x3f
	.zero		1


	//   ....[26]....
        /*0244*/ 	.word	0x00009f40
        /*0248*/ 	.word	0x00000098
        /*024c*/ 	.word	0x00036400
        /*0250*/ 	.short	0x010a
        /*0252*/ 	.byte	0x3f
	.zero		1


	//   ....[27]....
        /*0254*/ 	.word	0x00009f90
        /*0258*/ 	.word	0x00000004
        /*025c*/ 	.word	0x00036410
        /*0260*/ 	.short	0x010a
        /*0262*/ 	.byte	0x3f
	.zero		1


	//   ....[28]....
        /*0264*/ 	.word	0x00009fe0
        /*0268*/ 	.word	0x00000098
        /*026c*/ 	.word	0x00036430
        /*0270*/ 	.short	0x010a
        /*0272*/ 	.byte	0x3f
	.zero		1


	//   ....[29]....
        /*0274*/ 	.word	0x0000a030
        /*0278*/ 	.word	0x0000000c
        /*027c*/ 	.word	0x00036420
        /*0280*/ 	.short	0x010a
        /*0282*/ 	.byte	0x3f
	.zero		1


	//   ....[30]....
        /*0284*/ 	.word	0x0000a080
        /*0288*/ 	.word	0x0000000c
        /*028c*/ 	.word	0x00036438
        /*0290*/ 	.short	0x010a
        /*0292*/ 	.byte	0x3f
	.zero		1


	//   ....[31]....
        /*0294*/ 	.word	0x0000a0d0
        /*0298*/ 	.word	0x0000000c
        /*029c*/ 	.word	0x00036428
        /*02a0*/ 	.short	0x010a
        /*02a2*/ 	.byte	0x3f
	.zero		1


	//   ....[32]....
        /*02a4*/ 	.word	0x0000a120
        /*02a8*/ 	.word	0x0000000c
        /*02ac*/ 	.word	0x00036438
        /*02b0*/ 	.short	0x010a
        /*02b2*/ 	.byte	0x3f
	.zero		1


	//   ....[33]....
        /*02b4*/ 	.word	0x0000a180
        /*02b8*/ 	.word	0x0000000c
        /*02bc*/ 	.word	0x00036420
        /*02c0*/ 	.short	0x010a
        /*02c2*/ 	.byte	0x3f
	.zero		1


	//   ....[34]....
        /*02c4*/ 	.word	0x0000a1d0
        /*02c8*/ 	.word	0x0000000c
        /*02cc*/ 	.word	0x00036438
        /*02d0*/ 	.short	0x010a
        /*02d2*/ 	.byte	0x3f
	.zero		1


	//   ....[35]....
        /*02d4*/ 	.word	0x0000a220
        /*02d8*/ 	.word	0x0000000c
        /*02dc*/ 	.word	0x00036428
        /*02e0*/ 	.short	0x010a
        /*02e2*/ 	.byte	0x3f
	.zero		1


	//   ....[36]....
        /*02e4*/ 	.word	0x0000a270
        /*02e8*/ 	.word	0x0000000c
        /*02ec*/ 	.word	0x00036438
        /*02f0*/ 	.short	0x010a
        /*02f2*/ 	.byte	0x3f
	.zero		1


	//   ....[37]....
        /*02f4*/ 	.word	0x0000a340
        /*02f8*/ 	.word	0x00000007
        /*02fc*/ 	.word	0x00000000
        /*0300*/ 	.short	0x010a
        /*0302*/ 	.byte	0x3f
	.zero		1


	//   ....[38]....
        /*0304*/ 	.word	0x0000a390
        /*0308*/ 	.word	0x00000005
        /*030c*/ 	.word	0x00000000
        /*0310*/ 	.short	0x010a
        /*0312*/ 	.byte	0x3f
	.zero		1


	//----- nvinfo : EIATTR_NUM_MBARRIERS
	.align		4
.L_304:
        /*0314*/ 	.byte	0x03, 0x38
        /*0316*/ 	.short	0x0007


	//----- nvinfo : EIATTR_EXIT_INSTR_OFFSETS
	.align		4
        /*0318*/ 	.byte	0x04, 0x1c
        /*031a*/ 	.short	(.L_306 - .L_305)


	//   ....[0]....
.L_305:
        /*031c*/ 	.word	0x00009ec0


	//----- nvinfo : EIATTR_MAX_THREADS
	.align		4
.L_306:
        /*0320*/ 	.byte	0x04, 0x05
        /*0322*/ 	.short	(.L_308 - .L_307)
.L_307:
        /*0324*/ 	.word	0x00000200
        /*0328*/ 	.word	0x00000001
        /*032c*/ 	.word	0x00000001


	//----- nvinfo : EIATTR_CRS_STACK_SIZE
	.align		4
.L_308:
        /*0330*/ 	.byte	0x04, 0x1e
        /*0332*/ 	.short	(.L_310 - .L_309)
.L_309:
        /*0334*/ 	.word	0x00000000


	//----- nvinfo : EIATTR_CBANK_PARAM_SIZE
	.align		4
.L_310:
        /*0338*/ 	.byte	0x03, 0x19
        /*033a*/ 	.short	0x06f0


	//----- nvinfo : EIATTR_PARAM_CBANK
	.align		4
        /*033c*/ 	.byte	0x04, 0x0a
        /*033e*/ 	.short	(.L_312 - .L_311)
	.align		4
.L_311:
        /*0340*/ 	.word	index@(.nv.constant0._ZN7cutlass13device_kernelIN5flash11enable_sm90INS1_16FlashAttnBwdSm90INS1_25CollectiveMainloopBwdSm90ILi2ELi1ELi1EN4cute5tupleIJNS5_1CILi1EEES8_S8_EEENS6_IJNS7_ILi64EEENS7_ILi96EEENS7_ILi192EEEEEENS_10bfloat16_tEfNS_4arch4Sm90ELb0ELb0ELb0ELb1ELb0ELb0ELb1ELb0ELi3ELi1ELi1ELi1ELb0EEENS1_21CollectiveEpilogueBwdISD_SE_SG_Li384ELb1ELb1ELi3EEENS1_19SingleTileSchedulerILb1ELb0ELb0ELi96EEEEEEEEEvNT_6ParamsE)
        /*0344*/ 	.short	0x0210
        /*0346*/ 	.short	0x06f0


	//----- nvinfo : EIATTR_SW_WAR
	.align		4
.L_312:
        /*0348*/ 	.byte	0x04, 0x36
        /*034a*/ 	.short	(.L_314 - .L_313)
.L_313:
        /*034c*/ 	.word	0x00000008
.L_314:


//--------------------- .nv.info._ZN7cutlass13device_kernelIN5flash11enable_sm90INS1_16FlashAttnBwdSm90INS1_25CollectiveMainloopBwdSm90ILi2ELi1ELi1EN4cute5tupleIJNS5_1CILi1EEES8_S8_EEENS6_IJNS7_ILi64EEENS7_ILi96EEENS7_ILi192EEEEEENS_10bfloat16_tEfNS_4arch4Sm90ELb0ELb0ELb0ELb1ELb1ELb0ELb1ELb0ELi3ELi1ELi1ELi1ELb0EEENS1_21CollectiveEpilogueBwdISD_SE_SG_Li384ELb1ELb1ELi3EEENS1_19SingleTileSchedulerILb1ELb0ELb0ELi96EEEEEEEEEvNT_6ParamsE --------------------------
	.section	.nv.info._ZN7cutlass13device_kernelIN5flash11enable_sm90INS1_16FlashAttnBwdSm90INS1_25CollectiveMainloopBwdSm90ILi2ELi1ELi1EN4cute5tupleIJNS5_1CILi1EEES8_S8_EEENS6_IJNS7_ILi64EEENS7_ILi96EEENS7_ILi192EEEEEENS_10bfloat16_tEfNS_4arch4Sm90ELb0ELb0ELb0ELb1ELb1ELb0ELb1ELb0ELi3ELi1ELi1ELi1ELb0EEENS1_21CollectiveEpilogueBwdISD_SE_SG_Li384ELb1ELb1ELi3EEENS1_19SingleTileSchedulerILb1ELb0ELb0ELi96EEEEEEEEEvNT_6ParamsE,"",@"SHT_CUDA_INFO"
	.sectionflags	@""
	.align	4


	//----- nvinfo : EIATTR_CUDA_API_VERSION
	.align		4
        /*0000*/ 	.byte	0x04, 0x37
        /*0002*/ 	.short	(.L_316 - .L_315)
.L_315:
        /*0004*/ 	.word	0x00000082


	//----- nvinfo : EIATTR_KPARAM_INFO
	.align		4
.L_316:
        /*0008*/ 	.byte	0x04, 0x17
        /*000a*/ 	.short	(.L_318 - .L_317)
.L_317:
        /*000c*/ 	.word	0x00000000
        /*0010*/ 	.short	0x0000
        /*0012*/ 	.short	0x0070
        /*0014*/ 	.byte	0x00, 0xf0, 0x01, 0x1a


	//----- nvinfo : EIATTR_SPARSE_MMA_MASK
	.align		4
.L_318:
        /*0018*/ 	.byte	0x03, 0x50
        /*001a*/ 	.short	0x0000


	//----- nvinfo : EIATTR_MAXREG_COUNT
	.align		4
        /*001c*/ 	.byte	0x03, 0x1b
        /*001e*/ 	.short	0x0080


	//----- nvinfo : EIATTR_NUM_BARRIERS
	.align		4
        /*0020*/ 	.byte	0x02, 0x4c
        /*0022*/ 	.byte	0x10
	.zero		1


	//----- nvinfo : EIATTR_EXTERNS
	.align		4
        /*0024*/ 	.byte	0x04, 0x0f
        /*0026*/ 	.short	(.L_320 - .L_319)


	//   ....[0]....
	.align		4
.L_319:
        /*0028*/ 	.word	index@(__assertfail)


	//----- nvinfo : EIATTR_MERCURY_ISA_VERSION
	.align		4
.L_320:
        /*002c*/ 	.byte	0x03, 0x5f
        /*002e*/ 	.short	0x0101


	//----- nvinfo : EIATTR_INT_WARP_WIDE_INSTR_OFFSETS
	.align		4
        /*0030*/ 	.byte	0x04, 0x31
        /*0032*/ 	.short	(.L_322 - .L_321)


	//   ....[0]....
.L_321:
        /*0034*/ 	.word	0x00000170


	//   ....[1]....
        /*0038*/ 	.word	0x00000230


	//   ....[2]....
        /*003c*/ 	.word	0x000072b0


	//   ....[3]....
        /*0040*/ 	.word	0x000078a0


	//   ....[4]....
        /*0044*/ 	.word	0x00008000


	//   ....[5]....
        /*0048*/ 	.word	0x000083a0


	//----- nvinfo : EIATTR_COOP_GROUP_MASK_REGIDS
	.align		4
.L_322:
        /*004c*/ 	.byte	0x04, 0x29
        /*004e*/ 	.short	(.L_324 - .L_323)


	//   ....[0]....
.L_323:
        /*0050*/ 	.word	0xffffffff


	//   ....[1]....
        /*0054*/ 	.word	0xffffffff


	//   ....[2]....
        /*0058*/ 	.word	0xffffffff


	//   ....[3]....
        /*005c*/ 	.word	0xffffffff


	//   ....[4]....
        /*0060*/ 	.word	0xffffffff


	//   ....[5]....
        /*0064*/ 	.word	0xffffffff


	//   ....[6]....
        /*0068*/ 	.word	0xffffffff


	//   ....[7]....
        /*006c*/ 	.word	0xffffffff


	//   ....[8]....
        /*0070*/ 	.word	0xffffffff


	//   ....[9]....
        /*0074*/ 	.word	0xffffffff


	//   ....[10]....
        /*0078*/ 	.word	0xffffffff


	//   ....[11]....
        /*007c*/ 	.word	0xffffffff


	//   ....[12]....
        /*0080*/ 	.word	0xffffffff


	//   ....[13]....
        /*0084*/ 	.word	0x0500000f


	//   ....[14]....
        /*0088*/ 	.word	0x0500000f


	//   ....[15]....
        /*008c*/ 	.word	0x0500000f


	//   ....[16]....
        /*0090*/ 	.word	0x0500000f


	//----- nvinfo : EIATTR_COOP_GROUP_INSTR_OFFSETS
	.align		4
.L_324:
        /*0094*/ 	.byte	0x04, 0x28
        /*0096*/ 	.short	(.L_326 - .L_325)


	//   ....[0]....
.L_325:
        /*0098*/ 	.word	0x00000050


	//   ....[1]....
        /*009c*/ 	.word	0x00000180


	//   ....[2]....
        /*00a0*/ 	.word	0x00000210


	//   ....[3]....
        /*00a4*/ 	.word	0x00000390


	//   ....[4]....
        /*00a8*/ 	.word	0x000005d0


	//   ....[5]....
        /*00ac*/ 	.word	0x00001220


	//   ....[6]....
        /*00b0*/ 	.word	0x000064f0


	//   ....[7]....
        /*00b4*/ 	.word	0x00006df0


	//   ....[8]....
        /*00b8*/ 	.word	0x000071e0


	//   ....[9]....
        /*00bc*/ 	.word	0x00007420


	//   ....[10]....
        /*00c0*/ 	.word	0x000077d0


	//   ....[11]....
        /*00c4*/ 	.word	0x00007a80


	//   ....[12]....
        /*00c8*/ 	.word	0x00007f40


	//   ....[13]....
        /*00cc*/ 	.word	0x0000a6e0


	//   ....[14]....
        /*00d0*/ 	.word	0x0000a830


	//   ....[15]....
        /*00d4*/ 	.word	0x0000a8a0


	//   ....[16]....
        /*00d8*/ 	.word	0x0000a910


	//----- nvinfo : EIATTR_REG_RECONFIG
	.align		4
.L_326:
        /*00dc*/ 	.byte	0x01, 0x54
	.zero		2


	//----- nvinfo : EIATTR_SYSCALL_OFFSETS
	.align		4
        /*00e0*/ 	.byte	0x04, 0x46
        /*00e2*/ 	.short	(.L_328 - .L_327)


	//   ....[0]....
.L_327:
        /*00e4*/ 	.word	0x00000e80


	//   ....[1]....
        /*00e8*/ 	.word	0x00000f70


	//   ....[2]....
        /*00ec*/ 	.word	0x000010b0


	//   ....[3]....
        /*00f0*/ 	.word	0x000011a0


	//----- nvinfo : EIATTR_MBARRIER_INSTR_OFFSETS
	.align		4
.L_328:
        /*00f4*/ 	.byte	0x04, 0x39
        /*00f6*/ 	.short	(.L_330 - .L_329)


	//   ....[0]....
.L_329:
        /*00f8*/ 	.word	0x00000250
        /*00fc*/ 	.word	0x000000ff
        /*0100*/ 	.word	0x00036400
        /*0104*/ 	.short	0x0100
        /*0106*/ 	.byte	0x06
	.zero		1


	//   ....[1]....
        /*0108*/ 	.word	0x00000340
        /*010c*/ 	.word	0x000000ff
        /*0110*/ 	.word	0x00036410
        /*0114*/ 	.short	0x0100
        /*0116*/ 	.byte	0x08
	.zero		1


	//   ....[2]....
        /*0118*/ 	.word	0x00000350
        /*011c*/ 	.word	0x000000ff
        /*0120*/ 	.word	0x00036420
        /*0124*/ 	.short	0x0100
        /*0126*/ 	.byte	0x08
	.zero		1


	//   ....[3]....
        /*0128*/ 	.word	0x00000360
        /*012c*/ 	.word	0x000000ff
        /*0130*/ 	.word	0x00036418
        /*0134*/ 	.short	0x0100
        /*0136*/ 	.byte	0x08
	.zero		1


	//   ....[4]....
        /*0138*/ 	.word	0x00000370
        /*013c*/ 	.word	0x000000ff
        /*0140*/ 	.word	0x00036428
        /*0144*/ 	.short	0x0100
        /*0146*/ 	.byte	0x08
	.zero		1


	//   ....[5]....
        /*0148*/ 	.word	0x000004a0
        /*014c*/ 	.word	0x000000ff
        /*0150*/ 	.word	0x00036430
        /*0154*/ 	.short	0x0100
        /*0156*/ 	.byte	0x08
	.zero		1


	//   ....[6]....
        /*0158*/ 	.word	0x000004b0
        /*015c*/ 	.word	0x000000ff
        /*0160*/ 	.word	0x00036438
        /*0164*/ 	.short	0x0100
        /*0166*/ 	.byte	0x08
	.zero		1


	//   ....[7]....
        /*0168*/ 	.word	0x00001260
        /*016c*/ 	.word	0x000000ff
        /*0170*/ 	.word	0x00036400
        /*0174*/ 	.short	0x010a
        /*0176*/ 	.byte	0x24
	.zero		1


	//   ....[8]....
        /*0178*/ 	.word	0x000013b0
        /*017c*/ 	.word	0x000000ff
        /*0180*/ 	.word	0x00036400
        /*0184*/ 	.short	0x010a
        /*0186*/ 	.byte	0x24
	.zero		1


	//   ....[9]....
        /*0188*/ 	.word	0x00001a40
        /*018c*/ 	.word	0x00000004
        /*0190*/ 	.word	0x00036410
        /*0194*/ 	.short	0x010a
        /*0196*/ 	.byte	0x3f
	.zero		1


	//   ....[10]....
        /*0198*/ 	.word	0x00001a80
        /*019c*/ 	.word	0x00000004
        /*01a0*/ 	.word	0x00036410
        /*01a4*/ 	.short	0x010a
        /*01a6*/ 	.byte	0x3f
	.zero		1


	//   ....[11]....
        /*01a8*/ 	.word	0x00002120
        /*01ac*/ 	.word	0x000000ff
        /*01b0*/ 	.word	0x00036430
        /*01b4*/ 	.short	0x010a
        /*01b6*/ 	.byte	0x24
	.zero		1


	//   ....[12]....
        /*01b8*/ 	.word	0x00002160
        /*01bc*/ 	.word	0x000000ff
        /*01c0*/ 	.word	0x00036430
        /*01c4*/ 	.short	0x010a
        /*01c6*/ 	.byte	0x24
	.zero		1


	//   ....[13]....
        /*01c8*/ 	.word	0x00003520
        /*01cc*/ 	.word	0x000000ff
        /*01d0*/ 	.word	0x00000000
        /*01d4*/ 	.short	0x0101
        /*01d6*/ 	.byte	0x04
	.zero		1


	//   ....[14]....
        /*01d8*/ 	.word	0x000038a0
        /*01dc*/ 	.word	0x00000004
        /*01e0*/ 	.word	0x00000000
        /*01e4*/ 	.short	0x0101
        /*01e6*/ 	.byte	0x3f
	.zero		1


	//   ....[15]....
        /*01e8*/ 	.word	0x00008880
        /*01ec*/ 	.word	0x0000000c
        /*01f0*/ 	.word	0x00036420
        /*01f4*/ 	.short	0x010a
        /*01f6*/ 	.byte	0x3f
	.zero		1


	//   ....[16]....
        /*01f8*/ 	.word	0x00008f80
        /*01fc*/ 	.word	0x0000000c
        /*0200*/ 	.word	0x00036438
        /*0204*/ 	.short	0x010a
        /*0206*/ 	.byte	0x3f
	.zero		1


	//   ....[17]....
        /*0208*/ 	.word	0x000092f0
        /*020c*/ 	.word	0x0000000c
        /*0210*/ 	.word	0x00036428
        /*0214*/ 	.short	0x010a
        /*0216*/ 	.byte	0x3f
	.zero		1


	//   ....[18]....
        /*0218*/ 	.word	0x000095a0
        /*021c*/ 	.word	0x0000000c
        /*0220*/ 	.word	0x00036438
        /*0224*/ 	.short	0x010a
        /*0226*/ 	.byte	0x3f
	.zero		1


	//   ....[19]....
        /*0228*/ 	.word	0x00009860
        /*022c*/ 	.word	0x0000000c
        /*0230*/ 	.word	0x00036420
        /*0234*/ 	.short	0x010a
        /*0236*/ 	.byte	0x3f
	.zero		1


	//   ....[20]....
        /*0238*/ 	.word	0x00009b60
        /*023c*/ 	.word	0x0000000c
        /*0240*/ 	.word	0x00036438
        /*0244*/ 	.short	0x010a
        /*0246*/ 	.byte	0x3f
	.zero		1


	//   ....[21]....
        /*0248*/ 	.word	0x00009e60
        /*024c*/ 	.word	0x0000000c
        /*0250*/ 	.word	0x00036428
        /*0254*/ 	.short	0x010a
        /*0256*/ 	.byte	0x3f
	.zero		1


	//   ....[22]....
        /*0258*/ 	.word	0x0000a120
        /*025c*/ 	.word	0x0000000c
        /*0260*/ 	.word	0x00036438
        /*0264*/ 	.short	0x010a
        /*0266*/ 	.byte	0x3f
	.zero		1


	//   ....[23]....
        /*0268*/ 	.word	0x0000a570
        /*026c*/ 	.word	0x00000007
        /*0270*/ 	.word	0x00000000
        /*0274*/ 	.short	0x010a
        /*0276*/ 	.byte	0x3f
	.zero		1


	//   ....[24]....
        /*0278*/ 	.word	0x0000a5f0
        /*027c*/ 	.word	0x00000005
        /*0280*/ 	.word	0x00000000
        /*0284*/ 	.short	0x010a
        /*0286*/ 	.byte	0x3f
	.zero		1


	//   ....[25]....
        /*0288*/ 	.word	0x0000a640
        /*028c*/ 	.word	0x00000009
        /*0290*/ 	.word	0x00036438
        /*0294*/ 	.short	0x010a
        /*0296*/ 	.byte	0x3f
	.zero		1


	//   ....[26]....
        /*0298*/ 	.word	0x0000a710
        /*029c*/ 	.word	0x00000098
        /*02a0*/ 	.word	0x00036400
        /*02a4*/ 	.short	0x010a
        /*02a6*/ 	.byte	0x3f
	.zero		1


	//   ....[27]....
        /*02a8*/ 	.word	0x0000a760
        /*02ac*/ 	.word	0x00000004
        /*02b0*/ 	.word	0x00036410
        /*02b4*/ 	.short	0x010a
        /*02b6*/ 	.byte	0x3f
	.zero		1


	//   ....[28]....
        /*02b8*/ 	.word	0x0000a7b0
        /*02bc*/ 	.word	0x00000098
        /*02c0*/ 	.word	0x00036430
        /*02c4*/ 	.short	0x010a
        /*02c6*/ 	.byte	0x3f
	.zero		1


	//   ....[29]....
        /*02c8*/ 	.word	0x0000a950
        /*02cc*/ 	.word	0x0000000c
        /*02d0*/ 	.word	0x00036420
        /*02d4*/ 	.short	0x010a
        /*02d6*/ 	.byte	0x3f
	.zero		1


	//   ....[30]....
        /*02d8*/ 	.word	0x0000a9a0
        /*02dc*/ 	.word	0x0000000c
        /*02e0*/ 	.word	0x00036438
        /*02e4*/ 	.short	0x010a
        /*02e6*/ 	.byte	0x3f
	.zero		1


	//   ....[31]....
        /*02e8*/ 	.word	0x0000a9f0
        /*02ec*/ 	.word	0x0000000c
        /*02f0*/ 	.word	0x00036428
        /*02f4*/ 	.short	0x010a
        /*02f6*/ 	.byte	0x3f
	.zero		1


	//   ....[32]....
        /*02f8*/ 	.word	0x0000aa40
        /*02fc*/ 	.word	0x0000000c
        /*0300*/ 	.word	0x00036438
        /*0304*/ 	.short	0x010a
        /*0306*/ 	.byte	0x3f
	.zero		1


	//   ....[33]....
        /*0308*/ 	.word	0x0000aaa0
        /*030c*/ 	.word	0x0000000c
        /*0310*/ 	.word	0x00036420
        /*0314*/ 	.short	0x010a
        /*0316*/ 	.byte	0x3f
	.zero		1


	//   ....[34]....
        /*0318*/ 	.word	0x0000aaf0
        /*031c*/ 	.word	0x0000000c
        /*0320*/ 	.word	0x00036438
        /*0324*/ 	.short	0x010a
        /*0326*/ 	.byte	0x3f
	.zero		1


	//   ....[35]....
        /*0328*/ 	.word	0x0000ab40
        /*032c*/ 	.word	0x0000000c
        /*0330*/ 	.word	0x00036428
        /*0334*/ 	.short	0x010a
        /*0336*/ 	.byte	0x3f
	.zero		1


	//   ....[36]....
        /*0338*/ 	.word	0x0000ab90
        /*033c*/ 	.word	0x0000000c
        /*0340*/ 	.word	0x00036438
        /*0344*/ 	.short	0x010a
        /*0346*/ 	.byte	0x3f
	.zero		1


	//   ....[37]....
        /*0348*/ 	.word	0x0000ac60
        /*034c*/ 	.word	0x00000007
        /*0350*/ 	.word	0x00000000
        /*0354*/ 	.short	0x010a
        /*0356*/ 	.byte	0x3f
	.zero		1


	//   ....[38]....
        /*0358*/ 	.word	0x0000acb0
        /*035c*/ 	.word	0x00000005
        /*0360*/ 	.word	0x00000000
        /*0364*/ 	.short	0x010a
        /*0366*/ 	.byte	0x3f
	.zero		1


	//----- nvinfo : EIATTR_NUM_MBARRIERS
	.align		4
.L_330:
        /*0368*/ 	.byte	0x03, 0x38
        /*036a*/ 	.short	0x0007


	//----- nvinfo : EIATTR_EXIT_INSTR_OFFSETS
	.align		4
        /*036c*/ 	.byte	0x04, 0x1c
        /*036e*/ 	.short	(.L_332 - .L_331)


	//   ....[0]....
.L_331:
        /*0370*/ 	.word	0x0000a690


	//----- nvinfo : EIATTR_MAX_THREADS
	.align		4
.L_332:
        /*0374*/ 	.byte	0x04, 0x05
        /*0376*/ 	.short	(.L_334 - .L_333)
.L_333:
        /*0378*/ 	.word	0x00000200
        /*037c*/ 	.word	0x00000001
        /*0380*/ 	.word	0x00000001


	//----- nvinfo : EIATTR_CRS_STACK_SIZE
	.align		4
.L_334:
        /*0384*/ 	.byte	0x04, 0x1e
        /*0386*/ 	.short	(.L_336 - .L_335)
.L_335:
        /*0388*/ 	.word	0x00000000


	//----- nvinfo : EIATTR_CBANK_PARAM_SIZE
	.align		4
.L_336:
        /*038c*/ 	.byte	0x03, 0x19
        /*038e*/ 	.short	0x06f0


	//----- nvinfo : EIATTR_PARAM_CBANK
	.align		4
        /*0390*/ 	.byte	0x04, 0x0a
        /*0392*/ 	.short	(.L_338 - .L_337)
	.align		4
.L_337:
        /*0394*/ 	.word	index@(.nv.constant0._ZN7cutlass13device_kernelIN5flash11enable_sm90INS1_16FlashAttnBwdSm90INS1_25CollectiveMainloopBwdSm90ILi2ELi1ELi1EN4cute5tupleIJNS5_1CILi1EEES8_S8_EEENS6_IJNS7_ILi64EEENS7_ILi96EEENS7_ILi192EEEEEENS_10bfloat16_tEfNS_4arch4Sm90ELb0ELb0ELb0ELb1ELb1ELb0ELb1ELb0ELi3ELi1ELi1ELi1ELb0EEENS1_21CollectiveEpilogueBwdISD_SE_SG_Li384ELb1ELb1ELi3EEENS1_19SingleTileSchedulerILb1ELb0ELb0ELi96EEEEEEEEEvNT_6ParamsE)
        /*0398*/ 	.short	0x0210
        /*039a*/ 	.short	0x06f0


	//----- nvinfo : EIATTR_SW_WAR
	.align		4
.L_338:
        /*039c*/ 	.byte	0x04, 0x36
        /*039e*/ 	.short	(.L_340 - .L_339)
.L_339:
        /*03a0*/ 	.word	0x00000008
.L_340:


//--------------------- .nv.info._ZN7cutlass13device_kernelIN5flash11enable_sm90INS1_16FlashAttnBwdSm90INS1_25CollectiveMainloopBwdSm90ILi2ELi1ELi1EN4cute5tupleIJNS5_1CILi1EEES8_S8_EEENS6_IJNS7_ILi64EEENS7_ILi96EEENS7_ILi192EEEEEENS_10bfloat16_tEfNS_4arch4Sm90ELb0ELb0ELb0ELb1ELb0ELb0ELb1ELb0ELi3ELi1ELi1ELi1ELb0EEENS1_24CollectiveEpilogueBwdGQAISD_fSG_Li384ELb1ELb0EEENS1_19SingleTileSchedulerILb1ELb0ELb0ELi96EEEEEEEEEvNT_6ParamsE --------------------------
	.section	.nv.info._ZN7cutlass13device_kernelIN5flash11enable_sm90INS1_16FlashAttnBwdSm90INS1_25CollectiveMainloopBwdSm90ILi2ELi1ELi1EN4cute5tupleIJNS5_1CILi1EEES8_S8_EEENS6_IJNS7_ILi64EEENS7_ILi96EEENS7_ILi192EEEEEENS_10bfloat16_tEfNS_4arch4Sm90ELb0ELb0ELb0ELb1ELb0ELb0ELb1ELb0ELi3ELi1ELi1ELi1ELb0EEENS1_24CollectiveEpilogueBwdGQAISD_fSG_Li384ELb1ELb0EEENS1_19SingleTileSchedulerILb1ELb0ELb0ELi96EEEEEEEEEvNT_6ParamsE,"",@"SHT_CUDA_INFO"
	.sectionflags	@""
	.align	4


	//----- nvinfo : EIATTR_CUDA_API_VERSION
	.align		4
        /*0000*/ 	.byte	0x04, 0x37
        /*0002*/ 	.short	(.L_342 - .L_341)
.L_341:
        /*0004*/ 	.word	0x00000082


	//----- nvinfo : EIATTR_KPARAM_INFO
	.align		4
.L_342:
        /*0008*/ 	.byte	0x04, 0x17
        /*000a*/ 	.short	(.L_344 - .L_343)
.L_343:
        /*000c*/ 	.word	0x00000000
        /*0010*/ 	.short	0x0000
        /*0012*/ 	.short	0x0070
        /*0014*/ 	.byte	0x00, 0xf0, 0x01, 0x1a


	//----- nvinfo : EIATTR_SPARSE_MMA_MASK
	.align		4
.L_344:
        /*0018*/ 	.byte	0x03, 0x50
        /*001a*/ 	.short	0x0000


	//----- nvinfo : EIATTR_MAXREG_COUNT
	.align		4
        /*001c*/ 	.byte	0x03, 0x1b
        /*001e*/ 	.short	0x0080


	//----- nvinfo : EIATTR_NUM_BARRIERS
	.align		4
        /*0020*/ 	.byte	0x02, 0x4c
        /*0022*/ 	.byte	0x10
	.zero		1


	//----- nvinfo : EIATTR_EXTERNS
	.align		4
        /*0024*/ 	.byte	0x04, 0x0f
        /*0026*/ 	.short	(.L_346 - .L_345)


	//   ....[0]....
	.align		4
.L_345:
        /*0028*/ 	.word	index@(__assertfail)


	//----- nvinfo : EIATTR_MERCURY_ISA_VERSION
	.align		4
.L_346:
        /*002c*/ 	.byte	0x03, 0x5f
        /*002e*/ 	.short	0x0101


	//----- nvinfo : EIATTR_INT_WARP_WIDE_INSTR_OFFSETS
	.align		4
        /*0030*/ 	.byte	0x04, 0x31
        /*0032*/ 	.short	(.L_348 - .L_347)


	//   ....[0]....
.L_347:
        /*0034*/ 	.word	0x00000170


	//   ....[1]....
        /*0038*/ 	.word	0x00000230


	//   ....[2]....
        /*003c*/ 	.word	0x00005c00


	//----- nvinfo : EIATTR_COOP_GROUP_MASK_REGIDS
	.align		4
.L_348:
        /*0040*/ 	.byte	0x04, 0x29
        /*0042*/ 	.short	(.L_350 - .L_349)


	//   ....[0]....
.L_349:
        /*0044*/ 	.word	0xffffffff


	//   ....[1]....
        /*0048*/ 	.word	0xffffffff


	//   ....[2]....
        /*004c*/ 	.word	0xffffffff


	//   ....[3]....
        /*0050*/ 	.word	0xffffffff


	//   ....[4]....
        /*0054*/ 	.word	0xffffffff


	//   ....[5]....
        /*0058*/ 	.word	0xffffffff


	//   ....[6]....
        /*005c*/ 	.word	0xffffffff


	//   ....[7]....
        /*0060*/ 	.word	0x0500000f


	//----- nvinfo : EIATTR_COOP_GROUP_INSTR_OFFSETS
	.align		4
.L_350:
        /*0064*/ 	.byte	0x04, 0x28
        /*0066*/ 	.short	(.L_352 - .L_351)


	//   ....[0]....
.L_351:
        /*0068*/ 	.word	0x00000050


	//   ....[1]....
        /*006c*/ 	.word	0x00000180


	//   ....[2]....
        /*0070*/ 	.word	0x00000210


	//   ....[3]....
        /*0074*/ 	.word	0x00000390


	//   ....[4]....
        /*0078*/ 	.word	0x000005d0


	//   ....[5]....
        /*007c*/ 	.word	0x00001220


	//   ....[6]....
        /*0080*/ 	.word	0x00004520


	//   ....[7]....
        /*0084*/ 	.word	0x00007f40


	//----- nvinfo : EIATTR_REG_RECONFIG
	.align		4
.L_352:
        /*0088*/ 	.byte	0x01, 0x54
	.zero		2


	//----- nvinfo : EIATTR_SYSCALL_OFFSETS
	.align		4
        /*008c*/ 	.byte	0x04, 0x46
        /*008e*/ 	.short	(.L_354 - .L_353)


	//   ....[0]....
.L_353:
        /*0090*/ 	.word	0x00000e80


	//   ....[1]....
        /*0094*/ 	.word	0x00000f70


	//   ....[2]....
        /*0098*/ 	.word	0x000010b0


	//   ....[3]....
        /*009c*/ 	.word	0x000011a0


	//----- nvinfo : EIATTR_MBARRIER_INSTR_OFFSETS
	.align		4
.L_354:
        /*00a0*/ 	.byte	0x04, 0x39
        /*00a2*/ 	.short	(.L_356 - .L_355)


	//   ....[0]....
.L_355:
        /*00a4*/ 	.word	0x00000250
        /*00a8*/ 	.word	0x000000ff
        /*00ac*/ 	.word	0x00036400
        /*00b0*/ 	.short	0x0100
        /*00b2*/ 	.byte	0x06
	.zero		1


	//   ....[1]....
        /*00b4*/ 	.word	0x00000340
        /*00b8*/ 	.word	0x000000ff
        /*00bc*/ 	.word	0x00036410
        /*00c0*/ 	.short	0x0100
        /*00c2*/ 	.byte	0x08
	.zero		1


	//   ....[2]....
        /*00c4*/ 	.word	0x00000350
        /*00c8*/ 	.word	0x000000ff
        /*00cc*/ 	.word	0x00036420
        /*00d0*/ 	.short	0x0100
        /*00d2*/ 	.byte	0x08
	.zero		1


	//   ....[3]....
        /*00d4*/ 	.word	0x00000360
        /*00d8*/ 	.word	0x000000ff
        /*00dc*/ 	.word	0x00036418
        /*00e0*/ 	.short	0x0100
        /*00e2*/ 	.byte	0x08
	.zero		1


	//   ....[4]....
        /*00e4*/ 	.word	0x00000370
        /*00e8*/ 	.word	0x000000ff
        /*00ec*/ 	.word	0x00036428
        /*00f0*/ 	.short	0x0100
        /*00f2*/ 	.byte	0x08
	.zero		1


	//   ....[5]....
        /*00f4*/ 	.word	0x000004a0
        /*00f8*/ 	.word	0x000000ff
        /*00fc*/ 	.word	0x00036430
        /*0100*/ 	.short	0x0100
        /*0102*/ 	.byte	0x08
	.zero		1


	//   ....[6]....
        /*0104*/ 	.word	0x000004b0
        /*0108*/ 	.word	0x000000ff
        /*010c*/ 	.word	0x00036438
        /*0110*/ 	.short	0x0100
        /*0112*/ 	.byte	0x08
	.zero		1


	//   ....[7]....
        /*0114*/ 	.word	0x00001260
        /*0118*/ 	.word	0x000000ff
        /*011c*/ 	.word	0x00036400
        /*0120*/ 	.short	0x010a
        /*0122*/ 	.byte	0x24
	.zero		1


	//   ....[8]....
        /*0124*/ 	.word	0x000013b0
        /*0128*/ 	.word	0x000000ff
        /*012c*/ 	.word	0x00036400
        /*0130*/ 	.short	0x010a
        /*0132*/ 	.byte	0x24
	.zero		1


	//   ....[9]....
        /*0134*/ 	.word	0x00001a40
        /*0138*/ 	.word	0x00000004
        /*013c*/ 	.word	0x00036410
        /*0140*/ 	.short	0x010a
        /*0142*/ 	.byte	0x3f
	.zero		1


	//   ....[10]....
        /*0144*/ 	.word	0x00001a80
        /*0148*/ 	.word	0x00000004
        /*014c*/ 	.word	0x00036410
        /*0150*/ 	.short	0x010a
        /*0152*/ 	.byte	0x3f
	.zero		1


	//   ....[11]....
        /*0154*/ 	.word	0x00002120
        /*0158*/ 	.word	0x000000ff
        /*015c*/ 	.word	0x00036430
        /*0160*/ 	.short	0x010a
        /*0162*/ 	.byte	0x24
	.zero		1


	//   ....[12]....
        /*0164*/ 	.word	0x00002160
        /*0168*/ 	.word	0x000000ff
        /*016c*/ 	.word	0x00036430
        /*0170*/ 	.short	0x010a
        /*0172*/ 	.byte	0x24
	.zero		1


	//   ....[13]....
        /*0174*/ 	.word	0x00003520
        /*0178*/ 	.word	0x000000ff
        /*017c*/ 	.word	0x00000000
        /*0180*/ 	.short	0x0101
        /*0182*/ 	.byte	0x04
	.zero		1


	//   ....[14]....
        /*0184*/ 	.word	0x000038a0
        /*0188*/ 	.word	0x00000004
        /*018c*/ 	.word	0x00000000
        /*0190*/ 	.short	0x0101
        /*0192*/ 	.byte	0x3f
	.zero		1


	//   ....[15]....
        /*0194*/ 	.word	0x000060e0
        /*0198*/ 	.word	0x0000000c
        /*019c*/ 	.word	0x00036420
        /*01a0*/ 	.short	0x010a
        /*01a2*/ 	.byte	0x3f
	.zero		1


	//   ....[16]....
        /*01a4*/ 	.word	0x000067e0
        /*01a8*/ 	.word	0x0000000c
        /*01ac*/ 	.word	0x00036438
        /*01b0*/ 	.short	0x010a
        /*01b2*/ 	.byte	0x3f
	.zero		1


	//   ....[17]....
        /*01b4*/ 	.word	0x00006b50
        /*01b8*/ 	.word	0x0000000c
        /*01bc*/ 	.word	0x00036428
        /*01c0*/ 	.short	0x010a
        /*01c2*/ 	.byte	0x3f
	.zero		1


	//   ....[18]....
        /*01c4*/ 	.word	0x00006e00
        /*01c8*/ 	.word	0x0000000c
        /*01cc*/ 	.word	0x00036438
        /*01d0*/ 	.short	0x010a
        /*01d2*/ 	.byte	0x3f
	.zero		1


	//   ....[19]....
        /*01d4*/ 	.word	0x000070c0
        /*01d8*/ 	.word	0x0000000c
        /*01dc*/ 	.word	0x00036420
        /*01e0*/ 	.short	0x010a
        /*01e2*/ 	.byte	0x3f
	.zero		1


	//   ....[20]....
        /*01e4*/ 	.word	0x000073c0
        /*01e8*/ 	.word	0x0000000c
        /*01ec*/ 	.word	0x00036438
        /*01f0*/ 	.short	0x010a
        /*01f2*/ 	.byte	0x3f
	.zero		1


	//   ....[21]....
        /*01f4*/ 	.word	0x000076c0
        /*01f8*/ 	.word	0x0000000c
        /*01fc*/ 	.word	0x00036428
        /*0200*/ 	.short	0x010a
        /*0202*/ 	.byte	0x3f
	.zero		1


	//   ....[22]....
        /*0204*/ 	.word	0x00007980
        /*0208*/ 	.word	0x0000000c
        /*020c*/ 	.word	0x00036438
        /*0210*/ 	.short	0x010a
        /*0212*/ 	.byte	0x3f
	.zero		1


	//   ....[23]....
        /*0214*/ 	.word	0x00007dd0
        /*0218*/ 	.word	0x00000007
        /*021c*/ 	.word	0x00000000
        /*0220*/ 	.short	0x010a
        /*0222*/ 	.byte	0x3f
	.zero		1


	//   ....[24]....
        /*0224*/ 	.word	0x00007e50
        /*0228*/ 	.word	0x00000005
        /*022c*/ 	.word	0x00000000
        /*0230*/ 	.short	0x010a
        /*0232*/ 	.byte	0x3f
	.zero		1


	//   ....[25]....
        /*0234*/ 	.word	0x00007ea0
        /*0238*/ 	.word	0x00000009
        /*023c*/ 	.word	0x00036438
        /*0240*/ 	.short	0x010a
        /*0242*/ 	.byte	0x3f
	.zero		1


	//   ....[26]....
        /*0244*/ 	.word	0x00007f70
        /*0248*/ 	.word	0x00000098
        /*024c*/ 	.word	0x00036400
        /*0250*/ 	.short	0x010a
        /*0252*/ 	.byte	0x3f
	.zero		1


	//   ....[27]....
        /*0254*/ 	.word	0x00007fc0
        /*0258*/ 	.word	0x00000004
        /*025c*/ 	.word	0x00036410
        /*0260*/ 	.short	0x010a
        /*0262*/ 	.byte	0x3f
	.zero		1


	//   ....[28]....
        /*0264*/ 	.word	0x00008010
        /*0268*/ 	.word	0x00000098
        /*026c*/ 	.word	0x00036430
        /*0270*/ 	.short	0x010a
        /*0272*/ 	.byte	0x3f
	.zero		1


	//   ....[29]....
        /*0274*/ 	.word	0x00008060
        /*0278*/ 	.word	0x0000000c
        /*027c*/ 	.word	0x00036420
        /*0280*/ 	.short	0x010a
        /*0282*/ 	.byte	0x3f
	.zero		1


	//   ....[30]....
        /*0284*/ 	.word	0x000080b0
        /*0288*/ 	.word	0x0000000c
        /*028c*/ 	.word	0x00036438
        /*0290*/ 	.short	0x010a
        /*0292*/ 	.byte	0x3f
	.zero		1


	//   ....[31]....
        /*0294*/ 	.word	0x00008100
        /*0298*/ 	.word	0x0000000c
        /*029c*/ 	.word	0x00036428
        /*02a0*/ 	.short	0x010a
        /*02a2*/ 	.byte	0x3f
	.zero		1


	//   ....[32]....
        /*02a4*/ 	.word	0x00008150
        /*02a8*/ 	.word	0x0000000c
        /*02ac*/ 	.word	0x00036438
        /*02b0*/ 	.short	0x010a
        /*02b2*/ 	.byte	0x3f
	.zero		1


	//   ....[33]....
        /*02b4*/ 	.word	0x000081b0
        /*02b8*/ 	.word	0x0000000c
        /*02bc*/ 	.word	0x00036420
        /*02c0*/ 	.short	0x010a
        /*02c2*/ 	.byte	0x3f
	.zero		1


	//   ....[34]....
        /*02c4*/ 	.word	0x00008200
        /*02c8*/ 	.word	0x0000000c
        /*02cc*/ 	.word	0x00036438
        /*02d0*/ 	.short	0x010a
        /*02d2*/ 	.byte	0x3f
	.zero		1


	//   ....[35]....
        /*02d4*/ 	.word	0x00008250
        /*02d8*/ 	.word	0x0000000c
        /*02dc*/ 	.word	0x00036428
        /*02e0*/ 	.short	0x010a
        /*02e2*/ 	.byte	0x3f
	.zero		1


	//   ....[36]....
        /*02e4*/ 	.word	0x000082a0
        /*02e8*/ 	.word	0x0000000c
        /*02ec*/ 	.word	0x00036438
        /*02f0*/ 	.short	0x010a
        /*02f2*/ 	.byte	0x3f
	.zero		1


	//   ....[37]....
        /*02f4*/ 	.word	0x00008380
        /*02f8*/ 	.word	0x00000007
        /*02fc*/ 	.word	0x00000000
        /*0300*/ 	.short	0x010a
        /*0302*/ 	.byte	0x3f
	.zero		1


	//   ....[38]....
        /*0304*/ 	.word	0x000083d0
        /*0308*/ 	.word	0x00000005
        /*030c*/ 	.word	0x00000000
        /*0310*/ 	.short	0x010a
        /*0312*/ 	.byte	0x3f
	.zero		1


	//----- nvinfo : EIATTR_NUM_MBARRIERS
	.align		4
.L_356:
        /*0314*/ 	.byte	0x03, 0x38
        /*0316*/ 	.short	0x0007


	//----- nvinfo : EIATTR_EXIT_INSTR_OFFSETS
	.align		4
        /*0318*/ 	.byte	0x04, 0x1c
        /*031a*/ 	.short	(.L_358 - .L_357)


	//   ....[0]....
.L_357:
        /*031c*/ 	.word	0x00007ef0


	//----- nvinfo : EIATTR_MAX_THREADS
	.align		4
.L_358:
        /*0320*/ 	.byte	0x04, 0x05
        /*0322*/ 	.short	(.L_360 - .L_359)
.L_359:
        /*0324*/ 	.word	0x00000200
        /*0328*/ 	.word	0x00000001
        /*032c*/ 	.word	0x00000001


	//----- nvinfo : EIATTR_CRS_STACK_SIZE
	.align		4
.L_360:
        /*0330*/ 	.byte	0x04, 0x1e
        /*0332*/ 	.short	(.L_362 - .L_361)
.L_361:
        /*0334*/ 	.word	0x00000000


	//----- nvinfo : EIATTR_CBANK_PARAM_SIZE
	.align		4
.L_362:
        /*0338*/ 	.byte	0x03, 0x19
        /*033a*/ 	.short	0x06f0


	//----- nvinfo : EIATTR_PARAM_CBANK
	.align		4
        /*033c*/ 	.byte	0x04, 0x0a
        /*033e*/ 	.short	(.L_364 - .L_363)
	.align		4
.L_363:
        /*0340*/ 	.word	index@(.nv.constant0._ZN7cutlass13device_kernelIN5flash11enable_sm90INS1_16FlashAttnBwdSm90INS1_25CollectiveMainloopBwdSm90ILi2ELi1ELi1EN4cute5tupleIJNS5_1CILi1EEES8_S8_EEENS6_IJNS7_ILi64EEENS7_ILi96EEENS7_ILi192EEEEEENS_10bfloat16_tEfNS_4arch4Sm90ELb0ELb0ELb0ELb1ELb0ELb0ELb1ELb0ELi3ELi1ELi1ELi1ELb0EEENS1_24CollectiveEpilogueBwdGQAISD_fSG_Li384ELb1ELb0EEENS1_19SingleTileSchedulerILb1ELb0ELb0ELi96EEEEEEEEEvNT_6ParamsE)
        /*0344*/ 	.short	0x0210
        /*0346*/ 	.short	0x06f0


	//----- nvinfo : EIATTR_SW_WAR
	.align		4
.L_364:
        /*0348*/ 	.byte	0x04, 0x36
        /*034a*/ 	.short	(.L_366 - .L_365)
.L_365:
        /*034c*/ 	.word	0x00000008
.L_366:


//--------------------- .nv.info._ZN7cutlass13device_kernelIN5flash11enable_sm90INS1_16FlashAttnBwdSm90INS1_25CollectiveMainloopBwdSm90ILi2ELi1ELi1EN4cute5tupleIJNS5_1CILi1EEES8_S8_EEENS6_IJNS7_ILi64EEENS7_ILi96EEENS7_ILi192EEEEEENS_10bfloat16_tEfNS_4arch4Sm90ELb0ELb0ELb0ELb1ELb1ELb0ELb1ELb0ELi3ELi1ELi1ELi1ELb0EEENS1_24CollectiveEpilogueBwdGQAISD_fSG_Li384ELb1ELb1EEENS1_19SingleTileSchedulerILb1ELb0ELb0ELi96EEEEEEEEEvNT_6ParamsE --------------------------
	.section	.nv.info._ZN7cutlass13device_kernelIN5flash11enable_sm90INS1_16FlashAttnBwdSm90INS1_25CollectiveMainloopBwdSm90ILi2ELi1ELi1EN4cute5tupleIJNS5_1CILi1EEES8_S8_EEENS6_IJNS7_ILi64EEENS7_ILi96EEENS7_ILi192EEEEEENS_10bfloat16_tEfNS_4arch4Sm90ELb0ELb0ELb0ELb1ELb1ELb0ELb1ELb0ELi3ELi1ELi1ELi1ELb0EEENS1_24CollectiveEpilogueBwdGQAISD_fSG_Li384ELb1ELb1EEENS1_19SingleTileSchedulerILb1ELb0ELb0ELi96EEEEEEEEEvNT_6ParamsE,"",@"SHT_CUDA_INFO"
	.sectionflags	@""
	.align	4


	//----- nvinfo : EIATTR_CUDA_API_VERSION
	.align		4
        /*0000*/ 	.byte	0x04, 0x37
        /*0002*/ 	.short	(.L_368 - .L_367)
.L_367:
        /*0004*/ 	.word	0x00000082


	//----- nvinfo : EIATTR_KPARAM_INFO
	.align		4
.L_368:
        /*0008*/ 	.byte	0x04, 0x17
        /*000a*/ 	.short	(.L_370 - .L_369)
.L_369:
        /*000c*/ 	.word	0x00000000
        /*0010*/ 	.short	0x0000
        /*0012*/ 	.short	0x0070
        /*0014*/ 	.byte	0x00, 0xf0, 0x01, 0x1a


	//----- nvinfo : EIATTR_SPARSE_MMA_MASK
	.align		4
.L_370:
        /*0018*/ 	.byte	0x03, 0x50
        /*001a*/ 	.short	0x0000


	//----- nvinfo : EIATTR_MAXREG_COUNT
	.align		4
        /*001c*/ 	.byte	0x03, 0x1b
        /*001e*/ 	.short	0x0080


	//----- nvinfo : EIATTR_NUM_BARRIERS
	.align		4
        /*0020*/ 	.byte	0x02, 0x4c
        /*0022*/ 	.byte	0x10
	.zero		1


	//----- nvinfo : EIATTR_EXTERNS
	.align		4
        /*0024*/ 	.byte	0x04, 0x0f
        /*0026*/ 	.short	(.L_372 - .L_371)


	//   ....[0]....
	.align		4
.L_371:
        /*0028*/ 	.word	index@(__assertfail)


	//----- nvinfo : EIATTR_MERCURY_ISA_VERSION
	.align		4
.L_372:
        /*002c*/ 	.byte	0x03, 0x5f
        /*002e*/ 	.short	0x0101


	//----- nvinfo : EIATTR_INT_WARP_WIDE_INSTR_OFFSETS
	.align		4
        /*0030*/ 	.byte	0x04, 0x31
        /*0032*/ 	.short	(.L_374 - .L_373)


	//   ....[0]....
.L_373:
        /*0034*/ 	.word	0x00000170


	//   ....[1]....
        /*0038*/ 	.word	0x00000230


	//   ....[2]....
        /*003c*/ 	.word	0x00005770


	//   ....[3]....
        /*0040*/ 	.word	0x00005d60


	//   ....[4]....
        /*0044*/ 	.word	0x000064c0


	//   ....[5]....
        /*0048*/ 	.word	0x00006860


	//----- nvinfo : EIATTR_COOP_GROUP_MASK_REGIDS
	.align		4
.L_374:
        /*004c*/ 	.byte	0x04, 0x29
        /*004e*/ 	.short	(.L_376 - .L_375)


	//   ....[0]....
.L_375:
        /*0050*/ 	.word	0xffffffff


	//   ....[1]....
        /*0054*/ 	.word	0xffffffff


	//   ....[2]....
        /*0058*/ 	.word	0xffffffff


	//   ....[3]....
        /*005c*/ 	.word	0xffffffff


	//   ....[4]....
        /*0060*/ 	.word	0xffffffff


	//   ....[5]....
        /*0064*/ 	.word	0xffffffff


	//   ....[6]....
        /*0068*/ 	.word	0xffffffff


	//   ....[7]....
        /*006c*/ 	.word	0xffffffff


	//   ....[8]....
        /*0070*/ 	.word	0xffffffff


	//   ....[9]....
        /*0074*/ 	.word	0xffffffff


	//   ....[10]....
        /*0078*/ 	.word	0xffffffff


	//   ....[11]....
        /*007c*/ 	.word	0xffffffff


	//   ....[12]....
        /*0080*/ 	.word	0xffffffff


	//   ....[13]....
        /*0084*/ 	.word	0xffffffff


	//   ....[14]....
        /*0088*/ 	.word	0xffffffff


	//   ....[15]....
        /*008c*/ 	.word	0xffffffff


	//   ....[16]....
        /*0090*/ 	.word	0xffffffff


	//   ....[17]....
        /*0094*/ 	.word	0x0500000f


	//   ....[18]....
        /*0098*/ 	.word	0x0500000f


	//   ....[19]....
        /*009c*/ 	.word	0x0500000f


	//   ....[20]....
        /*00a0*/ 	.word	0x0500000f


	//   ....[21]....
        /*00a4*/ 	.word	0x0500000f


	//   ....[22]....
        /*00a8*/ 	.word	0x0500000f


	//----- nvinfo : EIATTR_COOP_GROUP_INSTR_OFFSETS
	.align		4
.L_376:
        /*00ac*/ 	.byte	0x04, 0x28
        /*00ae*/ 	.short	(.L_378 - .L_377)


	//   ....[0]....
.L_377:
        /*00b0*/ 	.word	0x00000050


	//   ....[1]....
        /*00b4*/ 	.word	0x00000180


	//   ....[2]....
        /*00b8*/ 	.word	0x00000210


	//   ....[3]....
        /*00bc*/ 	.word	0x00000390


	//   ....[4]....
        /*00c0*/ 	.word	0x000005d0


	//   ....[5]....
        /*00c4*/ 	.word	0x00001220


	//   ....[6]....
        /*00c8*/ 	.word	0x000042f0


	//   ....[7]....
        /*00cc*/ 	.word	0x00004480


	//   ....[8]....
        /*00d0*/ 	.word	0x00004710


	//   ....[9]....
        /*00d4*/ 	.word	0x000048a0


	//   ....[10]....
        /*00d8*/ 	.word	0x000049b0


	//   ....[11]....
        /*00dc*/ 	.word	0x000052b0


	//   ....[12]....
        /*00e0*/ 	.word	0x000056a0


	//   ....[13]....
        /*00e4*/ 	.word	0x000058e0


	//   ....[14]....
        /*00e8*/ 	.word	0x00005c90


	//   ....[15]....
        /*00ec*/ 	.word	0x00005f40


	//   ....[16]....
        /*00f0*/ 	.word	0x00006400


	//   ....[17]....
        /*00f4*/ 	.word	0x00008ba0


	//   ....[18]....
        /*00f8*/ 	.word	0x00008cf0


	//   ....[19]....
        /*00fc*/ 	.word	0x00008d60


	//   ....[20]....
        /*0100*/ 	.word	0x00008dd0


	//   ....[21]....
        /*0104*/ 	.word	0x00008e40


	//   ....[22]....
        /*0108*/ 	.word	0x00008eb0


	//----- nvinfo : EIATTR_REG_RECONFIG
	.align		4
.L_378:
        /*010c*/ 	.byte	0x01, 0x54
	.zero		2


	//----- nvinfo : EIATTR_SYSCALL_OFFSETS
	.align		4
        /*0110*/ 	.byte	0x04, 0x46
        /*0112*/ 	.short	(.L_380 - .L_379)


	//   ....[0]....
.L_379:
        /*0114*/ 	.word	0x00000e80


	//   ....[1]....
        /*0118*/ 	.word	0x00000f70


	//   ....[2]....
        /*011c*/ 	.word	0x000010b0


	//   ....[3]....
        /*0120*/ 	.word	0x000011a0


	//----- nvinfo : EIATTR_MBARRIER_INSTR_OFFSETS
	.align		4
.L_380:
        /*0124*/ 	.byte	0x04, 0x39
        /*0126*/ 	.short	(.L_382 - .L_381)


	//   ....[0]....
.L_381:
        /*0128*/ 	.word	0x00000250
        /*012c*/ 	.word	0x000000ff
        /*0130*/ 	.word	0x00036400
        /*0134*/ 	.short	0x0100
        /*0136*/ 	.byte	0x06
	.zero		1


	//   ....[1]....
        /*0138*/ 	.word	0x00000340
        /*013c*/ 	.word	0x000000ff
        /*0140*/ 	.word	0x00036410
        /*0144*/ 	.short	0x0100
        /*0146*/ 	.byte	0x08
	.zero		1


	//   ....[2]....
        /*0148*/ 	.word	0x00000350
        /*014c*/ 	.word	0x000000ff
        /*0150*/ 	.word	0x00036420
        /*0154*/ 	.short	0x0100
        /*0156*/ 	.byte	0x08
	.zero		1


	//   ....[3]....
        /*0158*/ 	.word	0x00000360
        /*015c*/ 	.word	0x000000ff
        /*0160*/ 	.word	0x00036418
        /*0164*/ 	.short	0x0100
        /*0166*/ 	.byte	0x08
	.zero		1


	//   ....[4]....
        /*0168*/ 	.word	0x00000370
        /*016c*/ 	.word	0x000000ff
        /*0170*/ 	.word	0x00036428
        /*0174*/ 	.short	0x0100
        /*0176*/ 	.byte	0x08
	.zero		1


	//   ....[5]....
        /*0178*/ 	.word	0x000004a0
        /*017c*/ 	.word	0x000000ff
        /*0180*/ 	.word	0x00036430
        /*0184*/ 	.short	0x0100
        /*0186*/ 	.byte	0x08
	.zero		1


	//   ....[6]....
        /*0188*/ 	.word	0x000004b0
        /*018c*/ 	.word	0x000000ff
        /*0190*/ 	.word	0x00036438
        /*0194*/ 	.short	0x0100
        /*0196*/ 	.byte	0x08
	.zero		1


	//   ....[7]....
        /*0198*/ 	.word	0x00001260
        /*019c*/ 	.word	0x000000ff
        /*01a0*/ 	.word	0x00036400
        /*01a4*/ 	.short	0x010a
        /*01a6*/ 	.byte	0x24
	.zero		1


	//   ....[8]....
        /*01a8*/ 	.word	0x000013b0
        /*01ac*/ 	.word	0x000000ff
        /*01b0*/ 	.word	0x00036400
        /*01b4*/ 	.short	0x010a
        /*01b6*/ 	.byte	0x24
	.zero		1


	//   ....[9]....
        /*01b8*/ 	.word	0x00001a40
        /*01bc*/ 	.word	0x00000004
        /*01c0*/ 	.word	0x00036410
        /*01c4*/ 	.short	0x010a
        /*01c6*/ 	.byte	0x3f
	.zero		1


	//   ....[10]....
        /*01c8*/ 	.word	0x00001a80
        /*01cc*/ 	.word	0x00000004
        /*01d0*/ 	.word	0x00036410
        /*01d4*/ 	.short	0x010a
        /*01d6*/ 	.byte	0x3f
	.zero		1


	//   ....[11]....
        /*01d8*/ 	.word	0x00002120
        /*01dc*/ 	.word	0x000000ff
        /*01e0*/ 	.word	0x00036430
        /*01e4*/ 	.short	0x010a
        /*01e6*/ 	.byte	0x24
	.zero		1


	//   ....[12]....
        /*01e8*/ 	.word	0x00002160
        /*01ec*/ 	.word	0x000000ff
        /*01f0*/ 	.word	0x00036430
        /*01f4*/ 	.short	0x010a
        /*01f6*/ 	.byte	0x24
	.zero		1


	//   ....[13]....
        /*01f8*/ 	.word	0x00003520
        /*01fc*/ 	.word	0x000000ff
        /*0200*/ 	.word	0x00000000
        /*0204*/ 	.short	0x0101
        /*0206*/ 	.byte	0x04
	.zero		1


	//   ....[14]....
        /*0208*/ 	.word	0x000038a0
        /*020c*/ 	.word	0x00000004
        /*0210*/ 	.word	0x00000000
        /*0214*/ 	.short	0x0101
        /*0216*/ 	.byte	0x3f
	.zero		1


	//   ....[15]....
        /*0218*/ 	.word	0x00006d40
        /*021c*/ 	.word	0x0000000c
        /*0220*/ 	.word	0x00036420
        /*0224*/ 	.short	0x010a
        /*0226*/ 	.byte	0x3f
	.zero		1


	//   ....[16]....
        /*0228*/ 	.word	0x00007440
        /*022c*/ 	.word	0x0000000c
        /*0230*/ 	.word	0x00036438
        /*0234*/ 	.short	0x010a
        /*0236*/ 	.byte	0x3f
	.zero		1


	//   ....[17]....
        /*0238*/ 	.word	0x000077b0
        /*023c*/ 	.word	0x0000000c
        /*0240*/ 	.word	0x00036428
        /*0244*/ 	.short	0x010a
        /*0246*/ 	.byte	0x3f
	.zero		1


	//   ....[18]....
        /*0248*/ 	.word	0x00007a60
        /*024c*/ 	.word	0x0000000c
        /*0250*/ 	.word	0x00036438
        /*0254*/ 	.short	0x010a
        /*0256*/ 	.byte	0x3f
	.zero		1


	//   ....[19]....
        /*0258*/ 	.word	0x00007d20
        /*025c*/ 	.word	0x0000000c
        /*0260*/ 	.word	0x00036420
        /*0264*/ 	.short	0x010a
        /*0266*/ 	.byte	0x3f
	.zero		1


	//   ....[20]....
        /*0268*/ 	.word	0x00008020
        /*026c*/ 	.word	0x0000000c
        /*0270*/ 	.word	0x00036438
        /*0274*/ 	.short	0x010a
        /*0276*/ 	.byte	0x3f
	.zero		1


	//   ....[21]....
        /*0278*/ 	.word	0x00008320
        /*027c*/ 	.word	0x0000000c
        /*0280*/ 	.word	0x00036428
        /*0284*/ 	.short	0x010a
        /*0286*/ 	.byte	0x3f
	.zero		1


	//   ....[22]....
        /*0288*/ 	.word	0x000085e0
        /*028c*/ 	.word	0x0000000c
        /*0290*/ 	.word	0x00036438
        /*0294*/ 	.short	0x010a
        /*0296*/ 	.byte	0x3f
	.zero		1


	//   ....[23]....
        /*0298*/ 	.word	0x00008a30
        /*029c*/ 	.word	0x00000007
        /*02a0*/ 	.word	0x00000000
        /*02a4*/ 	.short	0x010a
        /*02a6*/ 	.byte	0x3f
	.zero		1


	//   ....[24]....
        /*02a8*/ 	.word	0x00008ab0
        /*02ac*/ 	.word	0x00000005
        /*02b0*/ 	.word	0x00000000
        /*02b4*/ 	.short	0x010a
        /*02b6*/ 	.byte	0x3f
	.zero		1


	//   ....[25]....
        /*02b8*/ 	.word	0x00008b00
        /*02bc*/ 	.word	0x00000009
        /*02c0*/ 	.word	0x00036438
        /*02c4*/ 	.short	0x010a
        /*02c6*/ 	.byte	0x3f
	.zero		1


	//   ....[26]....
        /*02c8*/ 	.word	0x00008bd0
        /*02cc*/ 	.word	0x00000098
        /*02d0*/ 	.word	0x00036400
        /*02d4*/ 	.short	0x010a
        /*02d6*/ 	.byte	0x3f
	.zero		1


	//   ....[27]....
        /*02d8*/ 	.word	0x00008c20
        /*02dc*/ 	.word	0x00000004
        /*02e0*/ 	.word	0x00036410
        /*02e4*/ 	.short	0x010a
        /*02e6*/ 	.byte	0x3f
	.zero		1


	//   ....[28]....
        /*02e8*/ 	.word	0x00008c70
        /*02ec*/ 	.word	0x00000098
        /*02f0*/ 	.word	0x00036430
        /*02f4*/ 	.short	0x010a
        /*02f6*/ 	.byte	0x3f
	.zero		1


	//   ....[29]....
        /*02f8*/ 	.word	0x00008ef0
        /*02fc*/ 	.word	0x0000000c
        /*0300*/ 	.word	0x00036420
        /*0304*/ 	.short	0x010a
        /*0306*/ 	.byte	0x3f
	.zero		1


	//   ....[30]....
        /*0308*/ 	.word	0x00008f40
        /*030c*/ 	.word	0x0000000c
        /*0310*/ 	.word	0x00036438
        /*0314*/ 	.short	0x010a
        /*0316*/ 	.byte	0x3f
	.zero		1


	//   ....[31]....
        /*0318*/ 	.word	0x00008f90
        /*031c*/ 	.word	0x0000000c
        /*0320*/ 	.word	0x00036428
        /*0324*/ 	.short	0x010a
        /*0326*/ 	.byte	0x3f
	.zero		1


	//   ....[32]....
        /*0328*/ 	.word	0x00008fe0
        /*032c*/ 	.word	0x0000000c
        /*0330*/ 	.word	0x00036438
        /*0334*/ 	.short	0x010a
        /*0336*/ 	.byte	0x3f
	.zero		1


	//   ....[33]....
        /*0338*/ 	.word	0x00009040
        /*033c*/ 	.word	0x0000000c
        /*0340*/ 	.word	0x00036420
        /*0344*/ 	.short	0x010a
        /*0346*/ 	.byte	0x3f
	.zero		1


	//   ....[34]....
        /*0348*/ 	.word	0x00009090
        /*034c*/ 	.word	0x0000000c
        /*0350*/ 	.word	0x00036438
        /*0354*/ 	.short	0x010a
        /*0356*/ 	.byte	0x3f
	.zero		1


	//   ....[35]....
        /*0358*/ 	.word	0x000090e0
        /*035c*/ 	.word	0x0000000c
        /*0360*/ 	.word	0x00036428
        /*0364*/ 	.short	0x010a
        /*0366*/ 	.byte	0x3f
	.zero		1


	//   ....[36]....
        /*0368*/ 	.word	0x00009130
        /*036c*/ 	.word	0x0000000c
        /*0370*/ 	.word	0x00036438
        /*0374*/ 	.short	0x010a
        /*0376*/ 	.byte	0x3f
	.zero		1


	//   ....[37]....
        /*0378*/ 	.word	0x00009210
        /*037c*/ 	.word	0x00000007
        /*0380*/ 	.word	0x00000000
        /*0384*/ 	.short	0x010a
        /*0386*/ 	.byte	0x3f
	.zero		1


	//   ....[38]....
        /*0388*/ 	.word	0x00009260
        /*038c*/ 	.word	0x00000005
        /*0390*/ 	.word	0x00000000
        /*0394*/ 	.short	0x010a
        /*0396*/ 	.byte	0x3f
	.zero		1


	//----- nvinfo : EIATTR_NUM_MBARRIERS
	.align		4
.L_382:
        /*0398*/ 	.byte	0x03, 0x38
        /*039a*/ 	.short	0x0007


	//----- nvinfo : EIATTR_EXIT_INSTR_OFFSETS
	.align		4
        /*039c*/ 	.byte	0x04, 0x1c
        /*039e*/ 	.short	(.L_384 - .L_383)


	//   ....[0]....
.L_383:
        /*03a0*/ 	.word	0x00008b50


	//----- nvinfo : EIATTR_MAX_THREADS
	.align		4
.L_384:
        /*03a4*/ 	.byte	0x04, 0x05
        /*03a6*/ 	.short	(.L_386 - .L_385)
.L_385:
        /*03a8*/ 	.word	0x00000200
        /*03ac*/ 	.word	0x00000001
        /*03b0*/ 	.word	0x00000001


	//----- nvinfo : EIATTR_CRS_STACK_SIZE
	.align		4
.L_386:
        /*03b4*/ 	.byte	0x04, 0x1e
        /*03b6*/ 	.short	(.L_388 - .L_387)
.L_387:
        /*03b8*/ 	.word	0x00000000


	//----- nvinfo : EIATTR_CBANK_PARAM_SIZE
	.align		4
.L_388:
        /*03bc*/ 	.byte	0x03, 0x19
        /*03be*/ 	.short	0x06f0


	//----- nvinfo : EIATTR_PARAM_CBANK
	.align		4
        /*03c0*/ 	.byte	0x04, 0x0a
        /*03c2*/ 	.short	(.L_390 - .L_389)
	.align		4
.L_389:
        /*03c4*/ 	.word	index@(.nv.constant0._ZN7cutlass13device_kernelIN5flash11enable_sm90INS1_16FlashAttnBwdSm90INS1_25CollectiveMainloopBwdSm90ILi2ELi1ELi1EN4cute5tupleIJNS5_1CILi1EEES8_S8_EEENS6_IJNS7_ILi64EEENS7_ILi96EEENS7_ILi192EEEEEENS_10bfloat16_tEfNS_4arch4Sm90ELb0ELb0ELb0ELb1ELb1ELb0ELb1ELb0ELi3ELi1ELi1ELi1ELb0EEENS1_24CollectiveEpilogueBwdGQAISD_fSG_Li384ELb1ELb1EEENS1_19SingleTileSchedulerILb1ELb0ELb0ELi96EEEEEEEEEvNT_6ParamsE)
        /*03c8*/ 	.short	0x0210
        /*03ca*/ 	.short	0x06f0


	//----- nvinfo : EIATTR_SW_WAR
	.align		4
.L_390:
        /*03cc*/ 	.byte	0x04, 0x36
        /*03ce*/ 	.short	(.L_392 - .L_391)
.L_391:
        /*03d0*/ 	.word	0x00000008
.L_392:


//--------------------- .nv.info._ZN7cutlass13device_kernelIN5flash11enable_sm90INS1_16FlashAttnBwdSm90INS1_25CollectiveMainloopBwdSm90ILi2ELi1ELi1EN4cute5tupleIJNS5_1CILi1EEES8_S8_EEENS6_IJNS7_ILi64EEENS7_ILi96EEENS7_ILi192EEEEEENS_10bfloat16_tEfNS_4arch4Sm90ELb0ELb1ELb0ELb0ELb0ELb0ELb1ELb0ELi3ELi1ELi1ELi1ELb0EEENS1_21CollectiveEpilogueBwdISD_SE_SG_Li384ELb0ELb1ELi3EEENS1_19SingleTileSchedulerILb0ELb0ELb0ELi96EEEEEEEEEvNT_6ParamsE --------------------------
	.section	.nv.info._ZN7cutlass13device_kernelIN5flash11enable_sm90INS1_16FlashAttnBwdSm90INS1_25CollectiveMainloopBwdSm90ILi2ELi1ELi1EN4cute5tupleIJNS5_1CILi1EEES8_S8_EEENS6_IJNS7_ILi64EEENS7_ILi96EEENS7_ILi192EEEEEENS_10bfloat16_tEfNS_4arch4Sm90ELb0ELb1ELb0ELb0ELb0ELb0ELb1ELb0ELi3ELi1ELi1ELi1ELb0EEENS1_21CollectiveEpilogueBwdISD_SE_SG_Li384ELb0ELb1ELi3EEENS1_19SingleTileSchedulerILb0ELb0ELb0ELi96EEEEEEEEEvNT_6ParamsE,"",@"SHT_CUDA_INFO"
	.sectionflags	@""
	.align	4


	//----- nvinfo : EIATTR_CUDA_API_VERSION
	.align		4
        /*0000*/ 	.byte	0x04, 0x37
        /*0002*/ 	.short	(.L_394 - .L_393)
.L_393:
        /*0004*/ 	.word	0x00000082


	//----- nvinfo : EIATTR_KPARAM_INFO
	.align		4
.L_394:
        /*0008*/ 	.byte	0x04, 0x17
        /*000a*/ 	.short	(.L_396 - .L_395)
.L_395:
        /*000c*/ 	.word	0x00000000
        /*0010*/ 	.short	0x0000
        /*0012*/ 	.short	0x0070
        /*0014*/ 	.byte	0x00, 0xf0, 0x01, 0x24


	//----- nvinfo : EIATTR_SPARSE_MMA_MASK
	.align		4
.L_396:
        /*0018*/ 	.byte	0x03, 0x50
        /*001a*/ 	.short	0x0000


	//----- nvinfo : EIATTR_MAXREG_COUNT
	.align		4
        /*001c*/ 	.byte	0x03, 0x1b
        /*001e*/ 	.short	0x0080


	//----- nvinfo : EIATTR_NUM_BARRIERS
	.align		4
        /*0020*/ 	.byte	0x02, 0x4c
        /*0022*/ 	.byte	0x10
	.zero		1


	//----- nvinfo : EIATTR_EXTERNS
	.align		4
        /*0024*/ 	.byte	0x04, 0x0f
        /*0026*/ 	.short	(.L_398 - .L_397)


	//   ....[0]....
	.align		4
.L_397:
        /*0028*/ 	.word	index@(__assertfail)


	//----- nvinfo : EIATTR_MERCURY_ISA_VERSION
	.align		4
.L_398:
        /*002c*/ 	.byte	0x03, 0x5f
        /*002e*/ 	.short	0x0101


	//----- nvinfo : EIATTR_INT_WARP_WIDE_INSTR_OFFSETS
	.align		4
        /*0030*/ 	.byte	0x04, 0x31
        /*0032*/ 	.short	(.L_400 - .L_399)


	//   ....[0]....
.L_399:
        /*0034*/ 	.word	0x000001e0


	//   ....[1]....
        /*0038*/ 	.word	0x00000210


	//----- nvinfo : EIATTR_COOP_GROUP_MASK_REGIDS
	.align		4
.L_400:
        /*003c*/ 	.byte	0x04, 0x29
        /*003e*/ 	.short	(.L_402 - .L_401)


	//   ....[0]....
.L_401:
        /*0040*/ 	.word	0xffffffff


	//   ....[1]....
        /*0044*/ 	.word	0xffffffff


	//   ....[2]....
        /*0048*/ 	.word	0xffffffff


	//   ....[3]....
        /*004c*/ 	.word	0xffffffff


	//   ....[4]....
        /*0050*/ 	.word	0xffffffff


	//   ....[5]....
        /*0054*/ 	.word	0xffffffff


	//   ....[6]....
        /*0058*/ 	.word	0xffffffff


	//   ....[7]....
        /*005c*/ 	.word	0xffffffff


	//   ....[8]....
        /*0060*/ 	.word	0x0500000f


	//----- nvinfo : EIATTR_COOP_GROUP_INSTR_OFFSETS
	.align		4
.L_402:
        /*0064*/ 	.byte	0x04, 0x28
        /*0066*/ 	.short	(.L_404 - .L_403)


	//   ....[0]....
.L_403:
        /*0068*/ 	.word	0x00000060


	//   ....[1]....
        /*006c*/ 	.word	0x000001f0


	//   ....[2]....
        /*0070*/ 	.word	0x00000240


	//   ....[3]....
        /*0074*/ 	.word	0x00000430


	//   ....[4]....
        /*0078*/ 	.word	0x00000620


	//   ....[5]....
        /*007c*/ 	.word	0x000010d0


	//   ....[6]....
        /*0080*/ 	.word	0x00004930


	//   ....[7]....
        /*0084*/ 	.word	0x00005f50


	//   ....[8]....
        /*0088*/ 	.word	0x000095e0


	//----- nvinfo : EIATTR_REG_RECONFIG
	.align		4
.L_404:
        /*008c*/ 	.byte	0x01, 0x54
	.zero		2


	//----- nvinfo : EIATTR_SYSCALL_OFFSETS
	.align		4
        /*0090*/ 	.byte	0x04, 0x46
        /*0092*/ 	.short	(.L_406 - .L_405)


	//   ....[0]....
.L_405:
        /*0094*/ 	.word	0x00000d30


	//   ....[1]....
        /*0098*/ 	.word	0x00000e20


	//   ....[2]....
        /*009c*/ 	.word	0x00000f60


	//   ....[3]....
        /*00a0*/ 	.word	0x00001050


	//   ....[4]....
        /*00a4*/ 	.word	0x00004320


	//   ....[5]....
        /*00a8*/ 	.word	0x00004460


	//   ....[6]....
        /*00ac*/ 	.word	0x00004580


	//   ....[7]....
        /*00b0*/ 	.word	0x000046a0


	//----- nvinfo : EIATTR_MBARRIER_INSTR_OFFSETS
	.align		4
.L_406:
        /*00b4*/ 	.byte	0x04, 0x39
        /*00b6*/ 	.short	(.L_408 - .L_407)


	//   ....[0]....
.L_407:
        /*00b8*/ 	.word	0x000002e0
        /*00bc*/ 	.word	0x000000ff
        /*00c0*/ 	.word	0x00036400
        /*00c4*/ 	.short	0x0100
        /*00c6*/ 	.byte	0x06
	.zero		1


	//   ....[1]....
        /*00c8*/ 	.word	0x000003e0
        /*00cc*/ 	.word	0x000000ff
        /*00d0*/ 	.word	0x00036410
        /*00d4*/ 	.short	0x0100
        /*00d6*/ 	.byte	0x08
	.zero		1


	//   ....[2]....
        /*00d8*/ 	.word	0x000003f0
        /*00dc*/ 	.word	0x000000ff
        /*00e0*/ 	.word	0x00036420
        /*00e4*/ 	.short	0x0100
        /*00e6*/ 	.byte	0x08
	.zero		1


	//   ....[3]....
        /*00e8*/ 	.word	0x00000400
        /*00ec*/ 	.word	0x000000ff
        /*00f0*/ 	.word	0x00036418
        /*00f4*/ 	.short	0x0100
        /*00f6*/ 	.byte	0x08
	.zero		1


	//   ....[4]....
        /*00f8*/ 	.word	0x00000410
        /*00fc*/ 	.word	0x000000ff
        /*0100*/ 	.word	0x00036428
        /*0104*/ 	.short	0x0100
        /*0106*/ 	.byte	0x08
	.zero		1


	//   ....[5]....
        /*0108*/ 	.word	0x00000540
        /*010c*/ 	.word	0x000000ff
        /*0110*/ 	.word	0x00036430
        /*0114*/ 	.short	0x0100
        /*0116*/ 	.byte	0x08
	.zero		1


	//   ....[6]....
        /*0118*/ 	.word	0x00000550
        /*011c*/ 	.word	0x000000ff
        /*0120*/ 	.word	0x00036438
        /*0124*/ 	.short	0x0100
        /*0126*/ 	.byte	0x08
	.zero		1


	//   ....[7]....
        /*0128*/ 	.word	0x00001100
        /*012c*/ 	.word	0x000000ff
        /*0130*/ 	.word	0x00036400
        /*0134*/ 	.short	0x010a
        /*0136*/ 	.byte	0x25
	.zero		1


	//   ....[8]....
        /*0138*/ 	.word	0x000011f0
        /*013c*/ 	.word	0x000000ff
        /*0140*/ 	.word	0x00036400
        /*0144*/ 	.short	0x010a
        /*0146*/ 	.byte	0x25
	.zero		1


	//   ....[9]....
        /*0148*/ 	.word	0x00001940
        /*014c*/ 	.word	0x00000004
        /*0150*/ 	.word	0x00036410
        /*0154*/ 	.short	0x010a
        /*0156*/ 	.byte	0x3f
	.zero		1


	//   ....[10]....
        /*0158*/ 	.word	0x00001980
        /*015c*/ 	.word	0x00000004
        /*0160*/ 	.word	0x00036410
        /*0164*/ 	.short	0x010a
        /*0166*/ 	.byte	0x3f
	.zero		1


	//   ....[11]....
        /*0168*/ 	.word	0x00002020
        /*016c*/ 	.word	0x000000ff
        /*0170*/ 	.word	0x00036430
        /*0174*/ 	.short	0x010a
        /*0176*/ 	.byte	0x25
	.zero		1


	//   ....[12]....
        /*0178*/ 	.word	0x00002060
        /*017c*/ 	.word	0x000000ff
        /*0180*/ 	.word	0x00036430
        /*0184*/ 	.short	0x010a
        /*0186*/ 	.byte	0x25
	.zero		1


	//   ....[13]....
        /*0188*/ 	.word	0x00003aa0
        /*018c*/ 	.word	0x000000ff
        /*0190*/ 	.word	0x00000000
        /*0194*/ 	.short	0x0101
        /*0196*/ 	.byte	0x04
	.zero		1


	//   ....[14]....
        /*0198*/ 	.word	0x00003e40
        /*019c*/ 	.word	0x00000004
        /*01a0*/ 	.word	0x00000000
        /*01a4*/ 	.short	0x0101
        /*01a6*/ 	.byte	0x3f
	.zero		1


	//   ....[15]....
        /*01a8*/ 	.word	0x00007530
        /*01ac*/ 	.word	0x00000000
        /*01b0*/ 	.word	0x00036420
        /*01b4*/ 	.short	0x010a
        /*01b6*/ 	.byte	0x3f
	.zero		1


	//   ....[16]....
        /*01b8*/ 	.word	0x00007d40
        /*01bc*/ 	.word	0x00000000
        /*01c0*/ 	.word	0x00036438
        /*01c4*/ 	.short	0x010a
        /*01c6*/ 	.byte	0x3f
	.zero		1


	//   ....[17]....
        /*01c8*/ 	.word	0x000080a0
        /*01cc*/ 	.word	0x00000000
        /*01d0*/ 	.word	0x00036428
        /*01d4*/ 	.short	0x010a
        /*01d6*/ 	.byte	0x3f
	.zero		1


	//   ....[18]....
        /*01d8*/ 	.word	0x000083c0
        /*01dc*/ 	.word	0x00000000
        /*01e0*/ 	.word	0x00036438
        /*01e4*/ 	.short	0x010a
        /*01e6*/ 	.byte	0x3f
	.zero		1


	//   ....[19]....
        /*01e8*/ 	.word	0x00008670
        /*01ec*/ 	.word	0x00000000
        /*01f0*/ 	.word	0x00036420
        /*01f4*/ 	.short	0x010a
        /*01f6*/ 	.byte	0x3f
	.zero		1


	//   ....[20]....
        /*01f8*/ 	.word	0x000089f0
        /*01fc*/ 	.word	0x00000000
        /*0200*/ 	.word	0x00036438
        /*0204*/ 	.short	0x010a
        /*0206*/ 	.byte	0x3f
	.zero		1


	//   ....[21]....
        /*0208*/ 	.word	0x00008ce0
        /*020c*/ 	.word	0x00000000
        /*0210*/ 	.word	0x00036428
        /*0214*/ 	.short	0x010a
        /*0216*/ 	.byte	0x3f
	.zero		1


	//   ....[22]....
        /*0218*/ 	.word	0x00009020
        /*021c*/ 	.word	0x00000000
        /*0220*/ 	.word	0x00036438
        /*0224*/ 	.short	0x010a
        /*0226*/ 	.byte	0x3f
	.zero		1


	//   ....[23]....
        /*0228*/ 	.word	0x00009470
        /*022c*/ 	.word	0x00000009
        /*0230*/ 	.word	0x00000000
        /*0234*/ 	.short	0x010a
        /*0236*/ 	.byte	0x3f
	.zero		1


	//   ....[24]....
        /*0238*/ 	.word	0x000094f0
        /*023c*/ 	.word	0x00000003
        /*0240*/ 	.word	0x00000000
        /*0244*/ 	.short	0x010a
        /*0246*/ 	.byte	0x3f
	.zero		1


	//   ....[25]....
        /*0248*/ 	.word	0x00009540
        /*024c*/ 	.word	0x00000004
        /*0250*/ 	.word	0x00036438
        /*0254*/ 	.short	0x010a
        /*0256*/ 	.byte	0x3f
	.zero		1


	//   ....[26]....
        /*0258*/ 	.word	0x00009610
        /*025c*/ 	.word	0x00000099
        /*0260*/ 	.word	0x00036400
        /*0264*/ 	.short	0x010a
        /*0266*/ 	.byte	0x3f
	.zero		1


	//   ....[27]....
        /*0268*/ 	.word	0x00009660
        /*026c*/ 	.word	0x00000004
        /*0270*/ 	.word	0x00036410
        /*0274*/ 	.short	0x010a
        /*0276*/ 	.byte	0x3f
	.zero		1


	//   ....[28]....
        /*0278*/ 	.word	0x000096b0
        /*027c*/ 	.word	0x00000099
        /*0280*/ 	.word	0x00036430
        /*0284*/ 	.short	0x010a
        /*0286*/ 	.byte	0x3f
	.zero		1


	//   ....[29]....
        /*0288*/ 	.word	0x00009700
        /*028c*/ 	.word	0x00000000
        /*0290*/ 	.word	0x00036420
        /*0294*/ 	.short	0x010a
        /*0296*/ 	.byte	0x3f
	.zero		1


	//   ....[30]....
        /*0298*/ 	.word	0x00009750
        /*029c*/ 	.word	0x00000000
        /*02a0*/ 	.word	0x00036438
        /*02a4*/ 	.short	0x010a
        /*02a6*/ 	.byte	0x3f
	.zero		1


	//   ....[31]....
        /*02a8*/ 	.word	0x000097a0
        /*02ac*/ 	.word	0x00000000
        /*02b0*/ 	.word	0x00036428
        /*02b4*/ 	.short	0x010a
        /*02b6*/ 	.byte	0x3f
	.zero		1


	//   ....[32]....
        /*02b8*/ 	.word	0x000097f0
        /*02bc*/ 	.word	0x00000000
        /*02c0*/ 	.word	0x00036438
        /*02c4*/ 	.short	0x010a
        /*02c6*/ 	.byte	0x3f
	.zero		1


	//   ....[33]....
        /*02c8*/ 	.word	0x00009850
        /*02cc*/ 	.word	0x00000000
        /*02d0*/ 	.word	0x00036420
        /*02d4*/ 	.short	0x010a
        /*02d6*/ 	.byte	0x3f
	.zero		1


	//   ....[34]....
        /*02d8*/ 	.word	0x000098a0
        /*02dc*/ 	.word	0x00000000
        /*02e0*/ 	.word	0x00036438
        /*02e4*/ 	.short	0x010a
        /*02e6*/ 	.byte	0x3f
	.zero		1


	//   ....[35]....
        /*02e8*/ 	.word	0x000098f0
        /*02ec*/ 	.word	0x00000000
        /*02f0*/ 	.word	0x00036428
        /*02f4*/ 	.short	0x010a
        /*02f6*/ 	.byte	0x3f
	.zero		1


	//   ....[36]....
        /*02f8*/ 	.word	0x00009940
        /*02fc*/ 	.word	0x00000000
        /*0300*/ 	.word	0x00036438
        /*0304*/ 	.short	0x010a
        /*0306*/ 	.byte	0x3f
	.zero		1


	//   ....[37]....
        /*0308*/ 	.word	0x00009a10
        /*030c*/ 	.word	0x00000009
        /*0310*/ 	.word	0x00000000
        /*0314*/ 	.short	0x010a
        /*0316*/ 	.byte	0x3f
	.zero		1


	//   ....[38]....
        /*0318*/ 	.word	0x00009a60
        /*031c*/ 	.word	0x00000003
        /*0320*/ 	.word	0x00000000
        /*0324*/ 	.short	0x010a
        /*0326*/ 	.byte	0x3f
	.zero		1


	//----- nvinfo : EIATTR_NUM_MBARRIERS
	.align		4
.L_408:
        /*0328*/ 	.byte	0x03, 0x38
        /*032a*/ 	.short	0x0007


	//----- nvinfo : EIATTR_EXIT_INSTR_OFFSETS
	.align		4
        /*032c*/ 	.byte	0x04, 0x1c
        /*032e*/ 	.short	(.L_410 - .L_409)


	//   ....[0]....
.L_409:
        /*0330*/ 	.word	0x00000680


	//   ....[1]....
        /*0334*/ 	.word	0x00004f60


	//   ....[2]....
        /*0338*/ 	.word	0x00005ef0


	//   ....[3]....
        /*033c*/ 	.word	0x00009590


	//----- nvinfo : EIATTR_MAX_THREADS
	.align		4
.L_410:
        /*0340*/ 	.byte	0x04, 0x05
        /*0342*/ 	.short	(.L_412 - .L_411)
.L_411:
        /*0344*/ 	.word	0x00000200
        /*0348*/ 	.word	0x00000001
        /*034c*/ 	.word	0x00000001


	//----- nvinfo : EIATTR_CRS_STACK_SIZE
	.align		4
.L_412:
        /*0350*/ 	.byte	0x04, 0x1e
        /*0352*/ 	.short	(.L_414 - .L_413)
.L_413:
        /*0354*/ 	.word	0x00000000


	//----- nvinfo : EIATTR_CBANK_PARAM_SIZE
	.align		4
.L_414:
        /*0358*/ 	.byte	0x03, 0x19
        /*035a*/ 	.short	0x0970


	//----- nvinfo : EIATTR_PARAM_CBANK
	.align		4
        /*035c*/ 	.byte	0x04, 0x0a
        /*035e*/ 	.short	(.L_416 - .L_415)
	.align		4
.L_415:
        /*0360*/ 	.word	index@(.nv.constant0._ZN7cutlass13device_kernelIN5flash11enable_sm90INS1_16FlashAttnBwdSm90INS1_25CollectiveMainloopBwdSm90ILi2ELi1ELi1EN4cute5tupleIJNS5_1CILi1EEES8_S8_EEENS6_IJNS7_ILi64EEENS7_ILi96EEENS7_ILi192EEEEEENS_10bfloat16_tEfNS_4arch4Sm90ELb0ELb1ELb0ELb0ELb0ELb0ELb1ELb0ELi3ELi1ELi1ELi1ELb0EEENS1_21CollectiveEpilogueBwdISD_SE_SG_Li384ELb0ELb1ELi3EEENS1_19SingleTileSchedulerILb0ELb0ELb0ELi96EEEEEEEEEvNT_6ParamsE)
        /*0364*/ 	.short	0x0210
        /*0366*/ 	.short	0x0970


	//----- nvinfo : EIATTR_SW_WAR
	.align		4
.L_416:
        /*0368*/ 	.byte	0x04, 0x36
        /*036a*/ 	.short	(.L_418 - .L_417)
.L_417:
        /*036c*/ 	.word	0x00000008
.L_418:


//--------------------- .nv.info._ZN7cutlass13device_kernelIN5flash11enable_sm90INS1_16FlashAttnBwdSm90INS1_25CollectiveMainloopBwdSm90ILi2ELi1ELi1EN4cute5tupleIJNS5_1CILi1EEES8_S8_EEENS6_IJNS7_ILi64EEENS7_ILi96EEENS7_ILi192EEEEEENS_10bfloat16_tEfNS_4arch4Sm90ELb0ELb1ELb0ELb0ELb1ELb0ELb1ELb0ELi3ELi1ELi1ELi1ELb0EEENS1_21CollectiveEpilogueBwdISD_SE_SG_Li384ELb0ELb1ELi3EEENS1_19SingleTileSchedulerILb0ELb0ELb0ELi96EEEEEEEEEvNT_6ParamsE --------------------------
	.section	.nv.info._ZN7cutlass13device_kernelIN5flash11enable_sm90INS1_16FlashAttnBwdSm90INS1_25CollectiveMainloopBwdSm90ILi2ELi1ELi1EN4cute5tupleIJNS5_1CILi1EEES8_S8_EEENS6_IJNS7_ILi64EEENS7_ILi96EEENS7_ILi192EEEEEENS_10bfloat16_tEfNS_4arch4Sm90ELb0ELb1ELb0ELb0ELb1ELb0ELb1ELb0ELi3ELi1ELi1ELi1ELb0EEENS1_21CollectiveEpilogueBwdISD_SE_SG_Li384ELb0ELb1ELi3EEENS1_19SingleTileSchedulerILb0ELb0ELb0ELi96EEEEEEEEEvNT_6ParamsE,"",@"SHT_CUDA_INFO"
	.sectionflags	@""
	.align	4


	//----- nvinfo : EIATTR_CUDA_API_VERSION
	.align		4
        /*0000*/ 	.byte	0x04, 0x37
        /*0002*/ 	.short	(.L_420 - .L_419)
.L_419:
        /*0004*/ 	.word	0x00000082


	//----- nvinfo : EIATTR_KPARAM_INFO
	.align		4
.L_420:
        /*0008*/ 	.byte	0x04, 0x17
        /*000a*/ 	.short	(.L_422 - .L_421)
.L_421:
        /*000c*/ 	.word	0x00000000
        /*0010*/ 	.short	0x0000
        /*0012*/ 	.short	0x0070
        /*0014*/ 	.byte	0x00, 0xf0, 0x01, 0x24


	//----- nvinfo : EIATTR_SPARSE_MMA_MASK
	.align		4
.L_422:
        /*0018*/ 	.byte	0x03, 0x50
        /*001a*/ 	.short	0x0000


	//----- nvinfo : EIATTR_MAXREG_COUNT
	.align		4
        /*001c*/ 	.byte	0x03, 0x1b
        /*001e*/ 	.short	0x0080


	//----- nvinfo : EIATTR_NUM_BARRIERS
	.align		4
        /*0020*/ 	.byte	0x02, 0x4c
        /*0022*/ 	.byte	0x10
	.zero		1


	//----- nvinfo : EIATTR_EXTERNS
	.align		4
        /*0024*/ 	.byte	0x04, 0x0f
        /*0026*/ 	.short	(.L_424 - .L_423)


	//   ....[0]....
	.align		4
.L_423:
        /*0028*/ 	.word	index@(__assertfail)


	//----- nvinfo : EIATTR_MERCURY_ISA_VERSION
	.align		4
.L_424:
        /*002c*/ 	.byte	0x03, 0x5f
        /*002e*/ 	.short	0x0101


	//----- nvinfo : EIATTR_INT_WARP_WIDE_INSTR_OFFSETS
	.align		4
        /*0030*/ 	.byte	0x04, 0x31
        /*0032*/ 	.short	(.L_426 - .L_425)


	//   ....[0]....
.L_425:
        /*0034*/ 	.word	0x000001e0


	//   ....[1]....
        /*0038*/ 	.word	0x00000210


	//   ....[2]....
        /*003c*/ 	.word	0x00006a20


	//   ....[3]....
        /*0040*/ 	.word	0x00007160


	//   ....[4]....
        /*0044*/ 	.word	0x00007750


	//   ....[5]....
        /*0048*/ 	.word	0x00007a20


	//   ....[6]....
        /*004c*/ 	.word	0x00007c80


	//   ....[7]....
        /*0050*/ 	.word	0x00007e10


	//----- nvinfo : EIATTR_COOP_GROUP_MASK_REGIDS
	.align		4
.L_426:
        /*0054*/ 	.byte	0x04, 0x29
        /*0056*/ 	.short	(.L_428 - .L_427)


	//   ....[0]....
.L_427:
        /*0058*/ 	.word	0xffffffff


	//   ....[1]....
        /*005c*/ 	.word	0xffffffff


	//   ....[2]....
        /*0060*/ 	.word	0xffffffff


	//   ....[3]....
        /*0064*/ 	.word	0xffffffff


	//   ....[4]....
        /*0068*/ 	.word	0xffffffff


	//   ....[5]....
        /*006c*/ 	.word	0xffffffff


	//   ....[6]....
        /*0070*/ 	.word	0xffffffff


	//   ....[7]....
        /*0074*/ 	.word	0xffffffff


	//   ....[8]....
        /*0078*/ 	.word	0xffffffff


	//   ....[9]....
        /*007c*/ 	.word	0xffffffff


	//   ....[10]....
        /*0080*/ 	.word	0xffffffff


	//   ....[11]....
        /*0084*/ 	.word	0xffffffff


	//   ....[12]....
        /*0088*/ 	.word	0xffffffff


	//   ....[13]....
        /*008c*/ 	.word	0xffffffff


	//   ....[14]....
        /*0090*/ 	.word	0xffffffff


	//   ....[15]....
        /*0094*/ 	.word	0xffffffff


	//   ....[16]....
        /*0098*/ 	.word	0xffffffff


	//   ....[17]....
        /*009c*/ 	.word	0x0500000f


	//   ....[18]....
        /*00a0*/ 	.word	0x0500000f


	//   ....[19]....
        /*00a4*/ 	.word	0x0500000f


	//   ....[20]....
        /*00a8*/ 	.word	0x0500000f


	//----- nvinfo : EIATTR_COOP_GROUP_INSTR_OFFSETS
	.align		4
.L_428:
        /*00ac*/ 	.byte	0x04, 0x28
        /*00ae*/ 	.short	(.L_430 - .L_429)


	//   ....[0]....
.L_429:
        /*00b0*/ 	.word	0x00000060


	//   ....[1]....
        /*00b4*/ 	.word	0x000001f0


	//   ....[2]....
        /*00b8*/ 	.word	0x00000240


	//   ....[3]....
        /*00bc*/ 	.word	0x00000430


	//   ....[4]....
        /*00c0*/ 	.word	0x00000630


	//   ....[5]....
        /*00c4*/ 	.word	0x000010e0


	//   ....[6]....
        /*00c8*/ 	.word	0x00004920


	//   ....[7]....
        /*00cc*/ 	.word	0x00005f30


	//   ....[8]....
        /*00d0*/ 	.word	0x00006490


	//   ....[9]....
        /*00d4*/ 	.word	0x00006950


	//   ....[10]....
        /*00d8*/ 	.word	0x00006ca0


	//   ....[11]....
        /*00dc*/ 	.word	0x00007090


	//   ....[12]....
        /*00e0*/ 	.word	0x000072d0


	//   ....[13]....
        /*00e4*/ 	.word	0x00007680


	//   ....[14]....
        /*00e8*/ 	.word	0x00007960


	//   ....[15]....
        /*00ec*/ 	.word	0x00007b80


	//   ....[16]....
        /*00f0*/ 	.word	0x00007d10


	//   ....[17]....
        /*00f4*/ 	.word	0x0000a4b0


	//   ....[18]....
        /*00f8*/ 	.word	0x0000a600


	//   ....[19]....
        /*00fc*/ 	.word	0x0000a670


	//   ....[20]....
        /*0100*/ 	.word	0x0000a6e0


	//----- nvinfo : EIATTR_REG_RECONFIG
	.align		4
.L_430:
        /*0104*/ 	.byte	0x01, 0x54
	.zero		2


	//----- nvinfo : EIATTR_SYSCALL_OFFSETS
	.align		4
        /*0108*/ 	.byte	0x04, 0x46
        /*010a*/ 	.short	(.L_432 - .L_431)


	//   ....[0]....
.L_431:
        /*010c*/ 	.word	0x00000d40


	//   ....[1]....
        /*0110*/ 	.word	0x00000e30


	//   ....[2]....
        /*0114*/ 	.word	0x00000f70


	//   ....[3]....
        /*0118*/ 	.word	0x00001060


	//   ....[4]....
        /*011c*/ 	.word	0x00004310


	//   ....[5]....
        /*0120*/ 	.word	0x00004450


	//   ....[6]....
        /*0124*/ 	.word	0x00004570


	//   ....[7]....
        /*0128*/ 	.word	0x00004690


	//----- nvinfo : EIATTR_MBARRIER_INSTR_OFFSETS
	.align		4
.L_432:
        /*012c*/ 	.byte	0x04, 0x39
        /*012e*/ 	.short	(.L_434 - .L_433)


	//   ....[0]....
.L_433:
        /*0130*/ 	.word	0x000002e0
        /*0134*/ 	.word	0x000000ff
        /*0138*/ 	.word	0x00036400
        /*013c*/ 	.short	0x0100
        /*013e*/ 	.byte	0x06
	.zero		1


	//   ....[1]....
        /*0140*/ 	.word	0x000003e0
        /*0144*/ 	.word	0x000000ff
        /*0148*/ 	.word	0x00036410
        /*014c*/ 	.short	0x0100
        /*014e*/ 	.byte	0x08
	.zero		1


	//   ....[2]....
        /*0150*/ 	.word	0x000003f0
        /*0154*/ 	.word	0x000000ff
        /*0158*/ 	.word	0x00036420
        /*015c*/ 	.short	0x0100
        /*015e*/ 	.byte	0x08
	.zero		1


	//   ....[3]....
        /*0160*/ 	.word	0x00000400
        /*0164*/ 	.word	0x000000ff
        /*0168*/ 	.word	0x00036418
        /*016c*/ 	.short	0x0100
        /*016e*/ 	.byte	0x08
	.zero		1


	//   ....[4]....
        /*0170*/ 	.word	0x00000410
        /*0174*/ 	.word	0x000000ff
        /*0178*/ 	.word	0x00036428
        /*017c*/ 	.short	0x0100
        /*017e*/ 	.byte	0x08
	.zero		1


	//   ....[5]....
        /*0180*/ 	.word	0x00000540
        /*0184*/ 	.word	0x000000ff
        /*0188*/ 	.word	0x00036430
        /*018c*/ 	.short	0x0100
        /*018e*/ 	.byte	0x08
	.zero		1


	//   ....[6]....
        /*0190*/ 	.word	0x00000550
        /*0194*/ 	.word	0x000000ff
        /*0198*/ 	.word	0x00036438
        /*019c*/ 	.short	0x0100
        /*019e*/ 	.byte	0x08
	.zero		1


	//   ....[7]....
        /*01a0*/ 	.word	0x00001110
        /*01a4*/ 	.word	0x000000ff
        /*01a8*/ 	.word	0x00036400
        /*01ac*/ 	.short	0x010a
        /*01ae*/ 	.byte	0x25
	.zero		1


	//   ....[8]....
        /*01b0*/ 	.word	0x00001200
        /*01b4*/ 	.word	0x000000ff
        /*01b8*/ 	.word	0x00036400
        /*01bc*/ 	.short	0x010a
        /*01be*/ 	.byte	0x25
	.zero		1


	//   ....[9]....
        /*01c0*/ 	.word	0x00001950
        /*01c4*/ 	.word	0x00000004
        /*01c8*/ 	.word	0x00036410
        /*01cc*/ 	.short	0x010a
        /*01ce*/ 	.byte	0x3f
	.zero		1


	//   ....[10]....
        /*01d0*/ 	.word	0x00001990
        /*01d4*/ 	.word	0x00000004
        /*01d8*/ 	.word	0x00036410
        /*01dc*/ 	.short	0x010a
        /*01de*/ 	.byte	0x3f
	.zero		1


	//   ....[11]....
        /*01e0*/ 	.word	0x00002010
        /*01e4*/ 	.word	0x000000ff
        /*01e8*/ 	.word	0x00036430
        /*01ec*/ 	.short	0x010a
        /*01ee*/ 	.byte	0x25
	.zero		1


	//   ....[12]....
        /*01f0*/ 	.word	0x00002050
        /*01f4*/ 	.word	0x000000ff
        /*01f8*/ 	.word	0x00036430
        /*01fc*/ 	.short	0x010a
        /*01fe*/ 	.byte	0x25
	.zero		1


	//   ....[13]....
        /*0200*/ 	.word	0x00003a90
        /*0204*/ 	.word	0x000000ff
        /*0208*/ 	.word	0x00000000
        /*020c*/ 	.short	0x0101
        /*020e*/ 	.byte	0x04
	.zero		1


	//   ....[14]....
        /*0210*/ 	.word	0x00003e30
        /*0214*/ 	.word	0x00000004
        /*0218*/ 	.word	0x00000000
        /*021c*/ 	.short	0x0101
        /*021e*/ 	.byte	0x3f
	.zero		1


	//   ....[15]....
        /*0220*/ 	.word	0x00008400
        /*0224*/ 	.word	0x00000000
        /*0228*/ 	.word	0x00036420
        /*022c*/ 	.short	0x010a
        /*022e*/ 	.byte	0x3f
	.zero		1


	//   ....[16]....
        /*0230*/ 	.word	0x00008c10
        /*0234*/ 	.word	0x00000000
        /*0238*/ 	.word	0x00036438
        /*023c*/ 	.short	0x010a
        /*023e*/ 	.byte	0x3f
	.zero		1


	//   ....[17]....
        /*0240*/ 	.word	0x00008f70
        /*0244*/ 	.word	0x00000000
        /*0248*/ 	.word	0x00036428
        /*024c*/ 	.short	0x010a
        /*024e*/ 	.byte	0x3f
	.zero		1


	//   ....[18]....
        /*0250*/ 	.word	0x00009290
        /*0254*/ 	.word	0x00000000
        /*0258*/ 	.word	0x00036438
        /*025c*/ 	.short	0x010a
        /*025e*/ 	.byte	0x3f
	.zero		1


	//   ....[19]....
        /*0260*/ 	.word	0x00009540
        /*0264*/ 	.word	0x00000000
        /*0268*/ 	.word	0x00036420
        /*026c*/ 	.short	0x010a
        /*026e*/ 	.byte	0x3f
	.zero		1


	//   ....[20]....
        /*0270*/ 	.word	0x000098c0
        /*0274*/ 	.word	0x00000000
        /*0278*/ 	.word	0x00036438
        /*027c*/ 	.short	0x010a
        /*027e*/ 	.byte	0x3f
	.zero		1


	//   ....[21]....
        /*0280*/ 	.word	0x00009bb0
        /*0284*/ 	.word	0x00000000
        /*0288*/ 	.word	0x00036428
        /*028c*/ 	.short	0x010a
        /*028e*/ 	.byte	0x3f
	.zero		1


	//   ....[22]....
        /*0290*/ 	.word	0x00009ef0
        /*0294*/ 	.word	0x00000000
        /*0298*/ 	.word	0x00036438
        /*029c*/ 	.short	0x010a
        /*029e*/ 	.byte	0x3f
	.zero		1


	//   ....[23]....
        /*02a0*/ 	.word	0x0000a340
        /*02a4*/ 	.word	0x00000009
        /*02a8*/ 	.word	0x00000000
        /*02ac*/ 	.short	0x010a
        /*02ae*/ 	.byte	0x3f
	.zero		1


	//   ....[24]....
        /*02b0*/ 	.word	0x0000a3c0
        /*02b4*/ 	.word	0x00000003
        /*02b8*/ 	.word	0x00000000
        /*02bc*/ 	.short	0x010a
        /*02be*/ 	.byte	0x3f
	.zero		1


	//   ....[25]....
        /*02c0*/ 	.word	0x0000a410
        /*02c4*/ 	.word	0x00000004
        /*02c8*/ 	.word	0x00036438
        /*02cc*/ 	.short	0x010a
        /*02ce*/ 	.byte	0x3f
	.zero		1


	//   ....[26]....
        /*02d0*/ 	.word	0x0000a4e0
        /*02d4*/ 	.word	0x00000099
        /*02d8*/ 	.word	0x00036400
        /*02dc*/ 	.short	0x010a
        /*02de*/ 	.byte	0x3f
	.zero		1


	//   ....[27]....
        /*02e0*/ 	.word	0x0000a530
        /*02e4*/ 	.word	0x00000004
        /*02e8*/ 	.word	0x00036410
        /*02ec*/ 	.short	0x010a
        /*02ee*/ 	.byte	0x3f
	.zero		1


	//   ....[28]....
        /*02f0*/ 	.word	0x0000a580
        /*02f4*/ 	.word	0x00000099
        /*02f8*/ 	.word	0x00036430
        /*02fc*/ 	.short	0x010a
        /*02fe*/ 	.byte	0x3f
	.zero		1


	//   ....[29]....
        /*0300*/ 	.word	0x0000a720
        /*0304*/ 	.word	0x00000000
        /*0308*/ 	.word	0x00036420
        /*030c*/ 	.short	0x010a
        /*030e*/ 	.byte	0x3f
	.zero		1


	//   ....[30]....
        /*0310*/ 	.word	0x0000a770
        /*0314*/ 	.word	0x00000000
        /*0318*/ 	.word	0x00036438
        /*031c*/ 	.short	0x010a
        /*031e*/ 	.byte	0x3f
	.zero		1


	//   ....[31]....
        /*0320*/ 	.word	0x0000a7c0
        /*0324*/ 	.word	0x00000000
        /*0328*/ 	.word	0x00036428
        /*032c*/ 	.short	0x010a
        /*032e*/ 	.byte	0x3f
	.zero		1


	//   ....[32]....
        /*0330*/ 	.word	0x0000a810
        /*0334*/ 	.word	0x00000000
        /*0338*/ 	.word	0x00036438
        /*033c*/ 	.short	0x010a
        /*033e*/ 	.byte	0x3f
	.zero		1


	//   ....[33]....
        /*0340*/ 	.word	0x0000a870
        /*0344*/ 	.word	0x00000000
        /*0348*/ 	.word	0x00036420
        /*034c*/ 	.short	0x010a
        /*034e*/ 	.byte	0x3f
	.zero		1


	//   ....[34]....
        /*0350*/ 	.word	0x0000a8c0
        /*0354*/ 	.word	0x00000000
        /*0358*/ 	.word	0x00036438
        /*035c*/ 	.short	0x010a
        /*035e*/ 	.byte	0x3f
	.zero		1


	//   ....[35]....
        /*0360*/ 	.word	0x0000a910
        /*0364*/ 	.word	0x00000000
        /*0368*/ 	.word	0x00036428
        /*036c*/ 	.short	0x010a
        /*036e*/ 	.byte	0x3f
	.zero		1


	//   ....[36]....
        /*0370*/ 	.word	0x0000a960
        /*0374*/ 	.word	0x00000000
        /*0378*/ 	.word	0x00036438
        /*037c*/ 	.short	0x010a
        /*037e*/ 	.byte	0x3f
	.zero		1


	//   ....[37]....
        /*0380*/ 	.word	0x0000aa30
        /*0384*/ 	.word	0x00000009
        /*0388*/ 	.word	0x00000000
        /*038c*/ 	.short	0x010a
        /*038e*/ 	.byte	0x3f
	.zero		1


	//   ....[38]....
        /*0390*/ 	.word	0x0000aa80
        /*0394*/ 	.word	0x00000003
        /*0398*/ 	.word	0x00000000
        /*039c*/ 	.short	0x010a
        /*039e*/ 	.byte	0x3f
	.zero		1


	//----- nvinfo : EIATTR_NUM_MBARRIERS
	.align		4
.L_434:
        /*03a0*/ 	.byte	0x03, 0x38
        /*03a2*/ 	.short	0x0007


	//----- nvinfo : EIATTR_EXIT_INSTR_OFFSETS
	.align		4
        /*03a4*/ 	.byte	0x04, 0x1c
        /*03a6*/ 	.short	(.L_436 - .L_435)


	//   ....[0]....
.L_435:
        /*03a8*/ 	.word	0x00000690


	//   ....[1]....
        /*03ac*/ 	.word	0x00004f50


	//   ....[2]....
        /*03b0*/ 	.word	0x00005ed0


	//   ....[3]....
        /*03b4*/ 	.word	0x0000a460


	//----- nvinfo : EIATTR_MAX_THREADS
	.align		4
.L_436:
        /*03b8*/ 	.byte	0x04, 0x05
        /*03ba*/ 	.short	(.L_438 - .L_437)
.L_437:
        /*03bc*/ 	.word	0x00000200
        /*03c0*/ 	.word	0x00000001
        /*03c4*/ 	.word	0x00000001


	//----- nvinfo : EIATTR_CRS_STACK_SIZE
	.align		4
.L_438:
        /*03c8*/ 	.byte	0x04, 0x1e
        /*03ca*/ 	.short	(.L_440 - .L_439)
.L_439:
        /*03cc*/ 	.word	0x00000000


	//----- nvinfo : EIATTR_CBANK_PARAM_SIZE
	.align		4
.L_440:
        /*03d0*/ 	.byte	0x03, 0x19
        /*03d2*/ 	.short	0x0970


	//----- nvinfo : EIATTR_PARAM_CBANK
	.align		4
        /*03d4*/ 	.byte	0x04, 0x0a
        /*03d6*/ 	.short	(.L_442 - .L_441)
	.align		4
.L_441:
        /*03d8*/ 	.word	index@(.nv.constant0._ZN7cutlass13device_kernelIN5flash11enable_sm90INS1_16FlashAttnBwdSm90INS1_25CollectiveMainloopBwdSm90ILi2ELi1ELi1EN4cute5tupleIJNS5_1CILi1EEES8_S8_EEENS6_IJNS7_ILi64EEENS7_ILi96EEENS7_ILi192EEEEEENS_10bfloat16_tEfNS_4arch4Sm90ELb0ELb1ELb0ELb0ELb1ELb0ELb1ELb0ELi3ELi1ELi1ELi1ELb0EEENS1_21CollectiveEpilogueBwdISD_SE_SG_Li384ELb0ELb1ELi3EEENS1_19SingleTileSchedulerILb0ELb0ELb0ELi96EEEEEEEEEvNT_6ParamsE)
        /*03dc*/ 	.short	0x0210
        /*03de*/ 	.short	0x0970


	//----- nvinfo : EIATTR_SW_WAR
	.align		4
.L_442:
        /*03e0*/ 	.byte	0x04, 0x36
        /*03e2*/ 	.short	(.L_444 - .L_443)
.L_443:
        /*03e4*/ 	.word	0x00000008
.L_444:


//--------------------- .nv.info._ZN7cutlass13device_kernelIN5flash11enable_sm90INS1_16FlashAttnBwdSm90INS1_25CollectiveMainloopBwdSm90ILi2ELi1ELi1EN4cute5tupleIJNS5_1CILi1EEES8_S8_EEENS6_IJNS7_ILi64EEENS7_ILi96EEENS7_ILi192EEEEEENS_10bfloat16_tEfNS_4arch4Sm90ELb0ELb1ELb0ELb0ELb0ELb0ELb1ELb0ELi3ELi1ELi1ELi1ELb0EEENS1_24CollectiveEpilogueBwdGQAISD_fSG_Li384ELb0ELb0EEENS1_19SingleTileSchedulerILb0ELb0ELb0ELi96EEEEEEEEEvNT_6ParamsE --------------------------
	.section	.nv.info._ZN7cutlass13device_kernelIN5flash11enable_sm90INS1_16FlashAttnBwdSm90INS1_25CollectiveMainloopBwdSm90ILi2ELi1ELi1EN4cute5tupleIJNS5_1CILi1EEES8_S8_EEENS6_IJNS7_ILi64EEENS7_ILi96EEENS7_ILi192EEEEEENS_10bfloat16_tEfNS_4arch4Sm90ELb0ELb1ELb0ELb0ELb0ELb0ELb1ELb0ELi3ELi1ELi1ELi1ELb0EEENS1_24CollectiveEpilogueBwdGQAISD_fSG_Li384ELb0ELb0EEENS1_19SingleTileSchedulerILb0ELb0ELb0ELi96EEEEEEEEEvNT_6ParamsE,"",@"SHT_CUDA_INFO"
	.sectionflags	@""
	.align	4


	//----- nvinfo : EIATTR_CUDA_API_VERSION
	.align		4
        /*0000*/ 	.byte	0x04, 0x37
        /*0002*/ 	.short	(.L_446 - .L_445)
.L_445:
        /*0004*/ 	.word	0x00000082


	//----- nvinfo : EIATTR_KPARAM_INFO
	.align		4
.L_446:
        /*0008*/ 	.byte	0x04, 0x17
        /*000a*/ 	.short	(.L_448 - .L_447)
.L_447:
        /*000c*/ 	.word	0x00000000
        /*0010*/ 	.short	0x0000
        /*0012*/ 	.short	0x0070
        /*0014*/ 	.byte	0x00, 0xf0, 0x01, 0x1a


	//----- nvinfo : EIATTR_SPARSE_MMA_MASK
	.align		4
.L_448:
        /*0018*/ 	.byte	0x03, 0x50
        /*001a*/ 	.short	0x0000


	//----- nvinfo : EIATTR_MAXREG_COUNT
	.align		4
        /*001c*/ 	.byte	0x03, 0x1b
        /*001e*/ 	.short	0x0080


	//----- nvinfo : EIATTR_NUM_BARRIERS
	.align		4
        /*0020*/ 	.byte	0x02, 0x4c
        /*0022*/ 	.byte	0x10
	.zero		1


	//----- nvinfo : EIATTR_EXTERNS
	.align		4
        /*0024*/ 	.byte	0x04, 0x0f
        /*0026*/ 	.short	(.L_450 - .L_449)


	//   ....[0]....
	.align		4
.L_449:
        /*0028*/ 	.word	index@(__assertfail)


	//----- nvinfo : EIATTR_MERCURY_ISA_VERSION
	.align		4
.L_450:
        /*002c*/ 	.byte	0x03, 0x5f
        /*002e*/ 	.short	0x0101


	//----- nvinfo : EIATTR_INT_WARP_WIDE_INSTR_OFFSETS
	.align		4
        /*0030*/ 	.byte	0x04, 0x31
        /*0032*/ 	.short	(.L_452 - .L_451)


	//   ....[0]....
.L_451:
        /*0034*/ 	.word	0x00000180


	//   ....[1]....
        /*0038*/ 	.word	0x000001b0


	//----- nvinfo : EIATTR_COOP_GROUP_MASK_REGIDS
	.align		4
.L_452:
        /*003c*/ 	.byte	0x04, 0x29
        /*003e*/ 	.short	(.L_454 - .L_453)


	//   ....[0]....
.L_453:
        /*0040*/ 	.word	0xffffffff


	//   ....[1]....
        /*0044*/ 	.word	0xffffffff


	//   ....[2]....
        /*0048*/ 	.word	0xffffffff


	//   ....[3]....
        /*004c*/ 	.word	0xffffffff


	//   ....[4]....
        /*0050*/ 	.word	0xffffffff


	//   ....[5]....
        /*0054*/ 	.word	0xffffffff


	//   ....[6]....
        /*0058*/ 	.word	0xffffffff


	//   ....[7]....
        /*005c*/ 	.word	0x0500000f


	//----- nvinfo : EIATTR_COOP_GROUP_INSTR_OFFSETS
	.align		4
.L_454:
        /*0060*/ 	.byte	0x04, 0x28
        /*0062*/ 	.short	(.L_456 - .L_455)


	//   ....[0]....
.L_455:
        /*0064*/ 	.word	0x00000060


	//   ....[1]....
        /*0068*/ 	.word	0x00000190


	//   ....[2]....
        /*006c*/ 	.word	0x000001e0


	//   ....[3]....
        /*0070*/ 	.word	0x000003d0


	//   ....[4]....
        /*0074*/ 	.word	0x000005d0


	//   ....[5]....
        /*0078*/ 	.word	0x00001080


	//   ....[6]....
        /*007c*/ 	.word	0x000048f0


	//   ....[7]....
        /*0080*/ 	.word	0x00007f80


	//----- nvinfo : EIATTR_REG_RECONFIG
	.align		4
.L_456:
        /*0084*/ 	.byte	0x01, 0x54
	.zero		2


	//----- nvinfo : EIATTR_SYSCALL_OFFSETS
	.align		4
        /*0088*/ 	.byte	0x04, 0x46
        /*008a*/ 	.short	(.L_458 - .L_457)


	//   ....[0]....
.L_457:
        /*008c*/ 	.word	0x00000ce0


	//   ....[1]....
        /*0090*/ 	.word	0x00000dd0


	//   ....[2]....
        /*0094*/ 	.word	0x00000f10


	//   ....[3]....
        /*0098*/ 	.word	0x00001000


	//----- nvinfo : EIATTR_MBARRIER_INSTR_OFFSETS
	.align		4
.L_458:
        /*009c*/ 	.byte	0x04, 0x39
        /*009e*/ 	.short	(.L_460 - .L_459)


	//   ....[0]....
.L_459:
        /*00a0*/ 	.word	0x00000280
        /*00a4*/ 	.word	0x000000ff
        /*00a8*/ 	.word	0x00036400
        /*00ac*/ 	.short	0x0100
        /*00ae*/ 	.byte	0x06
	.zero		1


	//   ....[1]....
        /*00b0*/ 	.word	0x00000380
        /*00b4*/ 	.word	0x000000ff
        /*00b8*/ 	.word	0x00036410
        /*00bc*/ 	.short	0x0100
        /*00be*/ 	.byte	0x08
	.zero		1


	//   ....[2]....
        /*00c0*/ 	.word	0x00000390
        /*00c4*/ 	.word	0x000000ff
        /*00c8*/ 	.word	0x00036420
        /*00cc*/ 	.short	0x0100
        /*00ce*/ 	.byte	0x08
	.zero		1


	//   ....[3]....
        /*00d0*/ 	.word	0x000003a0
        /*00d4*/ 	.word	0x000000ff
        /*00d8*/ 	.word	0x00036418
        /*00dc*/ 	.short	0x0100
        /*00de*/ 	.byte	0x08
	.zero		1


	//   ....[4]....
        /*00e0*/ 	.word	0x000003b0
        /*00e4*/ 	.word	0x000000ff
        /*00e8*/ 	.word	0x00036428
        /*00ec*/ 	.short	0x0100
        /*00ee*/ 	.byte	0x08
	.zero		1


	//   ....[5]....
        /*00f0*/ 	.word	0x000004e0
        /*00f4*/ 	.word	0x000000ff
        /*00f8*/ 	.word	0x00036430
        /*00fc*/ 	.short	0x0100
        /*00fe*/ 	.byte	0x08
	.zero		1


	//   ....[6]....
        /*0100*/ 	.word	0x000004f0
        /*0104*/ 	.word	0x000000ff
        /*0108*/ 	.word	0x00036438
        /*010c*/ 	.short	0x0100
        /*010e*/ 	.byte	0x08
	.zero		1


	//   ....[7]....
        /*0110*/ 	.word	0x000010b0
        /*0114*/ 	.word	0x000000ff
        /*0118*/ 	.word	0x00036400
        /*011c*/ 	.short	0x010a
        /*011e*/ 	.byte	0x25
	.zero		1


	//   ....[8]....
        /*0120*/ 	.word	0x000011a0
        /*0124*/ 	.word	0x000000ff
        /*0128*/ 	.word	0x00036400
        /*012c*/ 	.short	0x010a
        /*012e*/ 	.byte	0x25
	.zero		1


	//   ....[9]....
        /*0130*/ 	.word	0x000018e0
        /*0134*/ 	.word	0x00000003
        /*0138*/ 	.word	0x00036410
        /*013c*/ 	.short	0x010a
        /*013e*/ 	.byte	0x3f
	.zero		1


	//   ....[10]....
        /*0140*/ 	.word	0x00001920
        /*0144*/ 	.word	0x00000003
        /*0148*/ 	.word	0x00036410
        /*014c*/ 	.short	0x010a
        /*014e*/ 	.byte	0x3f
	.zero		1


	//   ....[11]....
        /*0150*/ 	.word	0x00001fc0
        /*0154*/ 	.word	0x000000ff
        /*0158*/ 	.word	0x00036430
        /*015c*/ 	.short	0x010a
        /*015e*/ 	.byte	0x25
	.zero		1


	//   ....[12]....
        /*0160*/ 	.word	0x00002000
        /*0164*/ 	.word	0x000000ff
        /*0168*/ 	.word	0x00036430
        /*016c*/ 	.short	0x010a
        /*016e*/ 	.byte	0x25
	.zero		1


	//   ....[13]....
        /*0170*/ 	.word	0x000039e0
        /*0174*/ 	.word	0x000000ff
        /*0178*/ 	.word	0x00000000
        /*017c*/ 	.short	0x0101
        /*017e*/ 	.byte	0x04
	.zero		1


	//   ....[14]....
        /*0180*/ 	.word	0x00003d80
        /*0184*/ 	.word	0x00000003
        /*0188*/ 	.word	0x00000000
        /*018c*/ 	.short	0x0101
        /*018e*/ 	.byte	0x3f
	.zero		1


	//   ....[15]....
        /*0190*/ 	.word	0x00005ed0
        /*0194*/ 	.word	0x00000000
        /*0198*/ 	.word	0x00036420
        /*019c*/ 	.short	0x010a
        /*019e*/ 	.byte	0x3f
	.zero		1


	//   ....[16]....
        /*01a0*/ 	.word	0x000066e0
        /*01a4*/ 	.word	0x00000000
        /*01a8*/ 	.word	0x00036438
        /*01ac*/ 	.short	0x010a
        /*01ae*/ 	.byte	0x3f
	.zero		1


	//   ....[17]....
        /*01b0*/ 	.word	0x00006a40
        /*01b4*/ 	.word	0x00000000
        /*01b8*/ 	.word	0x00036428
        /*01bc*/ 	.short	0x010a
        /*01be*/ 	.byte	0x3f
	.zero		1


	//   ....[18]....
        /*01c0*/ 	.word	0x00006d60
        /*01c4*/ 	.word	0x00000000
        /*01c8*/ 	.word	0x00036438
        /*01cc*/ 	.short	0x010a
        /*01ce*/ 	.byte	0x3f
	.zero		1


	//   ....[19]....
        /*01d0*/ 	.word	0x00007010
        /*01d4*/ 	.word	0x00000000
        /*01d8*/ 	.word	0x00036420
        /*01dc*/ 	.short	0x010a
        /*01de*/ 	.byte	0x3f
	.zero		1


	//   ....[20]....
        /*01e0*/ 	.word	0x00007390
        /*01e4*/ 	.word	0x00000000
        /*01e8*/ 	.word	0x00036438
        /*01ec*/ 	.short	0x010a
        /*01ee*/ 	.byte	0x3f
	.zero		1


	//   ....[21]....
        /*01f0*/ 	.word	0x00007680
        /*01f4*/ 	.word	0x00000000
        /*01f8*/ 	.word	0x00036428
        /*01fc*/ 	.short	0x010a
        /*01fe*/ 	.byte	0x3f
	.zero		1


	//   ....[22]....
        /*0200*/ 	.word	0x000079c0
        /*0204*/ 	.word	0x00000000
        /*0208*/ 	.word	0x00036438
        /*020c*/ 	.short	0x010a
        /*020e*/ 	.byte	0x3f
	.zero		1


	//   ....[23]....
        /*0210*/ 	.word	0x00007e10
        /*0214*/ 	.word	0x00000009
        /*0218*/ 	.word	0x00000000
        /*021c*/ 	.short	0x010a
        /*021e*/ 	.byte	0x3f
	.zero		1


	//   ....[24]....
        /*0220*/ 	.word	0x00007e90
        /*0224*/ 	.word	0x00000003
        /*0228*/ 	.word	0x00000000
        /*022c*/ 	.short	0x010a
        /*022e*/ 	.byte	0x3f
	.zero		1


	//   ....[25]....
        /*0230*/ 	.word	0x00007ee0
        /*0234*/ 	.word	0x00000004
        /*0238*/ 	.word	0x00036438
        /*023c*/ 	.short	0x010a
        /*023e*/ 	.byte	0x3f
	.zero		1


	//   ....[26]....
        /*0240*/ 	.word	0x00007fb0
        /*0244*/ 	.word	0x00000099
        /*0248*/ 	.word	0x00036400
        /*024c*/ 	.short	0x010a
        /*024e*/ 	.byte	0x3f
	.zero		1


	//   ....[27]....
        /*0250*/ 	.word	0x00008000
        /*0254*/ 	.word	0x00000003
        /*0258*/ 	.word	0x00036410
        /*025c*/ 	.short	0x010a
        /*025e*/ 	.byte	0x3f
	.zero		1


	//   ....[28]....
        /*0260*/ 	.word	0x00008050
        /*0264*/ 	.word	0x00000099
        /*0268*/ 	.word	0x00036430
        /*026c*/ 	.short	0x010a
        /*026e*/ 	.byte	0x3f
	.zero		1


	//   ....[29]....
        /*0270*/ 	.word	0x000080a0
        /*0274*/ 	.word	0x00000000
        /*0278*/ 	.word	0x00036420
        /*027c*/ 	.short	0x010a
        /*027e*/ 	.byte	0x3f
	.zero		1


	//   ....[30]....
        /*0280*/ 	.word	0x000080f0
        /*0284*/ 	.word	0x00000000
        /*0288*/ 	.word	0x00036438
        /*028c*/ 	.short	0x010a
        /*028e*/ 	.byte	0x3f
	.zero		1


	//   ....[31]....
        /*0290*/ 	.word	0x00008140
        /*0294*/ 	.word	0x00000000
        /*0298*/ 	.word	0x00036428
        /*029c*/ 	.short	0x010a
        /*029e*/ 	.byte	0x3f
	.zero		1


	//   ....[32]....
        /*02a0*/ 	.word	0x00008190
        /*02a4*/ 	.word	0x00000000
        /*02a8*/ 	.word	0x00036438
        /*02ac*/ 	.short	0x010a
        /*02ae*/ 	.byte	0x3f
	.zero		1


	//   ....[33]....
        /*02b0*/ 	.word	0x000081f0
        /*02b4*/ 	.word	0x00000000
        /*02b8*/ 	.word	0x00036420
        /*02bc*/ 	.short	0x010a
        /*02be*/ 	.byte	0x3f
	.zero		1


	//   ....[34]....
        /*02c0*/ 	.word	0x00008240
        /*02c4*/ 	.word	0x00000000
        /*02c8*/ 	.word	0x00036438
        /*02cc*/ 	.short	0x010a
        /*02ce*/ 	.byte	0x3f
	.zero		1


	//   ....[35]....
        /*02d0*/ 	.word	0x00008290
        /*02d4*/ 	.word	0x00000000
        /*02d8*/ 	.word	0x00036428
        /*02dc*/ 	.short	0x010a
        /*02de*/ 	.byte	0x3f
	.zero		1


	//   ....[36]....
        /*02e0*/ 	.word	0x000082e0
        /*02e4*/ 	.word	0x00000000
        /*02e8*/ 	.word	0x00036438
        /*02ec*/ 	.short	0x010a
        /*02ee*/ 	.byte	0x3f
	.zero		1


	//   ....[37]....
        /*02f0*/ 	.word	0x000083b0
        /*02f4*/ 	.word	0x00000009
        /*02f8*/ 	.word	0x00000000
        /*02fc*/ 	.short	0x010a
        /*02fe*/ 	.byte	0x3f
	.zero		1


	//   ....[38]....
        /*0300*/ 	.word	0x00008400
        /*0304*/ 	.word	0x00000003
        /*0308*/ 	.word	0x00000000
        /*030c*/ 	.short	0x010a
        /*030e*/ 	.byte	0x3f
	.zero		1


	//----- nvinfo : EIATTR_NUM_MBARRIERS
	.align		4
.L_460:
        /*0310*/ 	.byte	0x03, 0x38
        /*0312*/ 	.short	0x0007


	//----- nvinfo : EIATTR_EXIT_INSTR_OFFSETS
	.align		4
        /*0314*/ 	.byte	0x04, 0x1c
        /*0316*/ 	.short	(.L_462 - .L_461)


	//   ....[0]....
.L_461:
        /*0318*/ 	.word	0x00007f30


	//----- nvinfo : EIATTR_MAX_THREADS
	.align		4
.L_462:
        /*031c*/ 	.byte	0x04, 0x05
        /*031e*/ 	.short	(.L_464 - .L_463)
.L_463:
        /*0320*/ 	.word	0x00000200
        /*0324*/ 	.word	0x00000001
        /*0328*/ 	.word	0x00000001


	//----- nvinfo : EIATTR_CRS_STACK_SIZE
	.align		4
.L_464:
        /*032c*/ 	.byte	0x04, 0x1e
        /*032e*/ 	.short	(.L_466 - .L_465)
.L_465:
        /*0330*/ 	.word	0x00000000


	//----- nvinfo : EIATTR_CBANK_PARAM_SIZE
	.align		4
.L_466:
        /*0334*/ 	.byte	0x03, 0x19
        /*0336*/ 	.short	0x06f0


	//----- nvinfo : EIATTR_PARAM_CBANK
	.align		4
        /*0338*/ 	.byte	0x04, 0x0a
        /*033a*/ 	.short	(.L_468 - .L_467)
	.align		4
.L_467:
        /*033c*/ 	.word	index@(.nv.constant0._ZN7cutlass13device_kernelIN5flash11enable_sm90INS1_16FlashAttnBwdSm90INS1_25CollectiveMainloopBwdSm90ILi2ELi1ELi1EN4cute5tupleIJNS5_1CILi1EEES8_S8_EEENS6_IJNS7_ILi64EEENS7_ILi96EEENS7_ILi192EEEEEENS_10bfloat16_tEfNS_4arch4Sm90ELb0ELb1ELb0ELb0ELb0ELb0ELb1ELb0ELi3ELi1ELi1ELi1ELb0EEENS1_24CollectiveEpilogueBwdGQAISD_fSG_Li384ELb0ELb0EEENS1_19SingleTileSchedulerILb0ELb0ELb0ELi96EEEEEEEEEvNT_6ParamsE)
        /*0340*/ 	.short	0x0210
        /*0342*/ 	.short	0x06f0


	//----- nvinfo : EIATTR_SW_WAR
	.align		4
.L_468:
        /*0344*/ 	.byte	0x04, 0x36
        /*0346*/ 	.short	(.L_470 - .L_469)
.L_469:
        /*0348*/ 	.word	0x00000008
.L_470:


//--------------------- .nv.info._ZN7cutlass13device_kernelIN5flash11enable_sm90INS1_16FlashAttnBwdSm90INS1_25CollectiveMainloopBwdSm90ILi2ELi1ELi1EN4cute5tupleIJNS5_1CILi1EEES8_S8_EEENS6_IJNS7_ILi64EEENS7_ILi96EEENS7_ILi192EEEEEENS_10bfloat16_tEfNS_4arch4Sm90ELb0ELb1ELb0ELb0ELb1ELb0ELb1ELb0ELi3ELi1ELi1ELi1ELb0EEENS1_24CollectiveEpilogueBwdGQAISD_fSG_Li384ELb0ELb1EEENS1_19SingleTileSchedulerILb0ELb0ELb0ELi96EEEEEEEEEvNT_6ParamsE --------------------------
	.section	.nv.info._ZN7cutlass13device_kernelIN5flash11enable_sm90INS1_16FlashAttnBwdSm90INS1_25CollectiveMainloopBwdSm90ILi2ELi1ELi1EN4cute5tupleIJNS5_1CILi1EEES8_S8_EEENS6_IJNS7_ILi64EEENS7_ILi96EEENS7_ILi192EEEEEENS_10bfloat16_tEfNS_4arch4Sm90ELb0ELb1ELb0ELb0ELb1ELb0ELb1ELb0ELi3ELi1ELi1ELi1ELb0EEENS1_24CollectiveEpilogueBwdGQAISD_fSG_Li384ELb0ELb1EEENS1_19SingleTileSchedulerILb0ELb0ELb0ELi96EEEEEEEEEvNT_6ParamsE,"",@"SHT_CUDA_INFO"
	.sectionflags	@""
	.align	4


	//----- nvinfo : EIATTR_CUDA_API_VERSION
	.align		4
        /*0000*/ 	.byte	0x04, 0x37
        /*0002*/ 	.short	(.L_472 - .L_471)
.L_471:
        /*0004*/ 	.word	0x00000082


	//----- nvinfo : EIATTR_KPARAM_INFO
	.align		4
.L_472:
        /*0008*/ 	.byte	0x04, 0x17
        /*000a*/ 	.short	(.L_474 - .L_473)
.L_473:
        /*000c*/ 	.word	0x00000000
        /*0010*/ 	.short	0x0000
        /*0012*/ 	.short	0x0070
        /*0014*/ 	.byte	0x00, 0xf0, 0x01, 0x1a


	//----- nvinfo : EIATTR_SPARSE_MMA_MASK
	.align		4
.L_474:
        /*0018*/ 	.byte	0x03, 0x50
        /*001a*/ 	.short	0x0000


	//----- nvinfo : EIATTR_MAXREG_COUNT
	.align		4
        /*001c*/ 	.byte	0x03, 0x1b
        /*001e*/ 	.short	0x0080


	//----- nvinfo : EIATTR_NUM_BARRIERS
	.align		4
        /*0020*/ 	.byte	0x02, 0x4c
        /*0022*/ 	.byte	0x10
	.zero		1


	//----- nvinfo : EIATTR_EXTERNS
	.align		4
        /*0024*/ 	.byte	0x04, 0x0f
        /*0026*/ 	.short	(.L_476 - .L_475)


	//   ....[0]....
	.align		4
.L_475:
        /*0028*/ 	.word	index@(__assertfail)


	//----- nvinfo : EIATTR_MERCURY_ISA_VERSION
	.align		4
.L_476:
        /*002c*/ 	.byte	0x03, 0x5f
        /*002e*/ 	.short	0x0101


	//----- nvinfo : EIATTR_INT_WARP_WIDE_INSTR_OFFSETS
	.align		4
        /*0030*/ 	.byte	0x04, 0x31
        /*0032*/ 	.short	(.L_478 - .L_477)


	//   ....[0]....
.L_477:
        /*0034*/ 	.word	0x00000180


	//   ....[1]....
        /*0038*/ 	.word	0x000001b0


	//   ....[2]....
        /*003c*/ 	.word	0x000058b0


	//   ....[3]....
        /*0040*/ 	.word	0x00005ff0


	//   ....[4]....
        /*0044*/ 	.word	0x000065e0


	//   ....[5]....
        /*0048*/ 	.word	0x000068b0


	//   ....[6]....
        /*004c*/ 	.word	0x00006b10


	//   ....[7]....
        /*0050*/ 	.word	0x00006ca0


	//----- nvinfo : EIATTR_COOP_GROUP_MASK_REGIDS
	.align		4
.L_478:
        /*0054*/ 	.byte	0x04, 0x29
        /*0056*/ 	.short	(.L_480 - .L_479)


	//   ....[0]....
.L_479:
        /*0058*/ 	.word	0xffffffff


	//   ....[1]....
        /*005c*/ 	.word	0xffffffff


	//   ....[2]....
        /*0060*/ 	.word	0xffffffff


	//   ....[3]....
        /*0064*/ 	.word	0xffffffff


	//   ....[4]....
        /*0068*/ 	.word	0xffffffff


	//   ....[5]....
        /*006c*/ 	.word	0xffffffff


	//   ....[6]....
        /*0070*/ 	.word	0xffffffff


	//   ....[7]....
        /*0074*/ 	.word	0xffffffff


	//   ....[8]....
        /*0078*/ 	.word	0xffffffff


	//   ....[9]....
        /*007c*/ 	.word	0xffffffff


	//   ....[10]....
        /*0080*/ 	.word	0xffffffff


	//   ....[11]....
        /*0084*/ 	.word	0xffffffff


	//   ....[12]....
        /*0088*/ 	.word	0xffffffff


	//   ....[13]....
        /*008c*/ 	.word	0xffffffff


	//   ....[14]....
        /*0090*/ 	.word	0xffffffff


	//   ....[15]....
        /*0094*/ 	.word	0xffffffff


	//   ....[16]....
        /*0098*/ 	.word	0xffffffff


	//   ....[17]....
        /*009c*/ 	.word	0xffffffff


	//   ....[18]....
        /*00a0*/ 	.word	0xffffffff


	//   ....[19]....
        /*00a4*/ 	.word	0xffffffff


	//   ....[20]....
        /*00a8*/ 	.word	0x0500000f


	//   ....[21]....
        /*00ac*/ 	.word	0x0500000f


	//   ....[22]....
        /*00b0*/ 	.word	0x0500000f


	//   ....[23]....
        /*00b4*/ 	.word	0x0500000f


	//   ....[24]....
        /*00b8*/ 	.word	0x0500000f


	//   ....[25]....
        /*00bc*/ 	.word	0x0500000f


	//----- nvinfo : EIATTR_COOP_GROUP_INSTR_OFFSETS
	.align		4
.L_480:
        /*00c0*/ 	.byte	0x04, 0x28
        /*00c2*/ 	.short	(.L_482 - .L_481)


	//   ....[0]....
.L_481:
        /*00c4*/ 	.word	0x00000060


	//   ....[1]....
        /*00c8*/ 	.word	0x00000190


	//   ....[2]....
        /*00cc*/ 	.word	0x000001e0


	//   ....[3]....
        /*00d0*/ 	.word	0x000003d0


	//   ....[4]....
        /*00d4*/ 	.word	0x000005e0


	//   ....[5]....
        /*00d8*/ 	.word	0x00001090


	//   ....[6]....
        /*00dc*/ 	.word	0x000046e0


	//   ....[7]....
        /*00e0*/ 	.word	0x00004860


	//   ....[8]....
        /*00e4*/ 	.word	0x00004b10


	//   ....[9]....
        /*00e8*/ 	.word	0x00004ca0


	//   ....[10]....
        /*00ec*/ 	.word	0x00004dc0


	//   ....[11]....
        /*00f0*/ 	.word	0x00005320


	//   ....[12]....
        /*00f4*/ 	.word	0x000057e0


	//   ....[13]....
        /*00f8*/ 	.word	0x00005b30


	//   ....[14]....
        /*00fc*/ 	.word	0x00005f20


	//   ....[15]....
        /*0100*/ 	.word	0x00006160


	//   ....[16]....
        /*0104*/ 	.word	0x00006510


	//   ....[17]....
        /*0108*/ 	.word	0x000067f0


	//   ....[18]....
        /*010c*/ 	.word	0x00006a10


	//   ....[19]....
        /*0110*/ 	.word	0x00006ba0


	//   ....[20]....
        /*0114*/ 	.word	0x00009340


	//   ....[21]....
        /*0118*/ 	.word	0x00009490


	//   ....[22]....
        /*011c*/ 	.word	0x00009500


	//   ....[23]....
        /*0120*/ 	.word	0x00009570


	//   ....[24]....
        /*0124*/ 	.word	0x000095e0


	//   ....[25]....
        /*0128*/ 	.word	0x00009650


	//----- nvinfo : EIATTR_REG_RECONFIG
	.align		4
.L_482:
        /*012c*/ 	.byte	0x01, 0x54
	.zero		2


	//----- nvinfo : EIATTR_SYSCALL_OFFSETS
	.align		4
        /*0130*/ 	.byte	0x04, 0x46
        /*0132*/ 	.short	(.L_484 - .L_483)


	//   ....[0]....
.L_483:
        /*0134*/ 	.word	0x00000cf0


	//   ....[1]....
        /*0138*/ 	.word	0x00000de0


	//   ....[2]....
        /*013c*/ 	.word	0x00000f20


	//   ....[3]....
        /*0140*/ 	.word	0x00001010


	//----- nvinfo : EIATTR_MBARRIER_INSTR_OFFSETS
	.align		4
.L_484:
        /*0144*/ 	.byte	0x04, 0x39
        /*0146*/ 	.short	(.L_486 - .L_485)


	//   ....[0]....
.L_485:
        /*0148*/ 	.word	0x00000280
        /*014c*/ 	.word	0x000000ff
        /*0150*/ 	.word	0x00036400
        /*0154*/ 	.short	0x0100
        /*0156*/ 	.byte	0x06
	.zero		1


	//   ....[1]....
        /*0158*/ 	.word	0x00000380
        /*015c*/ 	.word	0x000000ff
        /*0160*/ 	.word	0x00036410
        /*0164*/ 	.short	0x0100
        /*0166*/ 	.byte	0x08
	.zero		1


	//   ....[2]....
        /*0168*/ 	.word	0x00000390
        /*016c*/ 	.word	0x000000ff
        /*0170*/ 	.word	0x00036420
        /*0174*/ 	.short	0x0100
        /*0176*/ 	.byte	0x08
	.zero		1


	//   ....[3]....
        /*0178*/ 	.word	0x000003a0
        /*017c*/ 	.word	0x000000ff
        /*0180*/ 	.word	0x00036418
        /*0184*/ 	.short	0x0100
        /*0186*/ 	.byte	0x08
	.zero		1


	//   ....[4]....
        /*0188*/ 	.word	0x000003b0
        /*018c*/ 	.word	0x000000ff
        /*0190*/ 	.word	0x00036428
        /*0194*/ 	.short	0x0100
        /*0196*/ 	.byte	0x08
	.zero		1


	//   ....[5]....
        /*0198*/ 	.word	0x000004e0
        /*019c*/ 	.word	0x000000ff
        /*01a0*/ 	.word	0x00036430
        /*01a4*/ 	.short	0x0100
        /*01a6*/ 	.byte	0x08
	.zero		1


	//   ....[6]....
        /*01a8*/ 	.word	0x000004f0
        /*01ac*/ 	.word	0x000000ff
        /*01b0*/ 	.word	0x00036438
        /*01b4*/ 	.short	0x0100
        /*01b6*/ 	.byte	0x08
	.zero		1


	//   ....[7]....
        /*01b8*/ 	.word	0x000010c0
        /*01bc*/ 	.word	0x000000ff
        /*01c0*/ 	.word	0x00036400
        /*01c4*/ 	.short	0x010a
        /*01c6*/ 	.byte	0x25
	.zero		1


	//   ....[8]....
        /*01c8*/ 	.word	0x000011b0
        /*01cc*/ 	.word	0x000000ff
        /*01d0*/ 	.word	0x00036400
        /*01d4*/ 	.short	0x010a
        /*01d6*/ 	.byte	0x25
	.zero		1


	//   ....[9]....
        /*01d8*/ 	.word	0x000018f0
        /*01dc*/ 	.word	0x00000003
        /*01e0*/ 	.word	0x00036410
        /*01e4*/ 	.short	0x010a
        /*01e6*/ 	.byte	0x3f
	.zero		1


	//   ....[10]....
        /*01e8*/ 	.word	0x00001930
        /*01ec*/ 	.word	0x00000003
        /*01f0*/ 	.word	0x00036410
        /*01f4*/ 	.short	0x010a
        /*01f6*/ 	.byte	0x3f
	.zero		1


	//   ....[11]....
        /*01f8*/ 	.word	0x00001fb0
        /*01fc*/ 	.word	0x000000ff
        /*0200*/ 	.word	0x00036430
        /*0204*/ 	.short	0x010a
        /*0206*/ 	.byte	0x25
	.zero		1


	//   ....[12]....
        /*0208*/ 	.word	0x00001ff0
        /*020c*/ 	.word	0x000000ff
        /*0210*/ 	.word	0x00036430
        /*0214*/ 	.short	0x010a
        /*0216*/ 	.byte	0x25
	.zero		1


	//   ....[13]....
        /*0218*/ 	.word	0x000039d0
        /*021c*/ 	.word	0x000000ff
        /*0220*/ 	.word	0x00000000
        /*0224*/ 	.short	0x0101
        /*0226*/ 	.byte	0x04
	.zero		1


	//   ....[14]....
        /*0228*/ 	.word	0x00003d70
        /*022c*/ 	.word	0x00000003
        /*0230*/ 	.word	0x00000000
        /*0234*/ 	.short	0x0101
        /*0236*/ 	.byte	0x3f
	.zero		1


	//   ....[15]....
        /*0238*/ 	.word	0x00007290
        /*023c*/ 	.word	0x00000000
        /*0240*/ 	.word	0x00036420
        /*0244*/ 	.short	0x010a
        /*0246*/ 	.byte	0x3f
	.zero		1


	//   ....[16]....
        /*0248*/ 	.word	0x00007aa0
        /*024c*/ 	.word	0x00000000
        /*0250*/ 	.word	0x00036438
        /*0254*/ 	.short	0x010a
        /*0256*/ 	.byte	0x3f
	.zero		1


	//   ....[17]....
        /*0258*/ 	.word	0x00007e00
        /*025c*/ 	.word	0x00000000
        /*0260*/ 	.word	0x00036428
        /*0264*/ 	.short	0x010a
        /*0266*/ 	.byte	0x3f
	.zero		1


	//   ....[18]....
        /*0268*/ 	.word	0x00008120
        /*026c*/ 	.word	0x00000000
        /*0270*/ 	.word	0x00036438
        /*0274*/ 	.short	0x010a
        /*0276*/ 	.byte	0x3f
	.zero		1


	//   ....[19]....
        /*0278*/ 	.word	0x000083d0
        /*027c*/ 	.word	0x00000000
        /*0280*/ 	.word	0x00036420
        /*0284*/ 	.short	0x010a
        /*0286*/ 	.byte	0x3f
	.zero		1


	//   ....[20]....
        /*0288*/ 	.word	0x00008750
        /*028c*/ 	.word	0x00000000
        /*0290*/ 	.word	0x00036438
        /*0294*/ 	.short	0x010a
        /*0296*/ 	.byte	0x3f
	.zero		1


	//   ....[21]....
        /*0298*/ 	.word	0x00008a40
        /*029c*/ 	.word	0x00000000
        /*02a0*/ 	.word	0x00036428
        /*02a4*/ 	.short	0x010a
        /*02a6*/ 	.byte	0x3f
	.zero		1


	//   ....[22]....
        /*02a8*/ 	.word	0x00008d80
        /*02ac*/ 	.word	0x00000000
        /*02b0*/ 	.word	0x00036438
        /*02b4*/ 	.short	0x010a
        /*02b6*/ 	.byte	0x3f
	.zero		1


	//   ....[23]....
        /*02b8*/ 	.word	0x000091d0
        /*02bc*/ 	.word	0x00000009
        /*02c0*/ 	.word	0x00000000
        /*02c4*/ 	.short	0x010a
        /*02c6*/ 	.byte	0x3f
	.zero		1


	//   ....[24]....
        /*02c8*/ 	.word	0x00009250
        /*02cc*/ 	.word	0x00000003
        /*02d0*/ 	.word	0x00000000
        /*02d4*/ 	.short	0x010a
        /*02d6*/ 	.byte	0x3f
	.zero		1


	//   ....[25]....
        /*02d8*/ 	.word	0x000092a0
        /*02dc*/ 	.word	0x00000004
        /*02e0*/ 	.word	0x00036438
        /*02e4*/ 	.short	0x010a
        /*02e6*/ 	.byte	0x3f
	.zero		1


	//   ....[26]....
        /*02e8*/ 	.word	0x00009370
        /*02ec*/ 	.word	0x00000099
        /*02f0*/ 	.word	0x00036400
        /*02f4*/ 	.short	0x010a
        /*02f6*/ 	.byte	0x3f
	.zero		1


	//   ....[27]....
        /*02f8*/ 	.word	0x000093c0
        /*02fc*/ 	.word	0x00000003
        /*0300*/ 	.word	0x00036410
        /*0304*/ 	.short	0x010a
        /*0306*/ 	.byte	0x3f
	.zero		1


	//   ....[28]....
        /*0308*/ 	.word	0x00009410
        /*030c*/ 	.word	0x00000099
        /*0310*/ 	.word	0x00036430
        /*0314*/ 	.short	0x010a
        /*0316*/ 	.byte	0x3f
	.zero		1


	//   ....[29]....
        /*0318*/ 	.word	0x00009690
        /*031c*/ 	.word	0x00000000
        /*0320*/ 	.word	0x00036420
        /*0324*/ 	.short	0x010a
        /*0326*/ 	.byte	0x3f
	.zero		1


	//   ....[30]....
        /*0328*/ 	.word	0x000096e0
        /*032c*/ 	.word	0x00000000
        /*0330*/ 	.word	0x00036438
        /*0334*/ 	.short	0x010a
        /*0336*/ 	.byte	0x3f
	.zero		1


	//   ....[31]....
        /*0338*/ 	.word	0x00009730
        /*033c*/ 	.word	0x00000000
        /*0340*/ 	.word	0x00036428
        /*0344*/ 	.short	0x010a
        /*0346*/ 	.byte	0x3f
	.zero		1


	//   ....[32]....
        /*0348*/ 	.word	0x00009780
        /*034c*/ 	.word	0x00000000
        /*0350*/ 	.word	0x00036438
        /*0354*/ 	.short	0x010a
        /*0356*/ 	.byte	0x3f
	.zero		1


	//   ....[33]....
        /*0358*/ 	.word	0x000097e0
        /*035c*/ 	.word	0x00000000
        /*0360*/ 	.word	0x00036420
        /*0364*/ 	.short	0x010a
        /*0366*/ 	.byte	0x3f
	.zero		1


	//   ....[34]....
        /*0368*/ 	.word	0x00009830
        /*036c*/ 	.word	0x00000000
        /*0370*/ 	.word	0x00036438
        /*0374*/ 	.short	0x010a
        /*0376*/ 	.byte	0x3f
	.zero		1


	//   ....[35]....
        /*0378*/ 	.word	0x00009880
        /*037c*/ 	.word	0x00000000
        /*0380*/ 	.word	0x00036428
        /*0384*/ 	.short	0x010a
        /*0386*/ 	.byte	0x3f
	.zero		1


	//   ....[36]....
        /*0388*/ 	.word	0x000098d0
        /*038c*/ 	.word	0x00000000
        /*0390*/ 	.word	0x00036438
        /*0394*/ 	.short	0x010a
        /*0396*/ 	.byte	0x3f
	.zero		1


	//   ....[37]....
        /*0398*/ 	.word	0x000099a0
        /*039c*/ 	.word	0x00000009
        /*03a0*/ 	.word	0x00000000
        /*03a4*/ 	.short	0x010a
        /*03a6*/ 	.byte	0x3f
	.zero		1


	//   ....[38]....
        /*03a8*/ 	.word	0x000099f0
        /*03ac*/ 	.word	0x00000003
        /*03b0*/ 	.word	0x00000000
        /*03b4*/ 	.short	0x010a
        /*03b6*/ 	.byte	0x3f
	.zero		1


	//----- nvinfo : EIATTR_NUM_MBARRIERS
	.align		4
.L_486:
        /*03b8*/ 	.byte	0x03, 0x38
        /*03ba*/ 	.short	0x0007


	//----- nvinfo : EIATTR_EXIT_INSTR_OFFSETS
	.align		4
        /*03bc*/ 	.byte	0x04, 0x1c
        /*03be*/ 	.short	(.L_488 - .L_487)


	//   ....[0]....
.L_487:
        /*03c0*/ 	.word	0x000092f0


	//----- nvinfo : EIATTR_MAX_THREADS
	.align		4
.L_488:
        /*03c4*/ 	.byte	0x04, 0x05
        /*03c6*/ 	.short	(.L_490 - .L_489)
.L_489:
        /*03c8*/ 	.word	0x00000200
        /*03cc*/ 	.word	0x00000001
        /*03d0*/ 	.word	0x00000001


	//----- nvinfo : EIATTR_CRS_STACK_SIZE
	.align		4
.L_490:
        /*03d4*/ 	.byte	0x04, 0x1e
        /*03d6*/ 	.short	(.L_492 - .L_491)
.L_491:
        /*03d8*/ 	.word	0x00000000


	//----- nvinfo : EIATTR_CBANK_PARAM_SIZE
	.align		4
.L_492:
        /*03dc*/ 	.byte	0x03, 0x19
        /*03de*/ 	.short	0x06f0


	//----- nvinfo : EIATTR_PARAM_CBANK
	.align		4
        /*03e0*/ 	.byte	0x04, 0x0a
        /*03e2*/ 	.short	(.L_494 - .L_493)
	.align		4
.L_493:
        /*03e4*/ 	.word	index@(.nv.constant0._ZN7cutlass13device_kernelIN5flash11enable_sm90INS1_16FlashAttnBwdSm90INS1_25CollectiveMainloopBwdSm90ILi2ELi1ELi1EN4cute5tupleIJNS5_1CILi1EEES8_S8_EEENS6_IJNS7_ILi64EEENS7_ILi96EEENS7_ILi192EEEEEENS_10bfloat16_tEfNS_4arch4Sm90ELb0ELb1ELb0ELb0ELb1ELb0ELb1ELb0ELi3ELi1ELi1ELi1ELb0EEENS1_24CollectiveEpilogueBwdGQAISD_fSG_Li384ELb0ELb1EEENS1_19SingleTileSchedulerILb0ELb0ELb0ELi96EEEEEEEEEvNT_6ParamsE)
        /*03e8*/ 	.short	0x0210
        /*03ea*/ 	.short	0x06f0


	//----- nvinfo : EIATTR_SW_WAR
	.align		4
.L_494:
        /*03ec*/ 	.byte	0x04, 0x36
        /*03ee*/ 	.short	(.L_496 - .L_495)
.L_495:
        /*03f0*/ 	.word	0x00000008
.L_496:


//--------------------- .nv.info._ZN7cutlass13device_kernelIN5flash11enable_sm90INS1_16FlashAttnBwdSm90INS1_25CollectiveMainloopBwdSm90ILi2ELi1ELi1EN4cute5tupleIJNS5_1CILi1EEES8_S8_EEENS6_IJNS7_ILi64EEENS7_ILi96EEENS7_ILi192EEEEEENS_10bfloat16_tEfNS_4arch4Sm90ELb0ELb1ELb0ELb1ELb0ELb0ELb1ELb0ELi3ELi1ELi1ELi1ELb0EEENS1_21CollectiveEpilogueBwdISD_SE_SG_Li384ELb1ELb1ELi3EEENS1_19SingleTileSchedulerILb1ELb0ELb0ELi96EEEEEEEEEvNT_6ParamsE --------------------------
	.section	.nv.info._ZN7cutlass13device_kernelIN5flash11enable_sm90INS1_16FlashAttnBwdSm90INS1_25CollectiveMainloopBwdSm90ILi2ELi1ELi1EN4cute5tupleIJNS5_1CILi1EEES8_S8_EEENS6_IJNS7_ILi64EEENS7_ILi96EEENS7_ILi192EEEEEENS_10bfloat16_tEfNS_4arch4Sm90ELb0ELb1ELb0ELb1ELb0ELb0ELb1ELb0ELi3ELi1ELi1ELi1ELb0EEENS1_21CollectiveEpilogueBwdISD_SE_SG_Li384ELb1ELb1ELi3EEENS1_19SingleTileSchedulerILb1ELb0ELb0ELi96EEEEEEEEEvNT_6ParamsE,"",@"SHT_CUDA_INFO"
	.sectionflags	@""
	.align	4


	//----- nvinfo : EIATTR_CUDA_API_VERSION
	.align		4
        /*0000*/ 	.byte	0x04, 0x37
        /*0002*/ 	.short	(.L_498 - .L_497)
.L_497:
        /*0004*/ 	.word	0x00000082


	//----- nvinfo : EIATTR_KPARAM_INFO
	.align		4
.L_498:
        /*0008*/ 	.byte	0x04, 0x17
        /*000a*/ 	.short	(.L_500 - .L_499)
.L_499:
        /*000c*/ 	.word	0x00000000
        /*0010*/ 	.short	0x0000
        /*0012*/ 	.short	0x0070
        /*0014*/ 	.byte	0x00, 0xf0, 0x01, 0x1a


	//----- nvinfo : EIATTR_SPARSE_MMA_MASK
	.align		4
.L_500:
        /*0018*/ 	.byte	0x03, 0x50
        /*001a*/ 	.short	0x0000


	//----- nvinfo : EIATTR_MAXREG_COUNT
	.align		4
        /*001c*/ 	.byte	0x03, 0x1b
        /*001e*/ 	.short	0x0080


	//----- nvinfo : EIATTR_NUM_BARRIERS
	.align		4
        /*0020*/ 	.byte	0x02, 0x4c
        /*0022*/ 	.byte	0x10
	.zero		1


	//----- nvinfo : EIATTR_EXTERNS
	.align		4
        /*0024*/ 	.byte	0x04, 0x0f
        /*0026*/ 	.short	(.L_502 - .L_501)


	//   ....[0]....
	.align		4
.L_501:
        /*0028*/ 	.word	index@(__assertfail)


	//----- nvinfo : EIATTR_MERCURY_ISA_VERSION
	.align		4
.L_502:
        /*002c*/ 	.byte	0x03, 0x5f
        /*002e*/ 	.short	0x0101


	//----- nvinfo : EIATTR_INT_WARP_WIDE_INSTR_OFFSETS
	.align		4
        /*0030*/ 	.byte	0x04, 0x31
        /*0032*/ 	.short	(.L_504 - .L_503)


	//   ....[0]....
.L_503:
        /*0034*/ 	.word	0x00000180


	//   ....[1]....
        /*0038*/ 	.word	0x000001b0


	//----- nvinfo : EIATTR_COOP_GROUP_MASK_REGIDS
	.align		4
.L_504:
        /*003c*/ 	.byte	0x04, 0x29
        /*003e*/ 	.short	(.L_506 - .L_505)


	//   ....[0]....
.L_505:
        /*0040*/ 	.word	0xffffffff


	//   ....[1]....
        /*0044*/ 	.word	0xffffffff


	//   ....[2]....
        /*0048*/ 	.word	0xffffffff


	//   ....[3]....
        /*004c*/ 	.word	0xffffffff


	//   ....[4]....
        /*0050*/ 	.word	0xffffffff


	//   ....[5]....
        /*0054*/ 	.word	0xffffffff


	//   ....[6]....
        /*0058*/ 	.word	0xffffffff


	//   ....[7]....
        /*005c*/ 	.word	0x0500000f


	//----- nvinfo : EIATTR_COOP_GROUP_INSTR_OFFSETS
	.align		4
.L_506:
        /*0060*/ 	.byte	0x04, 0x28
        /*0062*/ 	.short	(.L_508 - .L_507)


	//   ....[0]....
.L_507:
        /*0064*/ 	.word	0x00000060


	//   ....[1]....
        /*0068*/ 	.word	0x00000190


	//   ....[2]....
        /*006c*/ 	.word	0x000001e0


	//   ....[3]....
        /*0070*/ 	.word	0x000003d0


	//   ....[4]....
        /*0074*/ 	.word	0x000005f0


	//   ....[5]....
        /*0078*/ 	.word	0x000013e0


	//   ....[6]....
        /*007c*/ 	.word	0x00006cd0


	//   ....[7]....
        /*0080*/ 	.word	0x0000b120


	//----- nvinfo : EIATTR_REG_RECONFIG
	.align		4
.L_508:
        /*0084*/ 	.byte	0x01, 0x54
	.zero		2


	//----- nvinfo : EIATTR_SYSCALL_OFFSETS
	.align		4
        /*0088*/ 	.byte	0x04, 0x46
        /*008a*/ 	.short	(.L_510 - .L_509)


	//   ....[0]....
.L_509:
        /*008c*/ 	.word	0x00001040


	//   ....[1]....
        /*0090*/ 	.word	0x00001130


	//   ....[2]....
        /*0094*/ 	.word	0x00001270


	//   ....[3]....
        /*0098*/ 	.word	0x00001360


	//----- nvinfo : EIATTR_MBARRIER_INSTR_OFFSETS
	.align		4
.L_510:
        /*009c*/ 	.byte	0x04, 0x39
        /*009e*/ 	.short	(.L_512 - .L_511)


	//   ....[0]....
.L_511:
        /*00a0*/ 	.word	0x00000280
        /*00a4*/ 	.word	0x000000ff
        /*00a8*/ 	.word	0x00036400
        /*00ac*/ 	.short	0x0100
        /*00ae*/ 	.byte	0x06
	.zero		1


	//   ....[1]....
        /*00b0*/ 	.word	0x00000380
        /*00b4*/ 	.word	0x000000ff
        /*00b8*/ 	.word	0x00036410
        /*00bc*/ 	.short	0x0100
        /*00be*/ 	.byte	0x08
	.zero		1


	//   ....[2]....
        /*00c0*/ 	.word	0x00000390
        /*00c4*/ 	.word	0x000000ff
        /*00c8*/ 	.word	0x00036420
        /*00cc*/ 	.short	0x0100
        /*00ce*/ 	.byte	0x08
	.zero		1


	//   ....[3]....
        /*00d0*/ 	.word	0x000003a0
        /*00d4*/ 	.word	0x000000ff
        /*00d8*/ 	.word	0x00036418
        /*00dc*/ 	.short	0x0100
        /*00de*/ 	.byte	0x08
	.zero		1


	//   ....[4]....
        /*00e0*/ 	.word	0x000003b0
        /*00e4*/ 	.word	0x000000ff
        /*00e8*/ 	.word	0x00036428
        /*00ec*/ 	.short	0x0100
        /*00ee*/ 	.byte	0x08
	.zero		1


	//   ....[5]....
        /*00f0*/ 	.word	0x000004e0
        /*00f4*/ 	.word	0x000000ff
        /*00f8*/ 	.word	0x00036430
        /*00fc*/ 	.short	0x0100
        /*00fe*/ 	.byte	0x08
	.zero		1


	//   ....[6]....
        /*0100*/ 	.word	0x000004f0
        /*0104*/ 	.word	0x000000ff
        /*0108*/ 	.word	0x00036438
        /*010c*/ 	.short	0x0100
        /*010e*/ 	.byte	0x08
	.zero		1


	//   ....[7]....
        /*0110*/ 	.word	0x00001410
        /*0114*/ 	.word	0x000000ff
        /*0118*/ 	.word	0x00036400
        /*011c*/ 	.short	0x010a
        /*011e*/ 	.byte	0x24
	.zero		1


	//   ....[8]....
        /*0120*/ 	.word	0x00001500
        /*0124*/ 	.word	0x000000ff
        /*0128*/ 	.word	0x00036400
        /*012c*/ 	.short	0x010a
        /*012e*/ 	.byte	0x24
	.zero		1


	//   ....[9]....
        /*0130*/ 	.word	0x00001c30
        /*0134*/ 	.word	0x00000003
        /*0138*/ 	.word	0x00036410
        /*013c*/ 	.short	0x010a
        /*013e*/ 	.byte	0x3f
	.zero		1


	//   ....[10]....
        /*0140*/ 	.word	0x00001c70
        /*0144*/ 	.word	0x00000003
        /*0148*/ 	.word	0x00036410
        /*014c*/ 	.short	0x010a
        /*014e*/ 	.byte	0x3f
	.zero		1


	//   ....[11]....
        /*0150*/ 	.word	0x00002310
        /*0154*/ 	.word	0x000000ff
        /*0158*/ 	.word	0x00036430
        /*015c*/ 	.short	0x010a
        /*015e*/ 	.byte	0x24
	.zero		1


	//   ....[12]....
        /*0160*/ 	.word	0x00002350
        /*0164*/ 	.word	0x000000ff
        /*0168*/ 	.word	0x00036430
        /*016c*/ 	.short	0x010a
        /*016e*/ 	.byte	0x24
	.zero		1


	//   ....[13]....
        /*0170*/ 	.word	0x00003d00
        /*0174*/ 	.word	0x000000ff
        /*0178*/ 	.word	0x00000000
        /*017c*/ 	.short	0x0101
        /*017e*/ 	.byte	0x04
	.zero		1


	//   ....[14]....
        /*0180*/ 	.word	0x00004090
        /*0184*/ 	.word	0x00000003
        /*0188*/ 	.word	0x00000000
        /*018c*/ 	.short	0x0101
        /*018e*/ 	.byte	0x3f
	.zero		1


	//   ....[15]....
        /*0190*/ 	.word	0x00008fe0
        /*0194*/ 	.word	0x00000008
        /*0198*/ 	.word	0x00036420
        /*019c*/ 	.short	0x010a
        /*019e*/ 	.byte	0x3f
	.zero		1


	//   ....[16]....
        /*01a0*/ 	.word	0x00009800
        /*01a4*/ 	.word	0x00000008
        /*01a8*/ 	.word	0x00036438
        /*01ac*/ 	.short	0x010a
        /*01ae*/ 	.byte	0x3f
	.zero		1


	//   ....[17]....
        /*01b0*/ 	.word	0x00009b70
        /*01b4*/ 	.word	0x00000008
        /*01b8*/ 	.word	0x00036428
        /*01bc*/ 	.short	0x010a
        /*01be*/ 	.byte	0x3f
	.zero		1


	//   ....[18]....
        /*01c0*/ 	.word	0x00009ea0
        /*01c4*/ 	.word	0x00000008
        /*01c8*/ 	.word	0x00036438
        /*01cc*/ 	.short	0x010a
        /*01ce*/ 	.byte	0x3f
	.zero		1


	//   ....[19]....
        /*01d0*/ 	.word	0x0000a190
        /*01d4*/ 	.word	0x00000008
        /*01d8*/ 	.word	0x00036420
        /*01dc*/ 	.short	0x010a
        /*01de*/ 	.byte	0x3f
	.zero		1


	//   ....[20]....
        /*01e0*/ 	.word	0x0000a510
        /*01e4*/ 	.word	0x00000008
        /*01e8*/ 	.word	0x00036438
        /*01ec*/ 	.short	0x010a
        /*01ee*/ 	.byte	0x3f
	.zero		1


	//   ....[21]....
        /*01f0*/ 	.word	0x0000a810
        /*01f4*/ 	.word	0x00000008
        /*01f8*/ 	.word	0x00036428
        /*01fc*/ 	.short	0x010a
        /*01fe*/ 	.byte	0x3f
	.zero		1


	//   ....[22]....
        /*0200*/ 	.word	0x0000ab50
        /*0204*/ 	.word	0x00000008
        /*0208*/ 	.word	0x00036438
        /*020c*/ 	.short	0x010a
        /*020e*/ 	.byte	0x3f
	.zero		1


	//   ....[23]....
        /*0210*/ 	.word	0x0000afb0
        /*0214*/ 	.word	0x00000009
        /*0218*/ 	.word	0x00000000
        /*021c*/ 	.short	0x010a
        /*021e*/ 	.byte	0x3f
	.zero		1


	//   ....[24]....
        /*0220*/ 	.word	0x0000b030
        /*0224*/ 	.word	0x00000003
        /*0228*/ 	.word	0x00000000
        /*022c*/ 	.short	0x010a
        /*022e*/ 	.byte	0x3f
	.zero		1


	//   ....[25]....
        /*0230*/ 	.word	0x0000b080
        /*0234*/ 	.word	0x00000004
        /*0238*/ 	.word	0x00036438
        /*023c*/ 	.short	0x010a
        /*023e*/ 	.byte	0x3f
	.zero		1


	//   ....[26]....
        /*0240*/ 	.word	0x0000b150
        /*0244*/ 	.word	0x0000009a
        /*0248*/ 	.word	0x00036400
        /*024c*/ 	.short	0x010a
        /*024e*/ 	.byte	0x3f
	.zero		1


	//   ....[27]....
        /*0250*/ 	.word	0x0000b1a0
        /*0254*/ 	.word	0x00000003
        /*0258*/ 	.word	0x00036410
        /*025c*/ 	.short	0x010a
        /*025e*/ 	.byte	0x3f
	.zero		1


	//   ....[28]....
        /*0260*/ 	.word	0x0000b1f0
        /*0264*/ 	.word	0x0000009a
        /*0268*/ 	.word	0x00036430
        /*026c*/ 	.short	0x010a
        /*026e*/ 	.byte	0x3f
	.zero		1


	//   ....[29]....
        /*0270*/ 	.word	0x0000b240
        /*0274*/ 	.word	0x00000008
        /*0278*/ 	.word	0x00036420
        /*027c*/ 	.short	0x010a
        /*027e*/ 	.byte	0x3f
	.zero		1


	//   ....[30]....
        /*0280*/ 	.word	0x0000b290
        /*0284*/ 	.word	0x00000008
        /*0288*/ 	.word	0x00036438
        /*028c*/ 	.short	0x010a
        /*028e*/ 	.byte	0x3f
	.zero		1


	//   ....[31]....
        /*0290*/ 	.word	0x0000b2e0
        /*0294*/ 	.word	0x00000008
        /*0298*/ 	.word	0x00036428
        /*029c*/ 	.short	0x010a
        /*029e*/ 	.byte	0x3f
	.zero		1


	//   ....[32]....
        /*02a0*/ 	.word	0x0000b340
        /*02a4*/ 	.word	0x00000008
        /*02a8*/ 	.word	0x00036438
        /*02ac*/ 	.short	0x010a
        /*02ae*/ 	.byte	0x3f
	.zero		1


	//   ....[33]....
        /*02b0*/ 	.word	0x0000b3c0
        /*02b4*/ 	.word	0x00000008
        /*02b8*/ 	.word	0x00036420
        /*02bc*/ 	.short	0x010a
        /*02be*/ 	.byte	0x3f
	.zero		1


	//   ....[34]....
        /*02c0*/ 	.word	0x0000b410
        /*02c4*/ 	.word	0x00000008
        /*02c8*/ 	.word	0x00036438
        /*02cc*/ 	.short	0x010a
        /*02ce*/ 	.byte	0x3f
	.zero		1


	//   ....[35]....
        /*02d0*/ 	.word	0x0000b460
        /*02d4*/ 	.word	0x00000008
        /*02d8*/ 	.word	0x00036428
        /*02dc*/ 	.short	0x010a
        /*02de*/ 	.byte	0x3f
	.zero		1


	//   ....[36]....
        /*02e0*/ 	.word	0x0000b4b0
        /*02e4*/ 	.word	0x00000008
        /*02e8*/ 	.word	0x00036438
        /*02ec*/ 	.short	0x010a
        /*02ee*/ 	.byte	0x3f
	.zero		1


	//   ....[37]....
        /*02f0*/ 	.word	0x0000b580
        /*02f4*/ 	.word	0x00000009
        /*02f8*/ 	.word	0x00000000
        /*02fc*/ 	.short	0x010a
        /*02fe*/ 	.byte	0x3f
	.zero		1


	//   ....[38]....
        /*0300*/ 	.word	0x0000b5d0
        /*0304*/ 	.word	0x00000003
        /*0308*/ 	.word	0x00000000
        /*030c*/ 	.short	0x010a
        /*030e*/ 	.byte	0x3f
	.zero		1


	//----- nvinfo : EIATTR_NUM_MBARRIERS
	.align		4
.L_512:
        /*0310*/ 	.byte	0x03, 0x38
        /*0312*/ 	.short	0x0007


	//----- nvinfo : EIATTR_EXIT_INSTR_OFFSETS
	.align		4
        /*0314*/ 	.byte	0x04, 0x1c
        /*0316*/ 	.short	(.L_514 - .L_513)


	//   ....[0]....
.L_513:
        /*0318*/ 	.word	0x0000b0d0


	//----- nvinfo : EIATTR_MAX_THREADS
	.align		4
.L_514:
        /*031c*/ 	.byte	0x04, 0x05
        /*031e*/ 	.short	(.L_516 - .L_515)
.L_515:
        /*0320*/ 	.word	0x00000200
        /*0324*/ 	.word	0x00000001
        /*0328*/ 	.word	0x00000001


	//----- nvinfo : EIATTR_CRS_STACK_SIZE
	.align		4
.L_516:
        /*032c*/ 	.byte	0x04, 0x1e
        /*032e*/ 	.short	(.L_518 - .L_517)
.L_517:
        /*0330*/ 	.word	0x00000000


	//----- nvinfo : EIATTR_CBANK_PARAM_SIZE
	.align		4
.L_518:
        /*0334*/ 	.byte	0x03, 0x19
        /*0336*/ 	.short	0x06f0


	//----- nvinfo : EIATTR_PARAM_CBANK
	.align		4
        /*0338*/ 	.byte	0x04, 0x0a
        /*033a*/ 	.short	(.L_520 - .L_519)
	.align		4
.L_519:
        /*033c*/ 	.word	index@(.nv.constant0._ZN7cutlass13device_kernelIN5flash11enable_sm90INS1_16FlashAttnBwdSm90INS1_25CollectiveMainloopBwdSm90ILi2ELi1ELi1EN4cute5tupleIJNS5_1CILi1EEES8_S8_EEENS6_IJNS7_ILi64EEENS7_ILi96EEENS7_ILi192EEEEEENS_10bfloat16_tEfNS_4arch4Sm90ELb0ELb1ELb0ELb1ELb0ELb0ELb1ELb0ELi3ELi1ELi1ELi1ELb0EEENS1_21CollectiveEpilogueBwdISD_SE_SG_Li384ELb1ELb1ELi3EEENS1_19SingleTileSchedulerILb1ELb0ELb0ELi96EEEEEEEEEvNT_6ParamsE)
        /*0340*/ 	.short	0x0210
        /*0342*/ 	.short	0x06f0


	//----- nvinfo : EIATTR_SW_WAR
	.align		4
.L_520:
        /*0344*/ 	.byte	0x04, 0x36
        /*0346*/ 	.short	(.L_522 - .L_521)
.L_521:
        /*0348*/ 	.word	0x00000008
.L_522:


//--------------------- .nv.info._ZN7cutlass13device_kernelIN5flash11enable_sm90INS1_16FlashAttnBwdSm90INS1_25CollectiveMainloopBwdSm90ILi2ELi1ELi1EN4cute5tupleIJNS5_1CILi1EEES8_S8_EEENS6_IJNS7_ILi64EEENS7_ILi96EEENS7_ILi192EEEEEENS_10bfloat16_tEfNS_4arch4Sm90ELb0ELb1ELb0ELb1ELb1ELb0ELb1ELb0ELi3ELi1ELi1ELi1ELb0EEENS1_21CollectiveEpilogueBwdISD_SE_SG_Li384ELb1ELb1ELi3EEENS1_19SingleTileSchedulerILb1ELb0ELb0ELi96EEEEEEEEEvNT_6ParamsE --------------------------
	.section	.nv.info._ZN7cutlass13device_kernelIN5flash11enable_sm90INS1_16FlashAttnBwdSm90INS1_25CollectiveMainloopBwdSm90ILi2ELi1ELi1EN4cute5tupleIJNS5_1CILi1EEES8_S8_EEENS6_IJNS7_ILi64EEENS7_ILi96EEENS7_ILi192EEEEEENS_10bfloat16_tEfNS_4arch4Sm90ELb0ELb1ELb0ELb1ELb1ELb0ELb1ELb0ELi3ELi1ELi1ELi1ELb0EEENS1_21CollectiveEpilogueBwdISD_SE_SG_Li384ELb1ELb1ELi3EEENS1_19SingleTileSchedulerILb1ELb0ELb0ELi96EEEEEEEEEvNT_6ParamsE,"",@"SHT_CUDA_INFO"
	.sectionflags	@""
	.align	4


	//----- nvinfo : EIATTR_CUDA_API_VERSION
	.align		4
        /*0000*/ 	.byte	0x04, 0x37
        /*0002*/ 	.short	(.L_524 - .L_523)
.L_523:
        /*0004*/ 	.word	0x00000082


	//----- nvinfo : EIATTR_KPARAM_INFO
	.align		4
.L_524:
        /*0008*/ 	.byte	0x04, 0x17
        /*000a*/ 	.short	(.L_526 - .L_525)
.L_525:
        /*000c*/ 	.word	0x00000000
        /*0010*/ 	.short	0x0000
        /*0012*/ 	.short	0x0070
        /*0014*/ 	.byte	0x00, 0xf0, 0x01, 0x1a


	//----- nvinfo : EIATTR_SPARSE_MMA_MASK
	.align		4
.L_526:
        /*0018*/ 	.byte	0x03, 0x50
        /*001a*/ 	.short	0x0000


	//----- nvinfo : EIATTR_MAXREG_COUNT
	.align		4
        /*001c*/ 	.byte	0x03, 0x1b
        /*001e*/ 	.short	0x0080


	//----- nvinfo : EIATTR_NUM_BARRIERS
	.align		4
        /*0020*/ 	.byte	0x02, 0x4c
        /*0022*/ 	.byte	0x10
	.zero		1


	//----- nvinfo : EIATTR_EXTERNS
	.align		4
        /*0024*/ 	.byte	0x04, 0x0f
        /*0026*/ 	.short	(.L_528 - .L_527)


	//   ....[0]....
	.align		4
.L_527:
        /*0028*/ 	.word	index@(__assertfail)


	//----- nvinfo : EIATTR_MERCURY_ISA_VERSION
	.align		4
.L_528:
        /*002c*/ 	.byte	0x03, 0x5f
        /*002e*/ 	.short	0x0101


	//----- nvinfo : EIATTR_INT_WARP_WIDE_INSTR_OFFSETS
	.align		4
        /*0030*/ 	.byte	0x04, 0x31
        /*0032*/ 	.short	(.L_530 - .L_529)


	//   ....[0]....
.L_529:
        /*0034*/ 	.word	0x00000180


	//   ....[1]....
        /*0038*/ 	.word	0x000001b0


	//   ....[2]....
        /*003c*/ 	.word	0x00007d50


	//   ....[3]....
        /*0040*/ 	.word	0x000084d0


	//   ....[4]....
        /*0044*/ 	.word	0x00008ac0


	//   ....[5]....
        /*0048*/ 	.word	0x00008d90


	//   ....[6]....
        /*004c*/ 	.word	0x00008ff0


	//   ....[7]....
        /*0050*/ 	.word	0x00009180


	//----- nvinfo : EIATTR_COOP_GROUP_MASK_REGIDS
	.align		4
.L_530:
        /*0054*/ 	.byte	0x04, 0x29
        /*0056*/ 	.short	(.L_532 - .L_531)


	//   ....[0]....
.L_531:
        /*0058*/ 	.word	0xffffffff


	//   ....[1]....
        /*005c*/ 	.word	0xffffffff


	//   ....[2]....
        /*0060*/ 	.word	0xffffffff


	//   ....[3]....
        /*0064*/ 	.word	0xffffffff


	//   ....[4]....
        /*0068*/ 	.word	0xffffffff


	//   ....[5]....
        /*006c*/ 	.word	0xffffffff


	//   ....[6]....
        /*0070*/ 	.word	0xffffffff


	//   ....[7]....
        /*0074*/ 	.word	0xffffffff


	//   ....[8]....
        /*0078*/ 	.word	0xffffffff


	//   ....[9]....
        /*007c*/ 	.word	0xffffffff


	//   ....[10]....
        /*0080*/ 	.word	0xffffffff


	//   ....[11]....
        /*0084*/ 	.word	0xffffffff


	//   ....[12]....
        /*0088*/ 	.word	0xffffffff


	//   ....[13]....
        /*008c*/ 	.word	0xffffffff


	//   ....[14]....
        /*0090*/ 	.word	0xffffffff


	//   ....[15]....
        /*0094*/ 	.word	0xffffffff


	//   ....[16]....
        /*0098*/ 	.word	0x0500000f


	//   ....[17]....
        /*009c*/ 	.word	0x0500000f


	//   ....[18]....
        /*00a0*/ 	.word	0x0500000f


	//   ....[19]....
        /*00a4*/ 	.word	0x0500000f


	//----- nvinfo : EIATTR_COOP_GROUP_INSTR_OFFSETS
	.align		4
.L_532:
        /*00a8*/ 	.byte	0x04, 0x28
        /*00aa*/ 	.short	(.L_534 - .L_533)


	//   ....[0]....
.L_533:
        /*00ac*/ 	.word	0x00000060


	//   ....[1]....
        /*00b0*/ 	.word	0x00000190


	//   ....[2]....
        /*00b4*/ 	.word	0x000001e0


	//   ....[3]....
        /*00b8*/ 	.word	0x000003d0


	//   ....[4]....
        /*00bc*/ 	.word	0x000005f0


	//   ....[5]....
        /*00c0*/ 	.word	0x000013e0


	//   ....[6]....
        /*00c4*/ 	.word	0x00006cd0


	//   ....[7]....
        /*00c8*/ 	.word	0x000077c0


	//   ....[8]....
        /*00cc*/ 	.word	0x00007c80


	//   ....[9]....
        /*00d0*/ 	.word	0x00008010


	//   ....[10]....
        /*00d4*/ 	.word	0x00008400


	//   ....[11]....
        /*00d8*/ 	.word	0x00008640


	//   ....[12]....
        /*00dc*/ 	.word	0x000089f0


	//   ....[13]....
        /*00e0*/ 	.word	0x00008cd0


	//   ....[14]....
        /*00e4*/ 	.word	0x00008ef0


	//   ....[15]....
        /*00e8*/ 	.word	0x00009080


	//   ....[16]....
        /*00ec*/ 	.word	0x0000bf90


	//   ....[17]....
        /*00f0*/ 	.word	0x0000c0e0


	//   ....[18]....
        /*00f4*/ 	.word	0x0000c150


	//   ....[19]....
        /*00f8*/ 	.word	0x0000c1c0


	//----- nvinfo : EIATTR_REG_RECONFIG
	.align		4
.L_534:
        /*00fc*/ 	.byte	0x01, 0x54
	.zero		2


	//----- nvinfo : EIATTR_SYSCALL_OFFSETS
	.align		4
        /*0100*/ 	.byte	0x04, 0x46
        /*0102*/ 	.short	(.L_536 - .L_535)


	//   ....[0]....
.L_535:
        /*0104*/ 	.word	0x00001040


	//   ....[1]....
        /*0108*/ 	.word	0x00001130


	//   ....[2]....
        /*010c*/ 	.word	0x00001270


	//   ....[3]....
        /*0110*/ 	.word	0x00001360


	//----- nvinfo : EIATTR_MBARRIER_INSTR_OFFSETS
	.align		4
.L_536:
        /*0114*/ 	.byte	0x04, 0x39
        /*0116*/ 	.short	(.L_538 - .L_537)


	//   ....[0]....
.L_537:
        /*0118*/ 	.word	0x00000280
        /*011c*/ 	.word	0x000000ff
        /*0120*/ 	.word	0x00036400
        /*0124*/ 	.short	0x0100
        /*0126*/ 	.byte	0x06
	.zero		1


	//   ....[1]....
        /*0128*/ 	.word	0x00000380
        /*012c*/ 	.word	0x000000ff
        /*0130*/ 	.word	0x00036410
        /*0134*/ 	.short	0x0100
        /*0136*/ 	.byte	0x08
	.zero		1


	//   ....[2]....
        /*0138*/ 	.word	0x00000390
        /*013c*/ 	.word	0x000000ff
        /*0140*/ 	.word	0x00036420
        /*0144*/ 	.short	0x0100
        /*0146*/ 	.byte	0x08
	.zero		1


	//   ....[3]....
        /*0148*/ 	.word	0x000003a0
        /*014c*/ 	.word	0x000000ff
        /*0150*/ 	.word	0x00036418
        /*0154*/ 	.short	0x0100
        /*0156*/ 	.byte	0x08
	.zero		1


	//   ....[4]....
        /*0158*/ 	.word	0x000003b0
        /*015c*/ 	.word	0x000000ff
        /*0160*/ 	.word	0x00036428
        /*0164*/ 	.short	0x0100
        /*0166*/ 	.byte	0x08
	.zero		1


	//   ....[5]....
        /*0168*/ 	.word	0x000004e0
        /*016c*/ 	.word	0x000000ff
        /*0170*/ 	.word	0x00036430
        /*0174*/ 	.short	0x0100
        /*0176*/ 	.byte	0x08
	.zero		1


	//   ....[6]....
        /*0178*/ 	.word	0x000004f0
        /*017c*/ 	.word	0x000000ff
        /*0180*/ 	.word	0x00036438
        /*0184*/ 	.short	0x0100
        /*0186*/ 	.byte	0x08
	.zero		1


	//   ....[7]....
        /*0188*/ 	.word	0x00001410
        /*018c*/ 	.word	0x000000ff
        /*0190*/ 	.word	0x00036400
        /*0194*/ 	.short	0x010a
        /*0196*/ 	.byte	0x24
	.zero		1


	//   ....[8]....
        /*0198*/ 	.word	0x00001500
        /*019c*/ 	.word	0x000000ff
        /*01a0*/ 	.word	0x00036400
        /*01a4*/ 	.short	0x010a
        /*01a6*/ 	.byte	0x24
	.zero		1


	//   ....[9]....
        /*01a8*/ 	.word	0x00001c30
        /*01ac*/ 	.word	0x00000003
        /*01b0*/ 	.word	0x00036410
        /*01b4*/ 	.short	0x010a
        /*01b6*/ 	.byte	0x3f
	.zero		1


	//   ....[10]....
        /*01b8*/ 	.word	0x00001c70
        /*01bc*/ 	.word	0x00000003
        /*01c0*/ 	.word	0x00036410
        /*01c4*/ 	.short	0x010a
        /*01c6*/ 	.byte	0x3f
	.zero		1


	//   ....[11]....
        /*01c8*/ 	.word	0x00002310
        /*01cc*/ 	.word	0x000000ff
        /*01d0*/ 	.word	0x00036430
        /*01d4*/ 	.short	0x010a
        /*01d6*/ 	.byte	0x24
	.zero		1


	//   ....[12]....
        /*01d8*/ 	.word	0x00002350
        /*01dc*/ 	.word	0x000000ff
        /*01e0*/ 	.word	0x00036430
        /*01e4*/ 	.short	0x010a
        /*01e6*/ 	.byte	0x24
	.zero		1


	//   ....[13]....
        /*01e8*/ 	.word	0x00003d00
        /*01ec*/ 	.word	0x000000ff
        /*01f0*/ 	.word	0x00000000
        /*01f4*/ 	.short	0x0101
        /*01f6*/ 	.byte	0x04
	.zero		1


	//   ....[14]....
        /*01f8*/ 	.word	0x00004090
        /*01fc*/ 	.word	0x00000003
        /*0200*/ 	.word	0x00000000
        /*0204*/ 	.short	0x0101
        /*0206*/ 	.byte	0x3f
	.zero		1


	//   ....[15]....
        /*0208*/ 	.word	0x00009e50
        /*020c*/ 	.word	0x00000008
        /*0210*/ 	.word	0x00036420
        /*0214*/ 	.short	0x010a
        /*0216*/ 	.byte	0x3f
	.zero		1


	//   ....[16]....
        /*0218*/ 	.word	0x0000a670
        /*021c*/ 	.word	0x00000008
        /*0220*/ 	.word	0x00036438
        /*0224*/ 	.short	0x010a
        /*0226*/ 	.byte	0x3f
	.zero		1


	//   ....[17]....
        /*0228*/ 	.word	0x0000a9e0
        /*022c*/ 	.word	0x00000008
        /*0230*/ 	.word	0x00036428
        /*0234*/ 	.short	0x010a
        /*0236*/ 	.byte	0x3f
	.zero		1


	//   ....[18]....
        /*0238*/ 	.word	0x0000ad10
        /*023c*/ 	.word	0x00000008
        /*0240*/ 	.word	0x00036438
        /*0244*/ 	.short	0x010a
        /*0246*/ 	.byte	0x3f
	.zero		1


	//   ....[19]....
        /*0248*/ 	.word	0x0000b000
        /*024c*/ 	.word	0x00000008
        /*0250*/ 	.word	0x00036420
        /*0254*/ 	.short	0x010a
        /*0256*/ 	.byte	0x3f
	.zero		1


	//   ....[20]....
        /*0258*/ 	.word	0x0000b380
        /*025c*/ 	.word	0x00000008
        /*0260*/ 	.word	0x00036438
        /*0264*/ 	.short	0x010a
        /*0266*/ 	.byte	0x3f
	.zero		1


	//   ....[21]....
        /*0268*/ 	.word	0x0000b680
        /*026c*/ 	.word	0x00000008
        /*0270*/ 	.word	0x00036428
        /*0274*/ 	.short	0x010a
        /*0276*/ 	.byte	0x3f
	.zero		1


	//   ....[22]....
        /*0278*/ 	.word	0x0000b9c0
        /*027c*/ 	.word	0x00000008
        /*0280*/ 	.word	0x00036438
        /*0284*/ 	.short	0x010a
        /*0286*/ 	.byte	0x3f
	.zero		1


	//   ....[23]....
        /*0288*/ 	.word	0x0000be20
        /*028c*/ 	.word	0x00000009
        /*0290*/ 	.word	0x00000000
        /*0294*/ 	.short	0x010a
        /*0296*/ 	.byte	0x3f
	.zero		1


	//   ....[24]....
        /*0298*/ 	.word	0x0000bea0
        /*029c*/ 	.word	0x00000003
        /*02a0*/ 	.word	0x00000000
        /*02a4*/ 	.short	0x010a
        /*02a6*/ 	.byte	0x3f
	.zero		1


	//   ....[25]....
        /*02a8*/ 	.word	0x0000bef0
        /*02ac*/ 	.word	0x00000004
        /*02b0*/ 	.word	0x00036438
        /*02b4*/ 	.short	0x010a
        /*02b6*/ 	.byte	0x3f
	.zero		1


	//   ....[26]....
        /*02b8*/ 	.word	0x0000bfc0
        /*02bc*/ 	.word	0x0000009a
        /*02c0*/ 	.word	0x00036400
        /*02c4*/ 	.short	0x010a
        /*02c6*/ 	.byte	0x3f
	.zero		1


	//   ....[27]....
        /*02c8*/ 	.word	0x0000c010
        /*02cc*/ 	.word	0x00000003
        /*02d0*/ 	.word	0x00036410
        /*02d4*/ 	.short	0x010a
        /*02d6*/ 	.byte	0x3f
	.zero		1


	//   ....[28]....
        /*02d8*/ 	.word	0x0000c060
        /*02dc*/ 	.word	0x0000009a
        /*02e0*/ 	.word	0x00036430
        /*02e4*/ 	.short	0x010a
        /*02e6*/ 	.byte	0x3f
	.zero		1


	//   ....[29]....
        /*02e8*/ 	.word	0x0000c200
        /*02ec*/ 	.word	0x00000008
        /*02f0*/ 	.word	0x00036420
        /*02f4*/ 	.short	0x010a
        /*02f6*/ 	.byte	0x3f
	.zero		1


	//   ....[30]....
        /*02f8*/ 	.word	0x0000c250
        /*02fc*/ 	.word	0x00000008
        /*0300*/ 	.word	0x00036438
        /*0304*/ 	.short	0x010a
        /*0306*/ 	.byte	0x3f
	.zero		1


	//   ....[31]....
        /*0308*/ 	.word	0x0000c2a0
        /*030c*/ 	.word	0x00000008
        /*0310*/ 	.word	0x00036428
        /*0314*/ 	.short	0x010a
        /*0316*/ 	.byte	0x3f
	.zero		1


	//   ....[32]....
        /*0318*/ 	.word	0x0000c300
        /*031c*/ 	.word	0x00000008
        /*0320*/ 	.word	0x00036438
        /*0324*/ 	.short	0x010a
        /*0326*/ 	.byte	0x3f
	.zero		1


	//   ....[33]....
        /*0328*/ 	.word	0x0000c380
        /*032c*/ 	.word	0x00000008
        /*0330*/ 	.word	0x00036420
        /*0334*/ 	.short	0x010a
        /*0336*/ 	.byte	0x3f
	.zero		1


	//   ....[34]....
        /*0338*/ 	.word	0x0000c3d0
        /*033c*/ 	.word	0x00000008
        /*0340*/ 	.word	0x00036438
        /*0344*/ 	.short	0x010a
        /*0346*/ 	.byte	0x3f
	.zero		1


	//   ....[35]....
        /*0348*/ 	.word	0x0000c420
        /*034c*/ 	.word	0x00000008
        /*0350*/ 	.word	0x00036428
        /*0354*/ 	.short	0x010a
        /*0356*/ 	.byte	0x3f
	.zero		1


	//   ....[36]....
        /*0358*/ 	.word	0x0000c470
        /*035c*/ 	.word	0x00000008
        /*0360*/ 	.word	0x00036438
        /*0364*/ 	.short	0x010a
        /*0366*/ 	.byte	0x3f
	.zero		1


	//   ....[37]....
        /*0368*/ 	.word	0x0000c540
        /*036c*/ 	.word	0x00000009
        /*0370*/ 	.word	0x00000000
        /*0374*/ 	.short	0x010a
        /*0376*/ 	.byte	0x3f
	.zero		1


	//   ....[38]....
        /*0378*/ 	.word	0x0000c590
        /*037c*/ 	.word	0x00000003
        /*0380*/ 	.word	0x00000000
        /*0384*/ 	.short	0x010a
        /*0386*/ 	.byte	0x3f
	.zero		1


	//----- nvinfo : EIATTR_NUM_MBARRIERS
	.align		4
.L_538:
        /*0388*/ 	.byte	0x03, 0x38
        /*038a*/ 	.short	0x0007


	//----- nvinfo : EIATTR_EXIT_INSTR_OFFSETS
	.align		4
        /*038c*/ 	.byte	0x04, 0x1c
        /*038e*/ 	.short	(.L_540 - .L_539)


	//   ....[0]....
.L_539:
        /*0390*/ 	.word	0x0000bf40


	//----- nvinfo : EIATTR_MAX_THREADS
	.align		4
.L_540:
        /*0394*/ 	.byte	0x04, 0x05
        /*0396*/ 	.short	(.L_542 - .L_541)
.L_541:
        /*0398*/ 	.word	0x00000200
        /*039c*/ 	.word	0x00000001
        /*03a0*/ 	.word	0x00000001


	//----- nvinfo : EIATTR_CRS_STACK_SIZE
	.align		4
.L_542:
        /*03a4*/ 	.byte	0x04, 0x1e
        /*03a6*/ 	.short	(.L_544 - .L_543)
.L_543:
        /*03a8*/ 	.word	0x00000000


	//----- nvinfo : EIATTR_CBANK_PARAM_SIZE
	.align		4
.L_544:
        /*03ac*/ 	.byte	0x03, 0x19
        /*03ae*/ 	.short	0x06f0


	//----- nvinfo : EIATTR_PARAM_CBANK
	.align		4
        /*03b0*/ 	.byte	0x04, 0x0a
        /*03b2*/ 	.short	(.L_546 - .L_545)
	.align		4
.L_545:
        /*03b4*/ 	.word	index@(.nv.constant0._ZN7cutlass13device_kernelIN5flash11enable_sm90INS1_16FlashAttnBwdSm90INS1_25CollectiveMainloopBwdSm90ILi2ELi1ELi1EN4cute5tupleIJNS5_1CILi1EEES8_S8_EEENS6_IJNS7_ILi64EEENS7_ILi96EEENS7_ILi192EEEEEENS_10bfloat16_tEfNS_4arch4Sm90ELb0ELb1ELb0ELb1ELb1ELb0ELb1ELb0ELi3ELi1ELi1ELi1ELb0EEENS1_21CollectiveEpilogueBwdISD_SE_SG_Li384ELb1ELb1ELi3EEENS1_19SingleTileSchedulerILb1ELb0ELb0ELi96EEEEEEEEEvNT_6ParamsE)
        /*03b8*/ 	.short	0x0210
        /*03ba*/ 	.short	0x06f0


	//----- nvinfo : EIATTR_SW_WAR
	.align		4
.L_546:
        /*03bc*/ 	.byte	0x04, 0x36
        /*03be*/ 	.short	(.L_548 - .L_547)
.L_547:
        /*03c0*/ 	.word	0x00000008
.L_548:


//--------------------- .nv.info._ZN7cutlass13device_kernelIN5flash11enable_sm90INS1_16FlashAttnBwdSm90INS1_25CollectiveMainloopBwdSm90ILi2ELi1ELi1EN4cute5tupleIJNS5_1CILi1EEES8_S8_EEENS6_IJNS7_ILi64EEENS7_ILi96EEENS7_ILi192EEEEEENS_10bfloat16_tEfNS_4arch4Sm90ELb0ELb1ELb0ELb1ELb0ELb0ELb1ELb0ELi3ELi1ELi1ELi1ELb0EEENS1_24CollectiveEpilogueBwdGQAISD_fSG_Li384ELb1ELb0EEENS1_19SingleTileSchedulerILb1ELb0ELb0ELi96EEEEEEEEEvNT_6ParamsE --------------------------
	.section	.nv.info._ZN7cutlass13device_kernelIN5flash11enable_sm90INS1_16FlashAttnBwdSm90INS1_25CollectiveMainloopBwdSm90ILi2ELi1ELi1EN4cute5tupleIJNS5_1CILi1EEES8_S8_EEENS6_IJNS7_ILi64EEENS7_ILi96EEENS7_ILi192EEEEEENS_10bfloat16_tEfNS_4arch4Sm90ELb0ELb1ELb0ELb1ELb0ELb0ELb1ELb0ELi3ELi1ELi1ELi1ELb0EEENS1_24CollectiveEpilogueBwdGQAISD_fSG_Li384ELb1ELb0EEENS1_19SingleTileSchedulerILb1ELb0ELb0ELi96EEEEEEEEEvNT_6ParamsE,"",@"SHT_CUDA_INFO"
	.sectionflags	@""
	.align	4


	//----- nvinfo : EIATTR_CUDA_API_VERSION
	.align		4
        /*0000*/ 	.byte	0x04, 0x37
        /*0002*/ 	.short	(.L_550 - .L_549)
.L_549:
        /*0004*/ 	.word	0x00000082


	//----- nvinfo : EIATTR_KPARAM_INFO
	.align		4
.L_550:
        /*0008*/ 	.byte	0x04, 0x17
        /*000a*/ 	.short	(.L_552 - .L_551)
.L_551:
        /*000c*/ 	.word	0x00000000
        /*0010*/ 	.short	0x0000
        /*0012*/ 	.short	0x0070
        /*0014*/ 	.byte	0x00, 0xf0, 0x01, 0x1a


	//----- nvinfo : EIATTR_SPARSE_MMA_MASK
	.align		4
.L_552:
        /*0018*/ 	.byte	0x03, 0x50
        /*001a*/ 	.short	0x0000


	//----- nvinfo : EIATTR_MAXREG_COUNT
	.align		4
        /*001c*/ 	.byte	0x03, 0x1b
        /*001e*/ 	.short	0x0080


	//----- nvinfo : EIATTR_NUM_BARRIERS
	.align		4
        /*0020*/ 	.byte	0x02, 0x4c
        /*0022*/ 	.byte	0x10
	.zero		1


	//----- nvinfo : EIATTR_EXTERNS
	.align		4
        /*0024*/ 	.byte	0x04, 0x0f
        /*0026*/ 	.short	(.L_554 - .L_553)


	//   ....[0]....
	.align		4
.L_553:
        /*0028*/ 	.word	index@(__assertfail)


	//----- nvinfo : EIATTR_MERCURY_ISA_VERSION
	.align		4
.L_554:
        /*002c*/ 	.byte	0x03, 0x5f
        /*002e*/ 	.short	0x0101


	//----- nvinfo : EIATTR_INT_WARP_WIDE_INSTR_OFFSETS
	.align		4
        /*0030*/ 	.byte	0x04, 0x31
        /*0032*/ 	.short	(.L_556 - .L_555)


	//   ....[0]....
.L_555:
        /*0034*/ 	.word	0x00000180


	//   ....[1]....
        /*0038*/ 	.word	0x000001b0


	//----- nvinfo : EIATTR_COOP_GROUP_MASK_REGIDS
	.align		4
.L_556:
        /*003c*/ 	.byte	0x04, 0x29
        /*003e*/ 	.short	(.L_558 - .L_557)


	//   ....[0]....
.L_557:
        /*0040*/ 	.word	0xffffffff


	//   ....[1]....
        /*0044*/ 	.word	0xffffffff


	//   ....[2]....
        /*0048*/ 	.word	0xffffffff


	//   ....[3]....
        /*004c*/ 	.word	0xffffffff


	//   ....[4]....
        /*0050*/ 	.word	0xffffffff


	//   ....[5]....
        /*0054*/ 	.word	0xffffffff


	//   ....[6]....
        /*0058*/ 	.word	0xffffffff


	//   ....[7]....
        /*005c*/ 	.word	0x0500000f


	//----- nvinfo : EIATTR_COOP_GROUP_INSTR_OFFSETS
	.align		4
.L_558:
        /*0060*/ 	.byte	0x04, 0x28
        /*0062*/ 	.short	(.L_560 - .L_559)


	//   ....[0]....
.L_559:
        /*0064*/ 	.word	0x00000060


	//   ....[1]....
        /*0068*/ 	.word	0x00000190


	//   ....[2]....
        /*006c*/ 	.word	0x000001e0


	//   ....[3]....
        /*0070*/ 	.word	0x000003d0


	//   ....[4]....
        /*0074*/ 	.word	0x000005f0


	//   ....[5]....
        /*0078*/ 	.word	0x000013e0


	//   ....[6]....
        /*007c*/ 	.word	0x00004d00


	//   ....[7]....
        /*0080*/ 	.word	0x00009150


	//----- nvinfo : EIATTR_REG_RECONFIG
	.align		4
.L_560:
        /*0084*/ 	.byte	0x01, 0x54
	.zero		2


	//----- nvinfo : EIATTR_SYSCALL_OFFSETS
	.align		4
        /*0088*/ 	.byte	0x04, 0x46
        /*008a*/ 	.short	(.L_562 - .L_561)


	//   ....[0]....
.L_561:
        /*008c*/ 	.word	0x00001040


	//   ....[1]....
        /*0090*/ 	.word	0x00001130


	//   ....[2]....
        /*0094*/ 	.word	0x00001270


	//   ....[3]....
        /*0098*/ 	.word	0x00001360


	//----- nvinfo : EIATTR_MBARRIER_INSTR_OFFSETS
	.align		4
.L_562:
        /*009c*/ 	.byte	0x04, 0x39
        /*009e*/ 	.short	(.L_564 - .L_563)


	//   ....[0]....
.L_563:
        /*00a0*/ 	.word	0x00000280
        /*00a4*/ 	.word	0x000000ff
        /*00a8*/ 	.word	0x00036400
        /*00ac*/ 	.short	0x0100
        /*00ae*/ 	.byte	0x06
	.zero		1


	//   ....[1]....
        /*00b0*/ 	.word	0x00000380
        /*00b4*/ 	.word	0x000000ff
        /*00b8*/ 	.word	0x00036410
        /*00bc*/ 	.short	0x0100
        /*00be*/ 	.byte	0x08
	.zero		1


	//   ....[2]....
        /*00c0*/ 	.word	0x00000390
        /*00c4*/ 	.word	0x000000ff
        /*00c8*/ 	.word	0x00036420
        /*00cc*/ 	.short	0x0100
        /*00ce*/ 	.byte	0x08
	.zero		1


	//   ....[3]....
        /*00d0*/ 	.word	0x000003a0
        /*00d4*/ 	.word	0x000000ff
        /*00d8*/ 	.word	0x00036418
        /*00dc*/ 	.short	0x0100
        /*00de*/ 	.byte	0x08
	.zero		1


	//   ....[4]....
        /*00e0*/ 	.word	0x000003b0
        /*00e4*/ 	.word	0x000000ff
        /*00e8*/ 	.word	0x00036428
        /*00ec*/ 	.short	0x0100
        /*00ee*/ 	.byte	0x08
	.zero		1


	//   ....[5]....
        /*00f0*/ 	.word	0x000004e0
        /*00f4*/ 	.word	0x000000ff
        /*00f8*/ 	.word	0x00036430
        /*00fc*/ 	.short	0x0100
        /*00fe*/ 	.byte	0x08
	.zero		1


	//   ....[6]....
        /*0100*/ 	.word	0x000004f0
        /*0104*/ 	.word	0x000000ff
        /*0108*/ 	.word	0x00036438
        /*010c*/ 	.short	0x0100
        /*010e*/ 	.byte	0x08
	.zero		1


	//   ....[7]....
        /*0110*/ 	.word	0x00001410
        /*0114*/ 	.word	0x000000ff
        /*0118*/ 	.word	0x00036400
        /*011c*/ 	.short	0x010a
        /*011e*/ 	.byte	0x24
	.zero		1


	//   ....[8]....
        /*0120*/ 	.word	0x00001500
        /*0124*/ 	.word	0x000000ff
        /*0128*/ 	.word	0x00036400
        /*012c*/ 	.short	0x010a
        /*012e*/ 	.byte	0x24
	.zero		1


	//   ....[9]....
        /*0130*/ 	.word	0x00001c30
        /*0134*/ 	.word	0x00000003
        /*0138*/ 	.word	0x00036410
        /*013c*/ 	.short	0x010a
        /*013e*/ 	.byte	0x3f
	.zero		1


	//   ....[10]....
        /*0140*/ 	.word	0x00001c70
        /*0144*/ 	.word	0x00000003
        /*0148*/ 	.word	0x00036410
        /*014c*/ 	.short	0x010a
        /*014e*/ 	.byte	0x3f
	.zero		1


	//   ....[11]....
        /*0150*/ 	.word	0x00002310
        /*0154*/ 	.word	0x000000ff
        /*0158*/ 	.word	0x00036430
        /*015c*/ 	.short	0x010a
        /*015e*/ 	.byte	0x24
	.zero		1


	//   ....[12]....
        /*0160*/ 	.word	0x00002350
        /*0164*/ 	.word	0x000000ff
        /*0168*/ 	.word	0x00036430
        /*016c*/ 	.short	0x010a
        /*016e*/ 	.byte	0x24
	.zero		1


	//   ....[13]....
        /*0170*/ 	.word	0x00003d00
        /*0174*/ 	.word	0x000000ff
        /*0178*/ 	.word	0x00000000
        /*017c*/ 	.short	0x0101
        /*017e*/ 	.byte	0x04
	.zero		1


	//   ....[14]....
        /*0180*/ 	.word	0x00004090
        /*0184*/ 	.word	0x00000003
        /*0188*/ 	.word	0x00000000
        /*018c*/ 	.short	0x0101
        /*018e*/ 	.byte	0x3f
	.zero		1


	//   ....[15]....
        /*0190*/ 	.word	0x00007010
        /*0194*/ 	.word	0x00000008
        /*0198*/ 	.word	0x00036420
        /*019c*/ 	.short	0x010a
        /*019e*/ 	.byte	0x3f
	.zero		1


	//   ....[16]....
        /*01a0*/ 	.word	0x00007830
        /*01a4*/ 	.word	0x00000008
        /*01a8*/ 	.word	0x00036438
        /*01ac*/ 	.short	0x010a
        /*01ae*/ 	.byte	0x3f
	.zero		1


	//   ....[17]....
        /*01b0*/ 	.word	0x00007ba0
        /*01b4*/ 	.word	0x00000008
        /*01b8*/ 	.word	0x00036428
        /*01bc*/ 	.short	0x010a
        /*01be*/ 	.byte	0x3f
	.zero		1


	//   ....[18]....
        /*01c0*/ 	.word	0x00007ed0
        /*01c4*/ 	.word	0x00000008
        /*01c8*/ 	.word	0x00036438
        /*01cc*/ 	.short	0x010a
        /*01ce*/ 	.byte	0x3f
	.zero		1


	//   ....[19]....
        /*01d0*/ 	.word	0x000081c0
        /*01d4*/ 	.word	0x00000008
        /*01d8*/ 	.word	0x00036420
        /*01dc*/ 	.short	0x010a
        /*01de*/ 	.byte	0x3f
	.zero		1


	//   ....[20]....
        /*01e0*/ 	.word	0x00008540
        /*01e4*/ 	.word	0x00000008
        /*01e8*/ 	.word	0x00036438
        /*01ec*/ 	.short	0x010a
        /*01ee*/ 	.byte	0x3f
	.zero		1


	//   ....[21]....
        /*01f0*/ 	.word	0x00008840
        /*01f4*/ 	.word	0x00000008
        /*01f8*/ 	.word	0x00036428
        /*01fc*/ 	.short	0x010a
        /*01fe*/ 	.byte	0x3f
	.zero		1


	//   ....[22]....
        /*0200*/ 	.word	0x00008b80
        /*0204*/ 	.word	0x00000008
        /*0208*/ 	.word	0x00036438
        /*020c*/ 	.short	0x010a
        /*020e*/ 	.byte	0x3f
	.zero		1


	//   ....[23]....
        /*0210*/ 	.word	0x00008fe0
        /*0214*/ 	.word	0x00000009
        /*0218*/ 	.word	0x00000000
        /*021c*/ 	.short	0x010a
        /*021e*/ 	.byte	0x3f
	.zero		1


	//   ....[24]....
        /*0220*/ 	.word	0x00009060
        /*0224*/ 	.word	0x00000003
        /*0228*/ 	.word	0x00000000
        /*022c*/ 	.short	0x010a
        /*022e*/ 	.byte	0x3f
	.zero		1


	//   ....[25]....
        /*0230*/ 	.word	0x000090b0
        /*0234*/ 	.word	0x00000004
        /*0238*/ 	.word	0x00036438
        /*023c*/ 	.short	0x010a
        /*023e*/ 	.byte	0x3f
	.zero		1


	//   ....[26]....
        /*0240*/ 	.word	0x00009180
        /*0244*/ 	.word	0x0000009a
        /*0248*/ 	.word	0x00036400
        /*024c*/ 	.short	0x010a
        /*024e*/ 	.byte	0x3f
	.zero		1


	//   ....[27]....
        /*0250*/ 	.word	0x000091d0
        /*0254*/ 	.word	0x00000003
        /*0258*/ 	.word	0x00036410
        /*025c*/ 	.short	0x010a
        /*025e*/ 	.byte	0x3f
	.zero		1


	//   ....[28]....
        /*0260*/ 	.word	0x00009220
        /*0264*/ 	.word	0x0000009a
        /*0268*/ 	.word	0x00036430
        /*026c*/ 	.short	0x010a
        /*026e*/ 	.byte	0x3f
	.zero		1


	//   ....[29]....
        /*0270*/ 	.word	0x00009270
        /*0274*/ 	.word	0x00000008
        /*0278*/ 	.word	0x00036420
        /*027c*/ 	.short	0x010a
        /*027e*/ 	.byte	0x3f
	.zero		1


	//   ....[30]....
        /*0280*/ 	.word	0x000092c0
        /*0284*/ 	.word	0x00000008
        /*0288*/ 	.word	0x00036438
        /*028c*/ 	.short	0x010a
        /*028e*/ 	.byte	0x3f
	.zero		1


	//   ....[31]....
        /*0290*/ 	.word	0x00009310
        /*0294*/ 	.word	0x00000008
        /*0298*/ 	.word	0x00036428
        /*029c*/ 	.short	0x010a
        /*029e*/ 	.byte	0x3f
	.zero		1


	//   ....[32]....
        /*02a0*/ 	.word	0x00009370
        /*02a4*/ 	.word	0x00000008
        /*02a8*/ 	.word	0x00036438
        /*02ac*/ 	.short	0x010a
        /*02ae*/ 	.byte	0x3f
	.zero		1


	//   ....[33]....
        /*02b0*/ 	.word	0x000093f0
        /*02b4*/ 	.word	0x00000008
        /*02b8*/ 	.word	0x00036420
        /*02bc*/ 	.short	0x010a
        /*02be*/ 	.byte	0x3f
	.zero		1


	//   ....[34]....
        /*02c0*/ 	.word	0x00009440
        /*02c4*/ 	.word	0x00000008
        /*02c8*/ 	.word	0x00036438
        /*02cc*/ 	.short	0x010a
        /*02ce*/ 	.byte	0x3f
	.zero		1


	//   ....[35]....
        /*02d0*/ 	.word	0x00009490
        /*02d4*/ 	.word	0x00000008
        /*02d8*/ 	.word	0x00036428
        /*02dc*/ 	.short	0x010a
        /*02de*/ 	.byte	0x3f
	.zero		1


	//   ....[36]....
        /*02e0*/ 	.word	0x000094e0
        /*02e4*/ 	.word	0x00000008
        /*02e8*/ 	.word	0x00036438
        /*02ec*/ 	.short	0x010a
        /*02ee*/ 	.byte	0x3f
	.zero		1


	//   ....[37]....
        /*02f0*/ 	.word	0x000095b0
        /*02f4*/ 	.word	0x00000009
        /*02f8*/ 	.word	0x00000000
        /*02fc*/ 	.short	0x010a
        /*02fe*/ 	.byte	0x3f
	.zero		1


	//   ....[38]....
        /*0300*/ 	.word	0x00009600
        /*0304*/ 	.word	0x00000003
        /*0308*/ 	.word	0x00000000
        /*030c*/ 	.short	0x010a
        /*030e*/ 	.byte	0x3f
	.zero		1


	//----- nvinfo : EIATTR_NUM_MBARRIERS
	.align		4
.L_564:
        /*0310*/ 	.byte	0x03, 0x38
        /*0312*/ 	.short	0x0007


	//----- nvinfo : EIATTR_EXIT_INSTR_OFFSETS
	.align		4
        /*0314*/ 	.byte	0x04, 0x1c
        /*0316*/ 	.short	(.L_566 - .L_565)


	//   ....[0]....
.L_565:
        /*0318*/ 	.word	0x00009100


	//----- nvinfo : EIATTR_MAX_THREADS
	.align		4
.L_566:
        /*031c*/ 	.byte	0x04, 0x05
        /*031e*/ 	.short	(.L_568 - .L_567)
.L_567:
        /*0320*/ 	.word	0x00000200
        /*0324*/ 	.word	0x00000001
        /*0328*/ 	.word	0x00000001


	//----- nvinfo : EIATTR_CRS_STACK_SIZE
	.align		4
.L_568:
        /*032c*/ 	.byte	0x04, 0x1e
        /*032e*/ 	.short	(.L_570 - .L_569)
.L_569:
        /*0330*/ 	.word	0x00000000


	//----- nvinfo : EIATTR_CBANK_PARAM_SIZE
	.align		4
.L_570:
        /*0334*/ 	.byte	0x03, 0x19
        /*0336*/ 	.short	0x06f0


	//----- nvinfo : EIATTR_PARAM_CBANK
	.align		4
        /*0338*/ 	.byte	0x04, 0x0a
        /*033a*/ 	.short	(.L_572 - .L_571)
	.align		4
.L_571:
        /*033c*/ 	.word	index@(.nv.constant0._ZN7cutlass13device_kernelIN5flash11enable_sm90INS1_16FlashAttnBwdSm90INS1_25CollectiveMainloopBwdSm90ILi2ELi1ELi1EN4cute5tupleIJNS5_1CILi1EEES8_S8_EEENS6_IJNS7_ILi64EEENS7_ILi96EEENS7_ILi192EEEEEENS_10bfloat16_tEfNS_4arch4Sm90ELb0ELb1ELb0ELb1ELb0ELb0ELb1ELb0ELi3ELi1ELi1ELi1ELb0EEENS1_24CollectiveEpilogueBwdGQAISD_fSG_Li384ELb1ELb0EEENS1_19SingleTileSchedulerILb1ELb0ELb0ELi96EEEEEEEEEvNT_6ParamsE)
        /*0340*/ 	.short	0x0210
        /*0342*/ 	.short	0x06f0


	//----- nvinfo : EIATTR_SW_WAR
	.align		4
.L_572:
        /*0344*/ 	.byte	0x04, 0x36
        /*0346*/ 	.short	(.L_574 - .L_573)
.L_573:
        /*0348*/ 	.word	0x00000008
.L_574:


//--------------------- .nv.info._ZN7cutlass13device_kernelIN5flash11enable_sm90INS1_16FlashAttnBwdSm90INS1_25CollectiveMainloopBwdSm90ILi2ELi1ELi1EN4cute5tupleIJNS5_1CILi1EEES8_S8_EEENS6_IJNS7_ILi64EEENS7_ILi96EEENS7_ILi192EEEEEENS_10bfloat16_tEfNS_4arch4Sm90ELb0ELb1ELb0ELb1ELb1ELb0ELb1ELb0ELi3ELi1ELi1ELi1ELb0EEENS1_24CollectiveEpilogueBwdGQAISD_fSG_Li384ELb1ELb1EEENS1_19SingleTileSchedulerILb1ELb0ELb0ELi96EEEEEEEEEvNT_6ParamsE --------------------------
	.section	.nv.info._ZN7cutlass13device_kernelIN5flash11enable_sm90INS1_16FlashAttnBwdSm90INS1_25CollectiveMainloopBwdSm90ILi2ELi1ELi1EN4cute5tupleIJNS5_1CILi1EEES8_S8_EEENS6_IJNS7_ILi64EEENS7_ILi96EEENS7_ILi192EEEEEENS_10bfloat16_tEfNS_4arch4Sm90ELb0ELb1ELb0ELb1ELb1ELb0ELb1ELb0ELi3ELi1ELi1ELi1ELb0EEENS1_24CollectiveEpilogueBwdGQAISD_fSG_Li384ELb1ELb1EEENS1_19SingleTileSchedulerILb1ELb0ELb0ELi96EEEEEEEEEvNT_6ParamsE,"",@"SHT_CUDA_INFO"
	.sectionflags	@""
	.align	4


	//----- nvinfo : EIATTR_CUDA_API_VERSION
	.align		4
        /*0000*/ 	.byte	0x04, 0x37
        /*0002*/ 	.short	(.L_576 - .L_575)
.L_575:
        /*0004*/ 	.word	0x00000082


	//----- nvinfo : EIATTR_KPARAM_INFO
	.align		4
.L_576:
        /*0008*/ 	.byte	0x04, 0x17
        /*000a*/ 	.short	(.L_578 - .L_577)
.L_577:
        /*000c*/ 	.word	0x00000000
        /*0010*/ 	.short	0x0000
        /*0012*/ 	.short	0x0070
        /*0014*/ 	.byte	0x00, 0xf0, 0x01, 0x1a


	//----- nvinfo : EIATTR_SPARSE_MMA_MASK
	.align		4
.L_578:
        /*0018*/ 	.byte	0x03, 0x50
        /*001a*/ 	.short	0x0000


	//----- nvinfo : EIATTR_MAXREG_COUNT
	.align		4
        /*001c*/ 	.byte	0x03, 0x1b
        /*001e*/ 	.short	0x0080


	//----- nvinfo : EIATTR_NUM_BARRIERS
	.align		4
        /*0020*/ 	.byte	0x02, 0x4c
        /*0022*/ 	.byte	0x10
	.zero		1


	//----- nvinfo : EIATTR_EXTERNS
	.align		4
        /*0024*/ 	.byte	0x04, 0x0f
        /*0026*/ 	.short	(.L_580 - .L_579)


	//   ....[0]....
	.align		4
.L_579:
        /*0028*/ 	.word	index@(__assertfail)


	//----- nvinfo : EIATTR_MERCURY_ISA_VERSION
	.align		4
.L_580:
        /*002c*/ 	.byte	0x03, 0x5f
        /*002e*/ 	.short	0x0101


	//----- nvinfo : EIATTR_INT_WARP_WIDE_INSTR_OFFSETS
	.align		4
        /*0030*/ 	.byte	0x04, 0x31
        /*0032*/ 	.short	(.L_582 - .L_581)


	//   ....[0]....
.L_581:
        /*0034*/ 	.word	0x00000180


	//   ....[1]....
        /*0038*/ 	.word	0x000001b0


	//   ....[2]....
        /*003c*/ 	.word	0x00006210


	//   ....[3]....
        /*0040*/ 	.word	0x00006990


	//   ....[4]....
        /*0044*/ 	.word	0x00006f80


	//   ....[5]....
        /*0048*/ 	.word	0x00007250


	//   ....[6]....
        /*004c*/ 	.word	0x000074b0


	//   ....[7]....
        /*0050*/ 	.word	0x00007640


	//----- nvinfo : EIATTR_COOP_GROUP_MASK_REGIDS
	.align		4
.L_582:
        /*0054*/ 	.byte	0x04, 0x29
        /*0056*/ 	.short	(.L_584 - .L_583)


	//   ....[0]....
.L_583:
        /*0058*/ 	.word	0xffffffff


	//   ....[1]....
        /*005c*/ 	.word	0xffffffff


	//   ....[2]....
        /*0060*/ 	.word	0xffffffff


	//   ....[3]....
        /*0064*/ 	.word	0xffffffff


	//   ....[4]....
        /*0068*/ 	.word	0xffffffff


	//   ....[5]....
        /*006c*/ 	.word	0xffffffff


	//   ....[6]....
        /*0070*/ 	.word	0xffffffff


	//   ....[7]....
        /*0074*/ 	.word	0xffffffff


	//   ....[8]....
        /*0078*/ 	.word	0xffffffff


	//   ....[9]....
        /*007c*/ 	.word	0xffffffff


	//   ....[10]....
        /*0080*/ 	.word	0xffffffff


	//   ....[11]....
        /*0084*/ 	.word	0xffffffff


	//   ....[12]....
        /*0088*/ 	.word	0xffffffff


	//   ....[13]....
        /*008c*/ 	.word	0xffffffff


	//   ....[14]....
        /*0090*/ 	.word	0xffffffff


	//   ....[15]....
        /*0094*/ 	.word	0xffffffff


	//   ....[16]....
        /*0098*/ 	.word	0xffffffff


	//   ....[17]....
        /*009c*/ 	.word	0xffffffff


	//   ....[18]....
        /*00a0*/ 	.word	0xffffffff


	//   ....[19]....
        /*00a4*/ 	.word	0xffffffff


	//   ....[20]....
        /*00a8*/ 	.word	0x0500000f


	//   ....[21]....
        /*00ac*/ 	.word	0x0500000f


	//   ....[22]....
        /*00b0*/ 	.word	0x0500000f


	//   ....[23]....
        /*00b4*/ 	.word	0x0500000f


	//   ....[24]....
        /*00b8*/ 	.word	0x0500000f


	//   ....[25]....
        /*00bc*/ 	.word	0x0500000f


	//----- nvinfo : EIATTR_COOP_GROUP_INSTR_OFFSETS
	.align		4
.L_584:
        /*00c0*/ 	.byte	0x04, 0x28
        /*00c2*/ 	.short	(.L_586 - .L_585)


	//   ....[0]....
.L_585:
        /*00c4*/ 	.word	0x00000060


	//   ....[1]....
        /*00c8*/ 	.word	0x00000190


	//   ....[2]....
        /*00cc*/ 	.word	0x000001e0


	//   ....[3]....
        /*00d0*/ 	.word	0x000003d0


	//   ....[4]....
        /*00d4*/ 	.word	0x000005f0


	//   ....[5]....
        /*00d8*/ 	.word	0x000013e0


	//   ....[6]....
        /*00dc*/ 	.word	0x00004ad0


	//   ....[7]....
        /*00e0*/ 	.word	0x00004c60


	//   ....[8]....
        /*00e4*/ 	.word	0x00004ef0


	//   ....[9]....
        /*00e8*/ 	.word	0x00005080


	//   ....[10]....
        /*00ec*/ 	.word	0x00005190


	//   ....[11]....
        /*00f0*/ 	.word	0x00005c80


	//   ....[12]....
        /*00f4*/ 	.word	0x00006140


	//   ....[13]....
        /*00f8*/ 	.word	0x000064d0


	//   ....[14]....
        /*00fc*/ 	.word	0x000068c0


	//   ....[15]....
        /*0100*/ 	.word	0x00006b00


	//   ....[16]....
        /*0104*/ 	.word	0x00006eb0


	//   ....[17]....
        /*0108*/ 	.word	0x00007190


	//   ....[18]....
        /*010c*/ 	.word	0x000073b0


	//   ....[19]....
        /*0110*/ 	.word	0x00007540


	//   ....[20]....
        /*0114*/ 	.word	0x0000a450


	//   ....[21]....
        /*0118*/ 	.word	0x0000a5a0


	//   ....[22]....
        /*011c*/ 	.word	0x0000a610


	//   ....[23]....
        /*0120*/ 	.word	0x0000a680


	//   ....[24]....
        /*0124*/ 	.word	0x0000a6f0


	//   ....[25]....
        /*0128*/ 	.word	0x0000a760


	//----- nvinfo : EIATTR_REG_RECONFIG
	.align		4
.L_586:
        /*012c*/ 	.byte	0x01, 0x54
	.zero		2


	//----- nvinfo : EIATTR_SYSCALL_OFFSETS
	.align		4
        /*0130*/ 	.byte	0x04, 0x46
        /*0132*/ 	.short	(.L_588 - .L_587)


	//   ....[0]....
.L_587:
        /*0134*/ 	.word	0x00001040


	//   ....[1]....
        /*0138*/ 	.word	0x00001130


	//   ....[2]....
        /*013c*/ 	.word	0x00001270


	//   ....[3]....
        /*0140*/ 	.word	0x00001360


	//----- nvinfo : EIATTR_MBARRIER_INSTR_OFFSETS
	.align		4
.L_588:
        /*0144*/ 	.byte	0x04, 0x39
        /*0146*/ 	.short	(.L_590 - .L_589)


	//   ....[0]....
.L_589:
        /*0148*/ 	.word	0x00000280
        /*014c*/ 	.word	0x000000ff
        /*0150*/ 	.word	0x00036400
        /*0154*/ 	.short	0x0100
        /*0156*/ 	.byte	0x06
	.zero		1


	//   ....[1]....
        /*0158*/ 	.word	0x00000380
        /*015c*/ 	.word	0x000000ff
        /*0160*/ 	.word	0x00036410
        /*0164*/ 	.short	0x0100
        /*0166*/ 	.byte	0x08
	.zero		1


	//   ....[2]....
        /*0168*/ 	.word	0x00000390
        /*016c*/ 	.word	0x000000ff
        /*0170*/ 	.word	0x00036420
        /*0174*/ 	.short	0x0100
        /*0176*/ 	.byte	0x08
	.zero		1


	//   ....[3]....
        /*0178*/ 	.word	0x000003a0
        /*017c*/ 	.word	0x000000ff
        /*0180*/ 	.word	0x00036418
        /*0184*/ 	.short	0x0100
        /*0186*/ 	.byte	0x08
	.zero		1


	//   ....[4]....
        /*0188*/ 	.word	0x000003b0
        /*018c*/ 	.word	0x000000ff
        /*0190*/ 	.word	0x00036428
        /*0194*/ 	.short	0x0100
        /*0196*/ 	.byte	0x08
	.zero		1


	//   ....[5]....
        /*0198*/ 	.word	0x000004e0
        /*019c*/ 	.word	0x000000ff
        /*01a0*/ 	.word	0x00036430
        /*01a4*/ 	.short	0x0100
        /*01a6*/ 	.byte	0x08
	.zero		1


	//   ....[6]....
        /*01a8*/ 	.word	0x000004f0
        /*01ac*/ 	.word	0x000000ff
        /*01b0*/ 	.word	0x00036438
        /*01b4*/ 	.short	0x0100
        /*01b6*/ 	.byte	0x08
	.zero		1


	//   ....[7]....
        /*01b8*/ 	.word	0x00001410
        /*01bc*/ 	.word	0x000000ff
        /*01c0*/ 	.word	0x00036400
        /*01c4*/ 	.short	0x010a
        /*01c6*/ 	.byte	0x24
	.zero		1


	//   ....[8]....
        /*01c8*/ 	.word	0x00001500
        /*01cc*/ 	.word	0x000000ff
        /*01d0*/ 	.word	0x00036400
        /*01d4*/ 	.short	0x010a
        /*01d6*/ 	.byte	0x24
	.zero		1


	//   ....[9]....
        /*01d8*/ 	.word	0x00001c30
        /*01dc*/ 	.word	0x00000003
        /*01e0*/ 	.word	0x00036410
        /*01e4*/ 	.short	0x010a
        /*01e6*/ 	.byte	0x3f
	.zero		1


	//   ....[10]....
        /*01e8*/ 	.word	0x00001c70
        /*01ec*/ 	.word	0x00000003
        /*01f0*/ 	.word	0x00036410
        /*01f4*/ 	.short	0x010a
        /*01f6*/ 	.byte	0x3f
	.zero		1


	//   ....[11]....
        /*01f8*/ 	.word	0x00002310
        /*01fc*/ 	.word	0x000000ff
        /*0200*/ 	.word	0x00036430
        /*0204*/ 	.short	0x010a
        /*0206*/ 	.byte	0x24
	.zero		1


	//   ....[12]....
        /*0208*/ 	.word	0x00002350
        /*020c*/ 	.word	0x000000ff
        /*0210*/ 	.word	0x00036430
        /*0214*/ 	.short	0x010a
        /*0216*/ 	.byte	0x24
	.zero		1


	//   ....[13]....
        /*0218*/ 	.word	0x00003d00
        /*021c*/ 	.word	0x000000ff
        /*0220*/ 	.word	0x00000000
        /*0224*/ 	.short	0x0101
        /*0226*/ 	.byte	0x04
	.zero		1


	//   ....[14]....
        /*0228*/ 	.word	0x00004090
        /*022c*/ 	.word	0x00000003
        /*0230*/ 	.word	0x00000000
        /*0234*/ 	.short	0x0101
        /*0236*/ 	.byte	0x3f
	.zero		1


	//   ....[15]....
        /*0238*/ 	.word	0x00008310
        /*023c*/ 	.word	0x00000008
        /*0240*/ 	.word	0x00036420
        /*0244*/ 	.short	0x010a
        /*0246*/ 	.byte	0x3f
	.zero		1


	//   ....[16]....
        /*0248*/ 	.word	0x00008b30
        /*024c*/ 	.word	0x00000008
        /*0250*/ 	.word	0x00036438
        /*0254*/ 	.short	0x010a
        /*0256*/ 	.byte	0x3f
	.zero		1


	//   ....[17]....
        /*0258*/ 	.word	0x00008ea0
        /*025c*/ 	.word	0x00000008
        /*0260*/ 	.word	0x00036428
        /*0264*/ 	.short	0x010a
        /*0266*/ 	.byte	0x3f
	.zero		1


	//   ....[18]....
        /*0268*/ 	.word	0x000091d0
        /*026c*/ 	.word	0x00000008
        /*0270*/ 	.word	0x00036438
        /*0274*/ 	.short	0x010a
        /*0276*/ 	.byte	0x3f
	.zero		1


	//   ....[19]....
        /*0278*/ 	.word	0x000094c0
        /*027c*/ 	.word	0x00000008
        /*0280*/ 	.word	0x00036420
        /*0284*/ 	.short	0x010a
        /*0286*/ 	.byte	0x3f
	.zero		1


	//   ....[20]....
        /*0288*/ 	.word	0x00009840
        /*028c*/ 	.word	0x00000008
        /*0290*/ 	.word	0x00036438
        /*0294*/ 	.short	0x010a
        /*0296*/ 	.byte	0x3f
	.zero		1


	//   ....[21]....
        /*0298*/ 	.word	0x00009b40
        /*029c*/ 	.word	0x00000008
        /*02a0*/ 	.word	0x00036428
        /*02a4*/ 	.short	0x010a
        /*02a6*/ 	.byte	0x3f
	.zero		1


	//   ....[22]....
        /*02a8*/ 	.word	0x00009e80
        /*02ac*/ 	.word	0x00000008
        /*02b0*/ 	.word	0x00036438
        /*02b4*/ 	.short	0x010a
        /*02b6*/ 	.byte	0x3f
	.zero		1


	//   ....[23]....
        /*02b8*/ 	.word	0x0000a2e0
        /*02bc*/ 	.word	0x00000009
        /*02c0*/ 	.word	0x00000000
        /*02c4*/ 	.short	0x010a
        /*02c6*/ 	.byte	0x3f
	.zero		1


	//   ....[24]....
        /*02c8*/ 	.word	0x0000a360
        /*02cc*/ 	.word	0x00000003
        /*02d0*/ 	.word	0x00000000
        /*02d4*/ 	.short	0x010a
        /*02d6*/ 	.byte	0x3f
	.zero		1


	//   ....[25]....
        /*02d8*/ 	.word	0x0000a3b0
        /*02dc*/ 	.word	0x00000004
        /*02e0*/ 	.word	0x00036438
        /*02e4*/ 	.short	0x010a
        /*02e6*/ 	.byte	0x3f
	.zero		1


	//   ....[26]....
        /*02e8*/ 	.word	0x0000a480
        /*02ec*/ 	.word	0x0000009a
        /*02f0*/ 	.word	0x00036400
        /*02f4*/ 	.short	0x010a
        /*02f6*/ 	.byte	0x3f
	.zero		1


	//   ....[27]....
        /*02f8*/ 	.word	0x0000a4d0
        /*02fc*/ 	.word	0x00000003
        /*0300*/ 	.word	0x00036410
        /*0304*/ 	.short	0x010a
        /*0306*/ 	.byte	0x3f
	.zero		1


	//   ....[28]....
        /*0308*/ 	.word	0x0000a520
        /*030c*/ 	.word	0x0000009a
        /*0310*/ 	.word	0x00036430
        /*0314*/ 	.short	0x010a
        /*0316*/ 	.byte	0x3f
	.zero		1


	//   ....[29]....
        /*0318*/ 	.word	0x0000a7a0
        /*031c*/ 	.word	0x00000008
        /*0320*/ 	.word	0x00036420
        /*0324*/ 	.short	0x010a
        /*0326*/ 	.byte	0x3f
	.zero		1


	//   ....[30]....
        /*0328*/ 	.word	0x0000a7f0
        /*032c*/ 	.word	0x00000008
        /*0330*/ 	.word	0x00036438
        /*0334*/ 	.short	0x010a
        /*0336*/ 	.byte	0x3f
	.zero		1


	//   ....[31]....
        /*0338*/ 	.word	0x0000a840
        /*033c*/ 	.word	0x00000008
        /*0340*/ 	.word	0x00036428
        /*0344*/ 	.short	0x010a
        /*0346*/ 	.byte	0x3f
	.zero		1


	//   ....[32]....
        /*0348*/ 	.word	0x0000a8a0
        /*034c*/ 	.word	0x00000008
        /*0350*/ 	.word	0x00036438
        /*0354*/ 	.short	0x010a
        /*0356*/ 	.byte	0x3f
	.zero		1


	//   ....[33]....
        /*0358*/ 	.word	0x0000a920
        /*035c*/ 	.word	0x00000008
        /*0360*/ 	.word	0x00036420
        /*0364*/ 	.short	0x010a
        /*0366*/ 	.byte	0x3f
	.zero		1


	//   ....[34]....
        /*0368*/ 	.word	0x0000a970
        /*036c*/ 	.word	0x00000008
        /*0370*/ 	.word	0x00036438
        /*0374*/ 	.short	0x010a
        /*0376*/ 	.byte	0x3f
	.zero		1


	//   ....[35]....
        /*0378*/ 	.word	0x0000a9c0
        /*037c*/ 	.word	0x00000008
        /*0380*/ 	.word	0x00036428
        /*0384*/ 	.short	0x010a
        /*0386*/ 	.byte	0x3f
	.zero		1


	//   ....[36]....
        /*0388*/ 	.word	0x0000aa10
        /*038c*/ 	.word	0x00000008
        /*0390*/ 	.word	0x00036438
        /*0394*/ 	.short	0x010a
        /*0396*/ 	.byte	0x3f
	.zero		1


	//   ....[37]....
        /*0398*/ 	.word	0x0000aae0
        /*039c*/ 	.word	0x00000009
        /*03a0*/ 	.word	0x00000000
        /*03a4*/ 	.short	0x010a
        /*03a6*/ 	.byte	0x3f
	.zero		1


	//   ....[38]....
        /*03a8*/ 	.word	0x0000ab30
        /*03ac*/ 	.word	0x00000003
        /*03b0*/ 	.word	0x00000000
        /*03b4*/ 	.short	0x010a
        /*03b6*/ 	.byte	0x3f
	.zero		1


	//----- nvinfo : EIATTR_NUM_MBARRIERS
	.align		4
.L_590:
        /*03b8*/ 	.byte	0x03, 0x38
        /*03ba*/ 	.short	0x0007


	//----- nvinfo : EIATTR_EXIT_INSTR_OFFSETS
	.align		4
        /*03bc*/ 	.byte	0x04, 0x1c
        /*03be*/ 	.short	(.L_592 - .L_591)


	//   ....[0]....
.L_591:
        /*03c0*/ 	.word	0x0000a400


	//----- nvinfo : EIATTR_MAX_THREADS
	.align		4
.L_592:
        /*03c4*/ 	.byte	0x04, 0x05
        /*03c6*/ 	.short	(.L_594 - .L_593)
.L_593:
        /*03c8*/ 	.word	0x00000200
        /*03cc*/ 	.word	0x00000001
        /*03d0*/ 	.word	0x00000001


	//----- nvinfo : EIATTR_CRS_STACK_SIZE
	.align		4
.L_594:
        /*03d4*/ 	.byte	0x04, 0x1e
        /*03d6*/ 	.short	(.L_596 - .L_595)
.L_595:
        /*03d8*/ 	.word	0x00000000


	//----- nvinfo : EIATTR_CBANK_PARAM_SIZE
	.align		4
.L_596:
        /*03dc*/ 	.byte	0x03, 0x19
        /*03de*/ 	.short	0x06f0


	//----- nvinfo : EIATTR_PARAM_CBANK
	.align		4
        /*03e0*/ 	.byte	0x04, 0x0a
        /*03e2*/ 	.short	(.L_598 - .L_597)
	.align		4
.L_597:
        /*03e4*/ 	.word	index@(.nv.constant0._ZN7cutlass13device_kernelIN5flash11enable_sm90INS1_16FlashAttnBwdSm90INS1_25CollectiveMainloopBwdSm90ILi2ELi1ELi1EN4cute5tupleIJNS5_1CILi1EEES8_S8_EEENS6_IJNS7_ILi64EEENS7_ILi96EEENS7_ILi192EEEEEENS_10bfloat16_tEfNS_4arch4Sm90ELb0ELb1ELb0ELb1ELb1ELb0ELb1ELb0ELi3ELi1ELi1ELi1ELb0EEENS1_24CollectiveEpilogueBwdGQAISD_fSG_Li384ELb1ELb1EEENS1_19SingleTileSchedulerILb1ELb0ELb0ELi96EEEEEEEEEvNT_6ParamsE)
        /*03e8*/ 	.short	0x0210
        /*03ea*/ 	.short	0x06f0


	//----- nvinfo : EIATTR_SW_WAR
	.align		4
.L_598:
        /*03ec*/ 	.byte	0x04, 0x36
        /*03ee*/ 	.short	(.L_600 - .L_599)
.L_599:
        /*03f0*/ 	.word	0x00000008
.L_600:


//--------------------- .nv.info._ZN7cutlass13device_kernelIN5flash11enable_sm90INS1_16FlashAttnBwdSm90INS1_25CollectiveMainloopBwdSm90ILi2ELi1ELi1EN4cute5tupleIJNS5_1CILi1EEES8_S8_EEENS6_IJNS7_ILi64EEENS7_ILi96EEENS7_ILi192EEEEEENS_10bfloat16_tEfNS_4arch4Sm90ELb1ELb0ELb0ELb0ELb0ELb0ELb1ELb0ELi3ELi1ELi1ELi1ELb0EEENS1_21CollectiveEpilogueBwdISD_SE_SG_Li384ELb0ELb1ELi3EEENS1_25SingleTileBwdLPTSchedulerILb0ELi96ELb0EEEEEEEEEvNT_6ParamsE --------------------------
	.section	.nv.info._ZN7cutlass13device_kernelIN5flash11enable_sm90INS1_16FlashAttnBwdSm90INS1_25CollectiveMainloopBwdSm90ILi2ELi1ELi1EN4cute5tupleIJNS5_1CILi1EEES8_S8_EEENS6_IJNS7_ILi64EEENS7_ILi96EEENS7_ILi192EEEEEENS_10bfloat16_tEfNS_4arch4Sm90ELb1ELb0ELb0ELb0ELb0ELb0ELb1ELb0ELi3ELi1ELi1ELi1ELb0EEENS1_21CollectiveEpilogueBwdISD_SE_SG_Li384ELb0ELb1ELi3EEENS1_25SingleTileBwdLPTSchedulerILb0ELi96ELb0EEEEEEEEEvNT_6ParamsE,"",@"SHT_CUDA_INFO"
	.sectionflags	@""
	.align	4


	//----- nvinfo : EIATTR_CUDA_API_VERSION
	.align		4
        /*0000*/ 	.byte	0x04, 0x37
        /*0002*/ 	.short	(.L_602 - .L_601)
.L_601:
        /*0004*/ 	.word	0x00000082


	//----- nvinfo : EIATTR_KPARAM_INFO
	.align		4
.L_602:
        /*0008*/ 	.byte	0x04, 0x17
        /*000a*/ 	.short	(.L_604 - .L_603)
.L_603:
        /*000c*/ 	.word	0x00000000
        /*0010*/ 	.short	0x0000
        /*0012*/ 	.short	0x0070
        /*0014*/ 	.byte	0x00, 0xf0, 0x01, 0x24


	//----- nvinfo : EIATTR_SPARSE_MMA_MASK
	.align		4
.L_604:
        /*0018*/ 	.byte	0x03, 0x50
        /*001a*/ 	.short	0x0000


	//----- nvinfo : EIATTR_MAXREG_COUNT
	.align		4
        /*001c*/ 	.byte	0x03, 0x1b
        /*001e*/ 	.short	0x0080


	//----- nvinfo : EIATTR_NUM_BARRIERS
	.align		4
        /*0020*/ 	.byte	0x02, 0x4c
        /*0022*/ 	.byte	0x10
	.zero		1


	//----- nvinfo : EIATTR_EXTERNS
	.align		4
        /*0024*/ 	.byte	0x04, 0x0f
        /*0026*/ 	.short	(.L_606 - .L_605)


	//   ....[0]....
	.align		4
.L_605:
        /*0028*/ 	.word	index@(__assertfail)


	//----- nvinfo : EIATTR_ANNOTATIONS
	.align		4
.L_606:
        /*002c*/ 	.byte	0x04, 0x55
        /*002e*/ 	.short	(.L_608 - .L_607)


	//   ....[0]....
.L_607:
        /*0030*/ 	.word	0x00000001
        /*0034*/ 	.byte	0x80, 0x05, 0x00, 0x00, 0x01, 0x00, 0x00, 0x00, 0x50, 0x13, 0x00, 0x00, 0x01, 0x00, 0x00, 0x00
        /*0044*/ 	.byte	0xb0, 0x77, 0x00, 0x00, 0x01, 0x00, 0x00, 0x00, 0x20, 0x7a, 0x00, 0x00, 0x01, 0x00, 0x00, 0x00
        /*0054*/ 	.byte	0xf0, 0x7e, 0x00, 0x00, 0x01, 0x00, 0x00, 0x00, 0x70, 0x81, 0x00, 0x00, 0x01, 0x00, 0x00, 0x00
        /*0064*/ 	.byte	0xa0, 0x81, 0x00, 0x00, 0x01, 0x00, 0x00, 0x00, 0xb0, 0x81, 0x00, 0x00, 0x01, 0x00, 0x00, 0x00
        /*0074*/ 	.byte	0x10, 0x82, 0x00, 0x00, 0x01, 0x00, 0x00, 0x00, 0x20, 0x82, 0x00, 0x00, 0x01, 0x00, 0x00, 0x00
        /*0084*/ 	.byte	0xb0, 0x87, 0x00, 0x00, 0x01, 0x00, 0x00, 0x00, 0xd0, 0x87, 0x00, 0x00, 0x01, 0x00, 0x00, 0x00
        /*0094*/ 	.byte	0xc0, 0x8b, 0x00, 0x00, 0x01, 0x00, 0x00, 0x00, 0xe0, 0x91, 0x00, 0x00, 0x01, 0x00, 0x00, 0x00
        /*00a4*/ 	.byte	0x20, 0x96, 0x00, 0x00, 0x01, 0x00, 0x00, 0x00, 0x70, 0x96, 0x00, 0x00


	//----- nvinfo : EIATTR_MERCURY_ISA_VERSION
	.align		4
.L_608:
        /*00b0*/ 	.byte	0x03, 0x5f
        /*00b2*/ 	.short	0x0101


	//----- nvinfo : EIATTR_INT_WARP_WIDE_INSTR_OFFSETS
	.align		4
        /*00b4*/ 	.byte	0x04, 0x31
        /*00b6*/ 	.short	(.L_610 - .L_609)


	//   ....[0]....
.L_609:
        /*00b8*/ 	.word	0x000001e0


	//   ....[1]....
        /*00bc*/ 	.word	0x000002a0


	//----- nvinfo : EIATTR_COOP_GROUP_MASK_REGIDS
	.align		4
.L_610:
        /*00c0*/ 	.byte	0x04, 0x29
        /*00c2*/ 	.short	(.L_612 - .L_611)


	//   ....[0]....
.L_611:
        /*00c4*/ 	.word	0xffffffff


	//   ....[1]....
        /*00c8*/ 	.word	0xffffffff


	//   ....[2]....
        /*00cc*/ 	.word	0xffffffff


	//   ....[3]....
        /*00d0*/ 	.word	0xffffffff


	//   ....[4]....
        /*00d4*/ 	.word	0xffffffff


	//   ....[5]....
        /*00d8*/ 	.word	0xffffffff


	//   ....[6]....
        /*00dc*/ 	.word	0xffffffff


	//   ....[7]....
        /*00e0*/ 	.word	0xffffffff


	//   ....[8]....
        /*00e4*/ 	.word	0x0500000f


	//----- nvinfo : EIATTR_COOP_GROUP_INSTR_OFFSETS
	.align		4
.L_612:
        /*00e8*/ 	.byte	0x04, 0x28
        /*00ea*/ 	.short	(.L_614 - .L_613)


	//   ....[0]....
.L_613:
        /*00ec*/ 	.word	0x00000060


	//   ....[1]....
        /*00f0*/ 	.word	0x000001f0


	//   ....[2]....
        /*00f4*/ 	.word	0x00000280


	//   ....[3]....
        /*00f8*/ 	.word	0x00000400


	//   ....[4]....
        /*00fc*/ 	.word	0x00000640


	//   ....[5]....
        /*0100*/ 	.word	0x00001210


	//   ....[6]....
        /*0104*/ 	.word	0x00004460


	//   ....[7]....
        /*0108*/ 	.word	0x00005a20


	//   ....[8]....
        /*010c*/ 	.word	0x00009410


	//----- nvinfo : EIATTR_REG_RECONFIG
	.align		4
.L_614:
        /*0110*/ 	.byte	0x01, 0x54
	.zero		2


	//----- nvinfo : EIATTR_SYSCALL_OFFSETS
	.align		4
        /*0114*/ 	.byte	0x04, 0x46
        /*0116*/ 	.short	(.L_616 - .L_615)


	//   ....[0]....
.L_615:
        /*0118*/ 	.word	0x00000e70


	//   ....[1]....
        /*011c*/ 	.word	0x00000f60


	//   ....[2]....
        /*0120*/ 	.word	0x000010a0


	//   ....[3]....
        /*0124*/ 	.word	0x00001190


	//   ....[4]....
        /*0128*/ 	.word	0x00003e50


	//   ....[5]....
        /*012c*/ 	.word	0x00003f90


	//   ....[6]....
        /*0130*/ 	.word	0x000040b0


	//   ....[7]....
        /*0134*/ 	.word	0x000041d0


	//----- nvinfo : EIATTR_MBARRIER_INSTR_OFFSETS
	.align		4
.L_616:
        /*0138*/ 	.byte	0x04, 0x39
        /*013a*/ 	.short	(.L_618 - .L_617)


	//   ....[0]....
.L_617:
        /*013c*/ 	.word	0x000002c0
        /*0140*/ 	.word	0x000000ff
        /*0144*/ 	.word	0x00036400
        /*0148*/ 	.short	0x0100
        /*014a*/ 	.byte	0x06
	.zero		1


	//   ....[1]....
        /*014c*/ 	.word	0x000003b0
        /*0150*/ 	.word	0x000000ff
        /*0154*/ 	.word	0x00036410
        /*0158*/ 	.short	0x0100
        /*015a*/ 	.byte	0x08
	.zero		1


	//   ....[2]....
        /*015c*/ 	.word	0x000003c0
        /*0160*/ 	.word	0x000000ff
        /*0164*/ 	.word	0x00036420
        /*0168*/ 	.short	0x0100
        /*016a*/ 	.byte	0x08
	.zero		1


	//   ....[3]....
        /*016c*/ 	.word	0x000003d0
        /*0170*/ 	.word	0x000000ff
        /*0174*/ 	.word	0x00036418
        /*0178*/ 	.short	0x0100
        /*017a*/ 	.byte	0x08
	.zero		1


	//   ....[4]....
        /*017c*/ 	.word	0x000003e0
        /*0180*/ 	.word	0x000000ff
        /*0184*/ 	.word	0x00036428
        /*0188*/ 	.short	0x0100
        /*018a*/ 	.byte	0x08
	.zero		1


	//   ....[5]....
        /*018c*/ 	.word	0x00000510
        /*0190*/ 	.word	0x000000ff
        /*0194*/ 	.word	0x00036430
        /*0198*/ 	.short	0x0100
        /*019a*/ 	.byte	0x08
	.zero		1


	//   ....[6]....
        /*019c*/ 	.word	0x00000520
        /*01a0*/ 	.word	0x000000ff
        /*01a4*/ 	.word	0x00036438
        /*01a8*/ 	.short	0x0100
        /*01aa*/ 	.byte	0x08
	.zero		1


	//   ....[7]....
        /*01ac*/ 	.word	0x00001240
        /*01b0*/ 	.word	0x000000ff
        /*01b4*/ 	.word	0x00036400
        /*01b8*/ 	.short	0x010a
        /*01ba*/ 	.byte	0x25
	.zero		1


	//   ....[8]....
        /*01bc*/ 	.word	0x00001330
        /*01c0*/ 	.word	0x000000ff
        /*01c4*/ 	.word	0x00036400
        /*01c8*/ 	.short	0x010a
        /*01ca*/ 	.byte	0x25
	.zero		1


	//   ....[9]....
        /*01cc*/ 	.word	0x00001a60
        /*01d0*/ 	.word	0x00000003
        /*01d4*/ 	.word	0x00036410
        /*01d8*/ 	.short	0x010a
        /*01da*/ 	.byte	0x3f
	.zero		1


	//   ....[10]....
        /*01dc*/ 	.word	0x00001aa0
        /*01e0*/ 	.word	0x00000003
        /*01e4*/ 	.word	0x00036410
        /*01e8*/ 	.short	0x010a
        /*01ea*/ 	.byte	0x3f
	.zero		1


	//   ....[11]....
        /*01ec*/ 	.word	0x00002140
        /*01f0*/ 	.word	0x000000ff
        /*01f4*/ 	.word	0x00036430
        /*01f8*/ 	.short	0x010a
        /*01fa*/ 	.byte	0x25
	.zero		1


	//   ....[12]....
        /*01fc*/ 	.word	0x00002180
        /*0200*/ 	.word	0x000000ff
        /*0204*/ 	.word	0x00036430
        /*0208*/ 	.short	0x010a
        /*020a*/ 	.byte	0x25
	.zero		1


	//   ....[13]....
        /*020c*/ 	.word	0x00003600
        /*0210*/ 	.word	0x000000ff
        /*0214*/ 	.word	0x00000000
        /*0218*/ 	.short	0x0101
        /*021a*/ 	.byte	0x04
	.zero		1


	//   ....[14]....
        /*021c*/ 	.word	0x00003990
        /*0220*/ 	.word	0x00000003
        /*0224*/ 	.word	0x00000000
        /*0228*/ 	.short	0x0101
        /*022a*/ 	.byte	0x3f
	.zero		1


	//   ....[15]....
        /*022c*/ 	.word	0x00007300
        /*0230*/ 	.word	0x0000000c
        /*0234*/ 	.word	0x00036420
        /*0238*/ 	.short	0x010a
        /*023a*/ 	.byte	0x3f
	.zero		1


	//   ....[16]....
        /*023c*/ 	.word	0x00007a90
        /*0240*/ 	.word	0x0000000c
        /*0244*/ 	.word	0x00036438
        /*0248*/ 	.short	0x010a
        /*024a*/ 	.byte	0x3f
	.zero		1


	//   ....[17]....
        /*024c*/ 	.word	0x00007e10
        /*0250*/ 	.word	0x0000000c
        /*0254*/ 	.word	0x00036428
        /*0258*/ 	.short	0x010a
        /*025a*/ 	.byte	0x3f
	.zero		1


	//   ....[18]....
        /*025c*/ 	.word	0x00008160
        /*0260*/ 	.word	0x0000000c
        /*0264*/ 	.word	0x00036438
        /*0268*/ 	.short	0x010a
        /*026a*/ 	.byte	0x3f
	.zero		1


	//   ....[19]....
        /*026c*/ 	.word	0x00008480
        /*0270*/ 	.word	0x0000000c
        /*0274*/ 	.word	0x00036420
        /*0278*/ 	.short	0x010a
        /*027a*/ 	.byte	0x3f
	.zero		1


	//   ....[20]....
        /*027c*/ 	.word	0x00008800
        /*0280*/ 	.word	0x0000000c
        /*0284*/ 	.word	0x00036438
        /*0288*/ 	.short	0x010a
        /*028a*/ 	.byte	0x3f
	.zero		1


	//   ....[21]....
        /*028c*/ 	.word	0x00008b10
        /*0290*/ 	.word	0x0000000c
        /*0294*/ 	.word	0x00036428
        /*0298*/ 	.short	0x010a
        /*029a*/ 	.byte	0x3f
	.zero		1


	//   ....[22]....
        /*029c*/ 	.word	0x00008e30
        /*02a0*/ 	.word	0x0000000c
        /*02a4*/ 	.word	0x00036438
        /*02a8*/ 	.short	0x010a
        /*02aa*/ 	.byte	0x3f
	.zero		1


	//   ....[23]....
        /*02ac*/ 	.word	0x000092a0
        /*02b0*/ 	.word	0x00000005
        /*02b4*/ 	.word	0x00000000
        /*02b8*/ 	.short	0x010a
        /*02ba*/ 	.byte	0x3f
	.zero		1


	//   ....[24]....
        /*02bc*/ 	.word	0x00009320
        /*02c0*/ 	.word	0x00000017
        /*02c4*/ 	.word	0x00000000
        /*02c8*/ 	.short	0x010a
        /*02ca*/ 	.byte	0x3f
	.zero		1


	//   ....[25]....
        /*02cc*/ 	.word	0x00009370
        /*02d0*/ 	.word	0x00000007
        /*02d4*/ 	.word	0x00036438
        /*02d8*/ 	.short	0x010a
        /*02da*/ 	.byte	0x3f
	.zero		1


	//   ....[26]....
        /*02dc*/ 	.word	0x00009440
        /*02e0*/ 	.word	0x00000013
        /*02e4*/ 	.word	0x00036400
        /*02e8*/ 	.short	0x010a
        /*02ea*/ 	.byte	0x3f
	.zero		1


	//   ....[27]....
        /*02ec*/ 	.word	0x00009490
        /*02f0*/ 	.word	0x00000003
        /*02f4*/ 	.word	0x00036410
        /*02f8*/ 	.short	0x010a
        /*02fa*/ 	.byte	0x3f
	.zero		1


	//   ....[28]....
        /*02fc*/ 	.word	0x000094e0
        /*0300*/ 	.word	0x00000013
        /*0304*/ 	.word	0x00036430
        /*0308*/ 	.short	0x010a
        /*030a*/ 	.byte	0x3f
	.zero		1


	//   ....[29]....
        /*030c*/ 	.word	0x00009530
        /*0310*/ 	.word	0x0000000c
        /*0314*/ 	.word	0x00036420
        /*0318*/ 	.short	0x010a
        /*031a*/ 	.byte	0x3f
	.zero		1


	//   ....[30]....
        /*031c*/ 	.word	0x00009580
        /*0320*/ 	.word	0x0000000c
        /*0324*/ 	.word	0x00036438
        /*0328*/ 	.short	0x010a
        /*032a*/ 	.byte	0x3f
	.zero		1


	//   ....[31]....
        /*032c*/ 	.word	0x000095d0
        /*0330*/ 	.word	0x0000000c
        /*0334*/ 	.word	0x00036428
        /*0338*/ 	.short	0x010a
        /*033a*/ 	.byte	0x3f
	.zero		1


	//   ....[32]....
        /*033c*/ 	.word	0x00009640
        /*0340*/ 	.word	0x0000000c
        /*0344*/ 	.word	0x00036438
        /*0348*/ 	.short	0x010a
        /*034a*/ 	.byte	0x3f
	.zero		1


	//   ....[33]....
        /*034c*/ 	.word	0x000096b0
        /*0350*/ 	.word	0x0000000c
        /*0354*/ 	.word	0x00036420
        /*0358*/ 	.short	0x010a
        /*035a*/ 	.byte	0x3f
	.zero		1


	//   ....[34]....
        /*035c*/ 	.word	0x00009700
        /*0360*/ 	.word	0x0000000c
        /*0364*/ 	.word	0x00036438
        /*0368*/ 	.short	0x010a
        /*036a*/ 	.byte	0x3f
	.zero		1


	//   ....[35]....
        /*036c*/ 	.word	0x00009750
        /*0370*/ 	.word	0x0000000c
        /*0374*/ 	.word	0x00036428
        /*0378*/ 	.short	0x010a
        /*037a*/ 	.byte	0x3f
	.zero		1


	//   ....[36]....
        /*037c*/ 	.word	0x000097a0
        /*0380*/ 	.word	0x0000000c
        /*0384*/ 	.word	0x00036438
        /*0388*/ 	.short	0x010a
        /*038a*/ 	.byte	0x3f
	.zero		1


	//   ....[37]....
        /*038c*/ 	.word	0x00009870
        /*0390*/ 	.word	0x00000005
        /*0394*/ 	.word	0x00000000
        /*0398*/ 	.short	0x010a
        /*039a*/ 	.byte	0x3f
	.zero		1


	//   ....[38]....
        /*039c*/ 	.word	0x000098c0
        /*03a0*/ 	.word	0x00000017
        /*03a4*/ 	.word	0x00000000
        /*03a8*/ 	.short	0x010a
        /*03aa*/ 	.byte	0x3f
	.zero		1


	//----- nvinfo : EIATTR_NUM_MBARRIERS
	.align		4
.L_618:
        /*03ac*/ 	.byte	0x03, 0x38
        /*03ae*/ 	.short	0x0007


	//----- nvinfo : EIATTR_EXIT_INSTR_OFFSETS
	.align		4
        /*03b0*/ 	.byte	0x04, 0x1c
        /*03b2*/ 	.short	(.L_620 - .L_619)


	//   ....[0]....
.L_619:
        /*03b4*/ 	.word	0x000008f0


	//   ....[1]....
        /*03b8*/ 	.word	0x00004a60


	//   ....[2]....
        /*03bc*/ 	.word	0x000059d0


	//   ....[3]....
        /*03c0*/ 	.word	0x000093c0


	//----- nvinfo : EIATTR_MAX_THREADS
	.align		4
.L_620:
        /*03c4*/ 	.byte	0x04, 0x05
        /*03c6*/ 	.short	(.L_622 - .L_621)
.L_621:
        /*03c8*/ 	.word	0x00000200
        /*03cc*/ 	.word	0x00000001
        /*03d0*/ 	.word	0x00000001


	//----- nvinfo : EIATTR_CRS_STACK_SIZE
	.align		4
.L_622:
        /*03d4*/ 	.byte	0x04, 0x1e
        /*03d6*/ 	.short	(.L_624 - .L_623)
.L_623:
        /*03d8*/ 	.word	0x00000000


	//----- nvinfo : EIATTR_CBANK_PARAM_SIZE
	.align		4
.L_624:
        /*03dc*/ 	.byte	0x03, 0x19
        /*03de*/ 	.short	0x0970


	//----- nvinfo : EIATTR_PARAM_CBANK
	.align		4
        /*03e0*/ 	.byte	0x04, 0x0a
        /*03e2*/ 	.short	(.L_626 - .L_625)
	.align		4
.L_625:
        /*03e4*/ 	.word	index@(.nv.constant0._ZN7cutlass13device_kernelIN5flash11enable_sm90INS1_16FlashAttnBwdSm90INS1_25CollectiveMainloopBwdSm90ILi2ELi1ELi1EN4cute5tupleIJNS5_1CILi1EEES8_S8_EEENS6_IJNS7_ILi64EEENS7_ILi96EEENS7_ILi192EEEEEENS_10bfloat16_tEfNS_4arch4Sm90ELb1ELb0ELb0ELb0ELb0ELb0ELb1ELb0ELi3ELi1ELi1ELi1ELb0EEENS1_21CollectiveEpilogueBwdISD_SE_SG_Li384ELb0ELb1ELi3EEENS1_25SingleTileBwdLPTSchedulerILb0ELi96ELb0EEEEEEEEEvNT_6ParamsE)
        /*03e8*/ 	.short	0x0210
        /*03ea*/ 	.short	0x0970


	//----- nvinfo : EIATTR_SW_WAR
	.align		4
.L_626:
        /*03ec*/ 	.byte	0x04, 0x36
        /*03ee*/ 	.short	(.L_628 - .L_627)
.L_627:
        /*03f0*/ 	.word	0x00000008
.L_628:


//--------------------- .nv.info._ZN7cutlass13device_kernelIN5flash11enable_sm90INS1_16FlashAttnBwdSm90INS1_25CollectiveMainloopBwdSm90ILi2ELi1ELi1EN4cute5tupleIJNS5_1CILi1EEES8_S8_EEENS6_IJNS7_ILi64EEENS7_ILi96EEENS7_ILi192EEEEEENS_10bfloat16_tEfNS_4arch4Sm90ELb1ELb0ELb0ELb0ELb1ELb0ELb1ELb0ELi3ELi1ELi1ELi1ELb0EEENS1_21CollectiveEpilogueBwdISD_SE_SG_Li384ELb0ELb1ELi3EEENS1_25SingleTileBwdLPTSchedulerILb0ELi96ELb1EEEEEEEEEvNT_6ParamsE --------------------------
	.section	.nv.info._ZN7cutlass13device_kernelIN5flash11enable_sm90INS1_16FlashAttnBwdSm90INS1_25CollectiveMainloopBwdSm90ILi2ELi1ELi1EN4cute5tupleIJNS5_1CILi1EEES8_S8_EEENS6_IJNS7_ILi64EEENS7_ILi96EEENS7_ILi192EEEEEENS_10bfloat16_tEfNS_4arch4Sm90ELb1ELb0ELb0ELb0ELb1ELb0ELb1ELb0ELi3ELi1ELi1ELi1ELb0EEENS1_21CollectiveEpilogueBwdISD_SE_SG_Li384ELb0ELb1ELi3EEENS1_25SingleTileBwdLPTSchedulerILb0ELi96ELb1EEEEEEEEEvNT_6ParamsE,"",@"SHT_CUDA_INFO"
	.sectionflags	@""
	.align	4


	//----- nvinfo : EIATTR_CUDA_API_VERSION
	.align		4
        /*0000*/ 	.byte	0x04, 0x37
        /*0002*/ 	.short	(.L_630 - .L_629)
.L_629:
        /*0004*/ 	.word	0x00000082


	//----- nvinfo : EIATTR_KPARAM_INFO
	.align		4
.L_630:
        /*0008*/ 	.byte	0x04, 0x17
        /*000a*/ 	.short	(.L_632 - .L_631)
.L_631:
        /*000c*/ 	.word	0x00000000
        /*0010*/ 	.short	0x0000
        /*0012*/ 	.short	0x0070
        /*0014*/ 	.byte	0x00, 0xf0, 0x01, 0x24


	//----- nvinfo : EIATTR_SPARSE_MMA_MASK
	.align		4
.L_632:
        /*0018*/ 	.byte	0x03, 0x50
        /*001a*/ 	.short	0x0000


	//----- nvinfo : EIATTR_MAXREG_COUNT
	.align		4
        /*001c*/ 	.byte	0x03, 0x1b
        /*001e*/ 	.short	0x0080


	//----- nvinfo : EIATTR_NUM_BARRIERS
	.align		4
        /*0020*/ 	.byte	0x02, 0x4c
        /*0022*/ 	.byte	0x10
	.zero		1


	//----- nvinfo : EIATTR_EXTERNS
	.align		4
        /*0024*/ 	.byte	0x04, 0x0f
        /*0026*/ 	.short	(.L_634 - .L_633)


	//   ....[0]....
	.align		4
.L_633:
        /*0028*/ 	.word	index@(__assertfail)


	//----- nvinfo : EIATTR_ANNOTATIONS
	.align		4
.L_634:
        /*002c*/ 	.byte	0x04, 0x55
        /*002e*/ 	.short	(.L_636 - .L_635)


	//   ....[0]....
.L_635:
        /* <DEDUP_REMOVED lines=9> */


	//----- nvinfo : EIATTR_MERCURY_ISA_VERSION
	.align		4
.L_636:
        /*00b0*/ 	.byte	0x03, 0x5f
        /*00b2*/ 	.short	0x0101


	//----- nvinfo : EIATTR_INT_WARP_WIDE_INSTR_OFFSETS
	.align		4
        /*00b4*/ 	.byte	0x04, 0x31
        /*00b6*/ 	.short	(.L_638 - .L_637)


	//   ....[0]....
.L_637:
        /*00b8*/ 	.word	0x000001e0


	//   ....[1]....
        /*00bc*/ 	.word	0x000002a0


	//   ....[2]....
        /*00c0*/ 	.word	0x00006800


	//   ....[3]....
        /*00c4*/ 	.word	0x00006fb0


	//   ....[4]....
        /*00c8*/ 	.word	0x00007610


	//----- nvinfo : EIATTR_COOP_GROUP_MASK_REGIDS
	.align		4
.L_638:
        /*00cc*/ 	.byte	0x04, 0x29
        /*00ce*/ 	.short	(.L_640 - .L_639)


	//   ....[0]....
.L_639:
        /*00d0*/ 	.word	0xffffffff


	//   ....[1]....
        /*00d4*/ 	.word	0xffffffff


	//   ....[2]....
        /*00d8*/ 	.word	0xffffffff


	//   ....[3]....
        /*00dc*/ 	.word	0xffffffff


	//   ....[4]....
        /*00e0*/ 	.word	0xffffffff


	//   ....[5]....
        /*00e4*/ 	.word	0xffffffff


	//   ....[6]....
        /*00e8*/ 	.word	0xffffffff


	//   ....[7]....
        /*00ec*/ 	.word	0xffffffff


	//   ....[8]....
        /*00f0*/ 	.word	0xffffffff


	//   ....[9]....
        /*00f4*/ 	.word	0xffffffff


	//   ....[10]....
        /*00f8*/ 	.word	0xffffffff


	//   ....[11]....
        /*00fc*/ 	.word	0xffffffff


	//   ....[12]....
        /*0100*/ 	.word	0xffffffff


	//   ....[13]....
        /*0104*/ 	.word	0xffffffff


	//   ....[14]....
        /*0108*/ 	.word	0x0500000f


	//   ....[15]....
        /*010c*/ 	.word	0x0500000f


	//   ....[16]....
        /*0110*/ 	.word	0x0500000f


	//   ....[17]....
        /*0114*/ 	.word	0x0500000f


	//----- nvinfo : EIATTR_COOP_GROUP_INSTR_OFFSETS
	.align		4
.L_640:
        /*0118*/ 	.byte	0x04, 0x28
        /*011a*/ 	.short	(.L_642 - .L_641)


	//   ....[0]....
.L_641:
        /*011c*/ 	.word	0x00000060


	//   ....[1]....
        /*0120*/ 	.word	0x000001f0


	//   ....[2]....
        /*0124*/ 	.word	0x00000280


	//   ....[3]....
        /*0128*/ 	.word	0x00000400


	//   ....[4]....
        /*012c*/ 	.word	0x00000650


	//   ....[5]....
        /*0130*/ 	.word	0x00001250


	//   ....[6]....
        /*0134*/ 	.word	0x00004490


	//   ....[7]....
        /*0138*/ 	.word	0x00005a90


	//   ....[8]....
        /*013c*/ 	.word	0x00006270


	//   ....[9]....
        /*0140*/ 	.word	0x00006730


	//   ....[10]....
        /*0144*/ 	.word	0x00006af0


	//   ....[11]....
        /*0148*/ 	.word	0x00006ee0


	//   ....[12]....
        /*014c*/ 	.word	0x00007190


	//   ....[13]....
        /*0150*/ 	.word	0x00007540


	//   ....[14]....
        /*0154*/ 	.word	0x00009e80


	//   ....[15]....
        /*0158*/ 	.word	0x00009fd0


	//   ....[16]....
        /*015c*/ 	.word	0x0000a040


	//   ....[17]....
        /*0160*/ 	.word	0x0000a0b0


	//----- nvinfo : EIATTR_REG_RECONFIG
	.align		4
.L_642:
        /*0164*/ 	.byte	0x01, 0x54
	.zero		2


	//----- nvinfo : EIATTR_SYSCALL_OFFSETS
	.align		4
        /*0168*/ 	.byte	0x04, 0x46
        /*016a*/ 	.short	(.L_644 - .L_643)


	//   ....[0]....
.L_643:
        /*016c*/ 	.word	0x00000eb0


	//   ....[1]....
        /*0170*/ 	.word	0x00000fa0


	//   ....[2]....
        /*0174*/ 	.word	0x000010e0


	//   ....[3]....
        /*0178*/ 	.word	0x000011d0


	//   ....[4]....
        /*017c*/ 	.word	0x00003e80


	//   ....[5]....
        /*0180*/ 	.word	0x00003fc0


	//   ....[6]....
        /*0184*/ 	.word	0x000040e0


	//   ....[7]....
        /*0188*/ 	.word	0x00004200


	//----- nvinfo : EIATTR_MBARRIER_INSTR_OFFSETS
	.align		4
.L_644:
        /*018c*/ 	.byte	0x04, 0x39
        /*018e*/ 	.short	(.L_646 - .L_645)


	//   ....[0]....
.L_645:
        /*0190*/ 	.word	0x000002c0
        /*0194*/ 	.word	0x000000ff
        /*0198*/ 	.word	0x00036400
        /*019c*/ 	.short	0x0100
        /*019e*/ 	.byte	0x06
	.zero		1


	//   ....[1]....
        /*01a0*/ 	.word	0x000003b0
        /*01a4*/ 	.word	0x000000ff
        /*01a8*/ 	.word	0x00036410
        /*01ac*/ 	.short	0x0100
        /*01ae*/ 	.byte	0x08
	.zero		1


	//   ....[2]....
        /*01b0*/ 	.word	0x000003c0
        /*01b4*/ 	.word	0x000000ff
        /*01b8*/ 	.word	0x00036420
        /*01bc*/ 	.short	0x0100
        /*01be*/ 	.byte	0x08
	.zero		1


	//   ....[3]....
        /*01c0*/ 	.word	0x000003d0
        /*01c4*/ 	.word	0x000000ff
        /*01c8*/ 	.word	0x00036418
        /*01cc*/ 	.short	0x0100
        /*01ce*/ 	.byte	0x08
	.zero		1


	//   ....[4]....
        /*01d0*/ 	.word	0x000003e0
        /*01d4*/ 	.word	0x000000ff
        /*01d8*/ 	.word	0x00036428
        /*01dc*/ 	.short	0x0100
        /*01de*/ 	.byte	0x08
	.zero		1


	//   ....[5]....
        /*01e0*/ 	.word	0x00000510
        /*01e4*/ 	.word	0x000000ff
        /*01e8*/ 	.word	0x00036430
        /*01ec*/ 	.short	0x0100
        /*01ee*/ 	.byte	0x08
	.zero		1


	//   ....[6]....
        /*01f0*/ 	.word	0x00000520
        /*01f4*/ 	.word	0x000000ff
        /*01f8*/ 	.word	0x00036438
        /*01fc*/ 	.short	0x0100
        /*01fe*/ 	.byte	0x08
	.zero		1


	//   ....[7]....
        /*0200*/ 	.word	0x00001280
        /*0204*/ 	.word	0x000000ff
        /*0208*/ 	.word	0x00036400
        /*020c*/ 	.short	0x010a
        /*020e*/ 	.byte	0x28
	.zero		1


	//   ....[8]....
        /*0210*/ 	.word	0x00001370
        /*0214*/ 	.word	0x000000ff
        /*0218*/ 	.word	0x00036400
        /*021c*/ 	.short	0x010a
        /*021e*/ 	.byte	0x28
	.zero		1


	//   ....[9]....
        /*0220*/ 	.word	0x00001aa0
        /*0224*/ 	.word	0x00000003
        /*0228*/ 	.word	0x00036410
        /*022c*/ 	.short	0x010a
        /*022e*/ 	.byte	0x3f
	.zero		1


	//   ....[10]....
        /*0230*/ 	.word	0x00001ae0
        /*0234*/ 	.word	0x00000003
        /*0238*/ 	.word	0x00036410
        /*023c*/ 	.short	0x010a
        /*023e*/ 	.byte	0x3f
	.zero		1


	//   ....[11]....
        /*0240*/ 	.word	0x00002180
        /*0244*/ 	.word	0x000000ff
        /*0248*/ 	.word	0x00036430
        /*024c*/ 	.short	0x010a
        /*024e*/ 	.byte	0x28
	.zero		1


	//   ....[12]....
        /*0250*/ 	.word	0x000021c0
        /*0254*/ 	.word	0x000000ff
        /*0258*/ 	.word	0x00036430
        /*025c*/ 	.short	0x010a
        /*025e*/ 	.byte	0x28
	.zero		1


	//   ....[13]....
        /*0260*/ 	.word	0x00003620
        /*0264*/ 	.word	0x000000ff
        /*0268*/ 	.word	0x00000000
        /*026c*/ 	.short	0x0101
        /*026e*/ 	.byte	0x05
	.zero		1


	//   ....[14]....
        /*0270*/ 	.word	0x000039c0
        /*0274*/ 	.word	0x00000003
        /*0278*/ 	.word	0x00000000
        /*027c*/ 	.short	0x0101
        /*027e*/ 	.byte	0x3f
	.zero		1


	//   ....[15]....
        /*0280*/ 	.word	0x00007d70
        /*0284*/ 	.word	0x0000000c
        /*0288*/ 	.word	0x00036420
        /*028c*/ 	.short	0x010a
        /*028e*/ 	.byte	0x3f
	.zero		1


	//   ....[16]....
        /*0290*/ 	.word	0x00008500
        /*0294*/ 	.word	0x0000000c
        /*0298*/ 	.word	0x00036438
        /*029c*/ 	.short	0x010a
        /*029e*/ 	.byte	0x3f
	.zero		1


	//   ....[17]....
        /*02a0*/ 	.word	0x00008880
        /*02a4*/ 	.word	0x0000000c
        /*02a8*/ 	.word	0x00036428
        /*02ac*/ 	.short	0x010a
        /*02ae*/ 	.byte	0x3f
	.zero		1


	//   ....[18]....
        /*02b0*/ 	.word	0x00008bd0
        /*02b4*/ 	.word	0x0000000c
        /*02b8*/ 	.word	0x00036438
        /*02bc*/ 	.short	0x010a
        /*02be*/ 	.byte	0x3f
	.zero		1


	//   ....[19]....
        /*02c0*/ 	.word	0x00008ef0
        /*02c4*/ 	.word	0x0000000c
        /*02c8*/ 	.word	0x00036420
        /*02cc*/ 	.short	0x010a
        /*02ce*/ 	.byte	0x3f
	.zero		1


	//   ....[20]....
        /*02d0*/ 	.word	0x00009270
        /*02d4*/ 	.word	0x0000000c
        /*02d8*/ 	.word	0x00036438
        /*02dc*/ 	.short	0x010a
        /*02de*/ 	.byte	0x3f
	.zero		1


	//   ....[21]....
        /*02e0*/ 	.word	0x00009580
        /*02e4*/ 	.word	0x0000000c
        /*02e8*/ 	.word	0x00036428
        /*02ec*/ 	.short	0x010a
        /*02ee*/ 	.byte	0x3f
	.zero		1


	//   ....[22]....
        /*02f0*/ 	.word	0x000098a0
        /*02f4*/ 	.word	0x0000000c
        /*02f8*/ 	.word	0x00036438
        /*02fc*/ 	.short	0x010a
        /*02fe*/ 	.byte	0x3f
	.zero		1


	//   ....[23]....
        /*0300*/ 	.word	0x00009d10
        /*0304*/ 	.word	0x00000005
        /*0308*/ 	.word	0x00000000
        /*030c*/ 	.short	0x010a
        /*030e*/ 	.byte	0x3f
	.zero		1


	//   ....[24]....
        /*0310*/ 	.word	0x00009d90
        /*0314*/ 	.word	0x00000017
        /*0318*/ 	.word	0x00000000
        /*031c*/ 	.short	0x010a
        /*031e*/ 	.byte	0x3f
	.zero		1


	//   ....[25]....
        /*0320*/ 	.word	0x00009de0
        /*0324*/ 	.word	0x00000007
        /*0328*/ 	.word	0x00036438
        /*032c*/ 	.short	0x010a
        /*032e*/ 	.byte	0x3f
	.zero		1


	//   ....[26]....
        /*0330*/ 	.word	0x00009eb0
        /*0334*/ 	.word	0x00000013
        /*0338*/ 	.word	0x00036400
        /*033c*/ 	.short	0x010a
        /*033e*/ 	.byte	0x3f
	.zero		1


	//   ....[27]....
        /*0340*/ 	.word	0x00009f00
        /*0344*/ 	.word	0x00000003
        /*0348*/ 	.word	0x00036410
        /*034c*/ 	.short	0x010a
        /*034e*/ 	.byte	0x3f
	.zero		1


	//   ....[28]....
        /*0350*/ 	.word	0x00009f50
        /*0354*/ 	.word	0x00000013
        /*0358*/ 	.word	0x00036430
        /*035c*/ 	.short	0x010a
        /*035e*/ 	.byte	0x3f
	.zero		1


	//   ....[29]....
        /*0360*/ 	.word	0x0000a0f0
        /*0364*/ 	.word	0x0000000c
        /*0368*/ 	.word	0x00036420
        /*036c*/ 	.short	0x010a
        /*036e*/ 	.byte	0x3f
	.zero		1


	//   ....[30]....
        /*0370*/ 	.word	0x0000a140
        /*0374*/ 	.word	0x0000000c
        /*0378*/ 	.word	0x00036438
        /*037c*/ 	.short	0x010a
        /*037e*/ 	.byte	0x3f
	.zero		1


	//   ....[31]....
        /*0380*/ 	.word	0x0000a190
        /*0384*/ 	.word	0x0000000c
        /*0388*/ 	.word	0x00036428
        /*038c*/ 	.short	0x010a
        /*038e*/ 	.byte	0x3f
	.zero		1


	//   ....[32]....
        /*0390*/ 	.word	0x0000a200
        /*0394*/ 	.word	0x0000000c
        /*0398*/ 	.word	0x00036438
        /*039c*/ 	.short	0x010a
        /*039e*/ 	.byte	0x3f
	.zero		1


	//   ....[33]....
        /*03a0*/ 	.word	0x0000a270
        /*03a4*/ 	.word	0x0000000c
        /*03a8*/ 	.word	0x00036420
        /*03ac*/ 	.short	0x010a
        /*03ae*/ 	.byte	0x3f
	.zero		1


	//   ....[34]....
        /*03b0*/ 	.word	0x0000a2c0
        /*03b4*/ 	.word	0x0000000c
        /*03b8*/ 	.word	0x00036438
        /*03bc*/ 	.short	0x010a
        /*03be*/ 	.byte	0x3f
	.zero		1


	//   ....[35]....
        /*03c0*/ 	.word	0x0000a310
        /*03c4*/ 	.word	0x0000000c
        /*03c8*/ 	.word	0x00036428
        /*03cc*/ 	.short	0x010a
        /*03ce*/ 	.byte	0x3f
	.zero		1


	//   ....[36]....
        /*03d0*/ 	.word	0x0000a360
        /*03d4*/ 	.word	0x0000000c
        /*03d8*/ 	.word	0x00036438
        /*03dc*/ 	.short	0x010a
        /*03de*/ 	.byte	0x3f
	.zero		1


	//   ....[37]....
        /*03e0*/ 	.word	0x0000a430
        /*03e4*/ 	.word	0x00000005
        /*03e8*/ 	.word	0x00000000
        /*03ec*/ 	.short	0x010a
        /*03ee*/ 	.byte	0x3f
	.zero		1


	//   ....[38]....
        /*03f0*/ 	.word	0x0000a480
        /*03f4*/ 	.word	0x00000017
        /*03f8*/ 	.word	0x00000000
        /*03fc*/ 	.short	0x010a
        /*03fe*/ 	.byte	0x3f
	.zero		1


	//----- nvinfo : EIATTR_NUM_MBARRIERS
	.align		4
.L_646:
        /*0400*/ 	.byte	0x03, 0x38
        /*0402*/ 	.short	0x0007


	//----- nvinfo : EIATTR_EXIT_INSTR_OFFSETS
	.align		4
        /*0404*/ 	.byte	0x04, 0x1c
        /*0406*/ 	.short	(.L_648 - .L_647)


	//   ....[0]....
.L_647:
        /*0408*/ 	.word	0x00000930


	//   ....[1]....
        /*040c*/ 	.word	0x00004ac0


	//   ....[2]....
        /*0410*/ 	.word	0x00005a40


	//   ....[3]....
        /*0414*/ 	.word	0x00009e30


	//----- nvinfo : EIATTR_MAX_THREADS
	.align		4
.L_648:
        /*0418*/ 	.byte	0x04, 0x05
        /*041a*/ 	.short	(.L_650 - .L_649)
.L_649:
        /*041c*/ 	.word	0x00000200
        /*0420*/ 	.word	0x00000001
        /*0424*/ 	.word	0x00000001


	//----- nvinfo : EIATTR_CRS_STACK_SIZE
	.align		4
.L_650:
        /*0428*/ 	.byte	0x04, 0x1e
        /*042a*/ 	.short	(.L_652 - .L_651)
.L_651:
        /*042c*/ 	.word	0x00000000


	//----- nvinfo : EIATTR_CBANK_PARAM_SIZE
	.align		4
.L_652:
        /*0430*/ 	.byte	0x03, 0x19
        /*0432*/ 	.short	0x0970


	//----- nvinfo : EIATTR_PARAM_CBANK
	.align		4
        /*0434*/ 	.byte	0x04, 0x0a
        /*0436*/ 	.short	(.L_654 - .L_653)
	.align		4
.L_653:
        /*0438*/ 	.word	index@(.nv.constant0._ZN7cutlass13device_kernelIN5flash11enable_sm90INS1_16FlashAttnBwdSm90INS1_25CollectiveMainloopBwdSm90ILi2ELi1ELi1EN4cute5tupleIJNS5_1CILi1EEES8_S8_EEENS6_IJNS7_ILi64EEENS7_ILi96EEENS7_ILi192EEEEEENS_10bfloat16_tEfNS_4arch4Sm90ELb1ELb0ELb0ELb0ELb1ELb0ELb1ELb0ELi3ELi1ELi1ELi1ELb0EEENS1_21CollectiveEpilogueBwdISD_SE_SG_Li384ELb0ELb1ELi3EEENS1_25SingleTileBwdLPTSchedulerILb0ELi96ELb1EEEEEEEEEvNT_6ParamsE)
        /*043c*/ 	.short	0x0210
        /*043e*/ 	.short	0x0970


	//----- nvinfo : EIATTR_SW_WAR
	.align		4
.L_654:
        /*0440*/ 	.byte	0x04, 0x36
        /*0442*/ 	.short	(.L_656 - .L_655)
.L_655:
        /*0444*/ 	.word	0x00000008
.L_656:


//--------------------- .nv.info._ZN7cutlass13device_kernelIN5flash11enable_sm90INS1_16FlashAttnBwdSm90INS1_25CollectiveMainloopBwdSm90ILi2ELi1ELi1EN4cute5tupleIJNS5_1CILi1EEES8_S8_EEENS6_IJNS7_ILi64EEENS7_ILi96EEENS7_ILi192EEEEEENS_10bfloat16_tEfNS_4arch4Sm90ELb1ELb0ELb0ELb0ELb0ELb0ELb1ELb0ELi3ELi1ELi1ELi1ELb0EEENS1_24CollectiveEpilogueBwdGQAISD_fSG_Li384ELb0ELb0EEENS1_25SingleTileBwdLPTSchedulerILb0ELi96ELb0EEEEEEEEEvNT_6ParamsE --------------------------
	.section	.nv.info._ZN7cutlass13device_kernelIN5flash11enable_sm90INS1_16FlashAttnBwdSm90INS1_25CollectiveMainloopBwdSm90ILi2ELi1ELi1EN4cute5tupleIJNS5_1CILi1EEES8_S8_EEENS6_IJNS7_ILi64EEENS7_ILi96EEENS7_ILi192EEEEEENS_10bfloat16_tEfNS_4arch4Sm90ELb1ELb0ELb0ELb0ELb0ELb0ELb1ELb0ELi3ELi1ELi1ELi1ELb0EEENS1_24CollectiveEpilogueBwdGQAISD_fSG_Li384ELb0ELb0EEENS1_25SingleTileBwdLPTSchedulerILb0ELi96ELb0EEEEEEEEEvNT_6ParamsE,"",@"SHT_CUDA_INFO"
	.sectionflags	@""
	.align	4


	//----- nvinfo : EIATTR_CUDA_API_VERSION
	.align		4
        /*0000*/ 	.byte	0x04, 0x37
        /*0002*/ 	.short	(.L_658 - .L_657)
.L_657:
        /*0004*/ 	.word	0x00000082


	//----- nvinfo : EIATTR_KPARAM_INFO
	.align		4
.L_658:
        /*0008*/ 	.byte	0x04, 0x17
        /*000a*/ 	.short	(.L_660 - .L_659)
.L_659:
        /*000c*/ 	.word	0x00000000
        /*0010*/ 	.short	0x0000
        /*0012*/ 	.short	0x0070
        /*0014*/ 	.byte	0x00, 0xf0, 0x01, 0x1c


	//----- nvinfo : EIATTR_SPARSE_MMA_MASK
	.align		4
.L_660:
        /*0018*/ 	.byte	0x03, 0x50
        /*001a*/ 	.short	0x0000


	//----- nvinfo : EIATTR_MAXREG_COUNT
	.align		4
        /*001c*/ 	.byte	0x03, 0x1b
        /*001e*/ 	.short	0x0080


	//----- nvinfo : EIATTR_NUM_BARRIERS
	.align		4
        /*0020*/ 	.byte	0x02, 0x4c
        /*0022*/ 	.byte	0x10
	.zero		1


	//----- nvinfo : EIATTR_EXTERNS
	.align		4
        /*0024*/ 	.byte	0x04, 0x0f
        /*0026*/ 	.short	(.L_662 - .L_661)


	//   ....[0]....
	.align		4
.L_661:
        /*0028*/ 	.word	index@(__assertfail)


	//----- nvinfo : EIATTR_ANNOTATIONS
	.align		4
.L_662:
        /*002c*/ 	.byte	0x04, 0x55
        /*002e*/ 	.short	(.L_664 - .L_663)


	//   ....[0]....
.L_663:
        /* <DEDUP_REMOVED lines=9> */


	//----- nvinfo : EIATTR_MERCURY_ISA_VERSION
	.align		4
.L_664:
        /*00b0*/ 	.byte	0x03, 0x5f
        /*00b2*/ 	.short	0x0101


	//----- nvinfo : EIATTR_INT_WARP_WIDE_INSTR_OFFSETS
	.align		4
        /*00b4*/ 	.byte	0x04, 0x31
        /*00b6*/ 	.short	(.L_666 - .L_665)


	//   ....[0]....
.L_665:
        /*00b8*/ 	.word	0x00000180


	//   ....[1]....
        /*00bc*/ 	.word	0x00000240


	//----- nvinfo : EIATTR_COOP_GROUP_MASK_REGIDS
	.align		4
.L_666:
        /*00c0*/ 	.byte	0x04, 0x29
        /*00c2*/ 	.short	(.L_668 - .L_667)


	//   ....[0]....
.L_667:
        /*00c4*/ 	.word	0xffffffff


	//   ....[1]....
        /*00c8*/ 	.word	0xffffffff


	//   ....[2]....
        /*00cc*/ 	.word	0xffffffff


	//   ....[3]....
        /*00d0*/ 	.word	0xffffffff


	//   ....[4]....
        /*00d4*/ 	.word	0xffffffff


	//   ....[5]....
        /*00d8*/ 	.word	0xffffffff


	//   ....[6]....
        /*00dc*/ 	.word	0xffffffff


	//   ....[7]....
        /*00e0*/ 	.word	0x0500000f


	//----- nvinfo : EIATTR_COOP_GROUP_INSTR_OFFSETS
	.align		4
.L_668:
        /*00e4*/ 	.byte	0x04, 0x28
        /*00e6*/ 	.short	(.L_670 - .L_669)


	//   ....[0]....
.L_669:
        /*00e8*/ 	.word	0x00000060


	//   ....[1]....
        /*00ec*/ 	.word	0x00000190


	//   ....[2]....
        /*00f0*/ 	.word	0x00000220


	//   ....[3]....
        /*00f4*/ 	.word	0x000003a0


	//   ....[4]....
        /*00f8*/ 	.word	0x000005f0


	//   ....[5]....
        /*00fc*/ 	.word	0x000011c0


	//   ....[6]....
        /*0100*/ 	.word	0x00004460


	//   ....[7]....
        /*0104*/ 	.word	0x00007e50


	//----- nvinfo : EIATTR_REG_RECONFIG
	.align		4
.L_670:
        /*0108*/ 	.byte	0x01, 0x54
	.zero		2


	//----- nvinfo : EIATTR_SYSCALL_OFFSETS
	.align		4
        /*010c*/ 	.byte	0x04, 0x46
        /*010e*/ 	.short	(.L_672 - .L_671)


	//   ....[0]....
.L_671:
        /*0110*/ 	.word	0x00000e20


	//   ....[1]....
        /*0114*/ 	.word	0x00000f10


	//   ....[2]....
        /*0118*/ 	.word	0x00001050


	//   ....[3]....
        /*011c*/ 	.word	0x00001140


	//----- nvinfo : EIATTR_MBARRIER_INSTR_OFFSETS
	.align		4
.L_672:
        /*0120*/ 	.byte	0x04, 0x39
        /*0122*/ 	.short	(.L_674 - .L_673)


	//   ....[0]....
.L_673:
        /*0124*/ 	.word	0x00000260
        /*0128*/ 	.word	0x000000ff
        /*012c*/ 	.word	0x00036400
        /*0130*/ 	.short	0x0100
        /*0132*/ 	.byte	0x06
	.zero		1


	//   ....[1]....
        /*0134*/ 	.word	0x00000350
        /*0138*/ 	.word	0x000000ff
        /*013c*/ 	.word	0x00036410
        /*0140*/ 	.short	0x0100
        /*0142*/ 	.byte	0x08
	.zero		1


	//   ....[2]....
        /*0144*/ 	.word	0x00000360
        /*0148*/ 	.word	0x000000ff
        /*014c*/ 	.word	0x00036420
        /*0150*/ 	.short	0x0100
        /*0152*/ 	.byte	0x08
	.zero		1


	//   ....[3]....
        /*0154*/ 	.word	0x00000370
        /*0158*/ 	.word	0x000000ff
        /*015c*/ 	.word	0x00036418
        /*0160*/ 	.short	0x0100
        /*0162*/ 	.byte	0x08
	.zero		1


	//   ....[4]....
        /*0164*/ 	.word	0x00000380
        /*0168*/ 	.word	0x000000ff
        /*016c*/ 	.word	0x00036428
        /*0170*/ 	.short	0x0100
        /*0172*/ 	.byte	0x08
	.zero		1


	//   ....[5]....
        /*0174*/ 	.word	0x000004b0
        /*0178*/ 	.word	0x000000ff
        /*017c*/ 	.word	0x00036430
        /*0180*/ 	.short	0x0100
        /*0182*/ 	.byte	0x08
	.zero		1


	//   ....[6]....
        /*0184*/ 	.word	0x000004c0
        /*0188*/ 	.word	0x000000ff
        /*018c*/ 	.word	0x00036438
        /*0190*/ 	.short	0x0100
        /*0192*/ 	.byte	0x08
	.zero		1


	//   ....[7]....
        /*0194*/ 	.word	0x000011f0
        /*0198*/ 	.word	0x000000ff
        /*019c*/ 	.word	0x00036400
        /*01a0*/ 	.short	0x010a
        /*01a2*/ 	.byte	0x28
	.zero		1


	//   ....[8]....
        /*01a4*/ 	.word	0x000012e0
        /*01a8*/ 	.word	0x000000ff
        /*01ac*/ 	.word	0x00036400
        /*01b0*/ 	.short	0x010a
        /*01b2*/ 	.byte	0x28
	.zero		1


	//   ....[9]....
        /*01b4*/ 	.word	0x00001a00
        /*01b8*/ 	.word	0x00000003
        /*01bc*/ 	.word	0x00036410
        /*01c0*/ 	.short	0x010a
        /*01c2*/ 	.byte	0x3f
	.zero		1


	//   ....[10]....
        /*01c4*/ 	.word	0x00001a40
        /*01c8*/ 	.word	0x00000003
        /*01cc*/ 	.word	0x00036410
        /*01d0*/ 	.short	0x010a
        /*01d2*/ 	.byte	0x3f
	.zero		1


	//   ....[11]....
        /*01d4*/ 	.word	0x000020e0
        /*01d8*/ 	.word	0x000000ff
        /*01dc*/ 	.word	0x00036430
        /*01e0*/ 	.short	0x010a
        /*01e2*/ 	.byte	0x28
	.zero		1


	//   ....[12]....
        /*01e4*/ 	.word	0x00002120
        /*01e8*/ 	.word	0x000000ff
        /*01ec*/ 	.word	0x00036430
        /*01f0*/ 	.short	0x010a
        /*01f2*/ 	.byte	0x28
	.zero		1


	//   ....[13]....
        /*01f4*/ 	.word	0x000035a0
        /*01f8*/ 	.word	0x000000ff
        /*01fc*/ 	.word	0x00000000
        /*0200*/ 	.short	0x0101
        /*0202*/ 	.byte	0x04
	.zero		1


	//   ....[14]....
        /*0204*/ 	.word	0x00003930
        /*0208*/ 	.word	0x00000003
        /*020c*/ 	.word	0x00000000
        /*0210*/ 	.short	0x0101
        /*0212*/ 	.byte	0x3f
	.zero		1


	//   ....[15]....
        /*0214*/ 	.word	0x00005d40
        /*0218*/ 	.word	0x0000000c
        /*021c*/ 	.word	0x00036420
        /*0220*/ 	.short	0x010a
        /*0222*/ 	.byte	0x3f
	.zero		1


	//   ....[16]....
        /*0224*/ 	.word	0x000064d0
        /*0228*/ 	.word	0x0000000c
        /*022c*/ 	.word	0x00036438
        /*0230*/ 	.short	0x010a
        /*0232*/ 	.byte	0x3f
	.zero		1


	//   ....[17]....
        /*0234*/ 	.word	0x00006850
        /*0238*/ 	.word	0x0000000c
        /*023c*/ 	.word	0x00036428
        /*0240*/ 	.short	0x010a
        /*0242*/ 	.byte	0x3f
	.zero		1


	//   ....[18]....
        /*0244*/ 	.word	0x00006ba0
        /*0248*/ 	.word	0x0000000c
        /*024c*/ 	.word	0x00036438
        /*0250*/ 	.short	0x010a
        /*0252*/ 	.byte	0x3f
	.zero		1


	//   ....[19]....
        /*0254*/ 	.word	0x00006ec0
        /*0258*/ 	.word	0x0000000c
        /*025c*/ 	.word	0x00036420
        /*0260*/ 	.short	0x010a
        /*0262*/ 	.byte	0x3f
	.zero		1


	//   ....[20]....
        /*0264*/ 	.word	0x00007240
        /*0268*/ 	.word	0x0000000c
        /*026c*/ 	.word	0x00036438
        /*0270*/ 	.short	0x010a
        /*0272*/ 	.byte	0x3f
	.zero		1


	//   ....[21]....
        /*0274*/ 	.word	0x00007550
        /*0278*/ 	.word	0x0000000c
        /*027c*/ 	.word	0x00036428
        /*0280*/ 	.short	0x010a
        /*0282*/ 	.byte	0x3f
	.zero		1


	//   ....[22]....
        /*0284*/ 	.word	0x00007870
        /*0288*/ 	.word	0x0000000c
        /*028c*/ 	.word	0x00036438
        /*0290*/ 	.short	0x010a
        /*0292*/ 	.byte	0x3f
	.zero		1


	//   ....[23]....
        /*0294*/ 	.word	0x00007ce0
        /*0298*/ 	.word	0x00000005
        /*029c*/ 	.word	0x00000000
        /*02a0*/ 	.short	0x010a
        /*02a2*/ 	.byte	0x3f
	.zero		1


	//   ....[24]....
        /*02a4*/ 	.word	0x00007d60
        /*02a8*/ 	.word	0x00000017
        /*02ac*/ 	.word	0x00000000
        /*02b0*/ 	.short	0x010a
        /*02b2*/ 	.byte	0x3f
	.zero		1


	//   ....[25]....
        /*02b4*/ 	.word	0x00007db0
        /*02b8*/ 	.word	0x00000007
        /*02bc*/ 	.word	0x00036438
        /*02c0*/ 	.short	0x010a
        /*02c2*/ 	.byte	0x3f
	.zero		1


	//   ....[26]....
        /*02c4*/ 	.word	0x00007e80
        /*02c8*/ 	.word	0x00000013
        /*02cc*/ 	.word	0x00036400
        /*02d0*/ 	.short	0x010a
        /*02d2*/ 	.byte	0x3f
	.zero		1


	//   ....[27]....
        /*02d4*/ 	.word	0x00007ed0
        /*02d8*/ 	.word	0x00000003
        /*02dc*/ 	.word	0x00036410
        /*02e0*/ 	.short	0x010a
        /*02e2*/ 	.byte	0x3f
	.zero		1


	//   ....[28]....
        /*02e4*/ 	.word	0x00007f20
        /*02e8*/ 	.word	0x00000013
        /*02ec*/ 	.word	0x00036430
        /*02f0*/ 	.short	0x010a
        /*02f2*/ 	.byte	0x3f
	.zero		1


	//   ....[29]....
        /*02f4*/ 	.word	0x00007f70
        /*02f8*/ 	.word	0x0000000c
        /*02fc*/ 	.word	0x00036420
        /*0300*/ 	.short	0x010a
        /*0302*/ 	.byte	0x3f
	.zero		1


	//   ....[30]....
        /*0304*/ 	.word	0x00007fc0
        /*0308*/ 	.word	0x0000000c
        /*030c*/ 	.word	0x00036438
        /*0310*/ 	.short	0x010a
        /*0312*/ 	.byte	0x3f
	.zero		1


	//   ....[31]....
        /*0314*/ 	.word	0x00008010
        /*0318*/ 	.word	0x0000000c
        /*031c*/ 	.word	0x00036428
        /*0320*/ 	.short	0x010a
        /*0322*/ 	.byte	0x3f
	.zero		1


	//   ....[32]....
        /*0324*/ 	.word	0x00008080
        /*0328*/ 	.word	0x0000000c
        /*032c*/ 	.word	0x00036438
        /*0330*/ 	.short	0x010a
        /*0332*/ 	.byte	0x3f
	.zero		1


	//   ....[33]....
        /*0334*/ 	.word	0x000080f0
        /*0338*/ 	.word	0x0000000c
        /*033c*/ 	.word	0x00036420
        /*0340*/ 	.short	0x010a
        /*0342*/ 	.byte	0x3f
	.zero		1


	//   ....[34]....
        /*0344*/ 	.word	0x00008140
        /*0348*/ 	.word	0x0000000c
        /*034c*/ 	.word	0x00036438
        /*0350*/ 	.short	0x010a
        /*0352*/ 	.byte	0x3f
	.zero		1


	//   ....[35]....
        /*0354*/ 	.word	0x00008190
        /*0358*/ 	.word	0x0000000c
        /*035c*/ 	.word	0x00036428
        /*0360*/ 	.short	0x010a
        /*0362*/ 	.byte	0x3f
	.zero		1


	//   ....[36]....
        /*0364*/ 	.word	0x000081e0
        /*0368*/ 	.word	0x0000000c
        /*036c*/ 	.word	0x00036438
        /*0370*/ 	.short	0x010a
        /*0372*/ 	.byte	0x3f
	.zero		1


	//   ....[37]....
        /*0374*/ 	.word	0x000082c0
        /*0378*/ 	.word	0x00000005
        /*037c*/ 	.word	0x00000000
        /*0380*/ 	.short	0x010a
        /*0382*/ 	.byte	0x3f
	.zero		1


	//   ....[38]....
        /*0384*/ 	.word	0x00008310
        /*0388*/ 	.word	0x00000017
        /*038c*/ 	.word	0x00000000
        /*0390*/ 	.short	0x010a
        /*0392*/ 	.byte	0x3f
	.zero		1


	//----- nvinfo : EIATTR_NUM_MBARRIERS
	.align		4
.L_674:
        /*0394*/ 	.byte	0x03, 0x38
        /*0396*/ 	.short	0x0007


	//----- nvinfo : EIATTR_EXIT_INSTR_OFFSETS
	.align		4
        /*0398*/ 	.byte	0x04, 0x1c
        /*039a*/ 	.short	(.L_676 - .L_675)


	//   ....[0]....
.L_675:
        /*039c*/ 	.word	0x00007e00


	//----- nvinfo : EIATTR_MAX_THREADS
	.align		4
.L_676:
        /*03a0*/ 	.byte	0x04, 0x05
        /*03a2*/ 	.short	(.L_678 - .L_677)
.L_677:
        /*03a4*/ 	.word	0x00000200
        /*03a8*/ 	.word	0x00000001
        /*03ac*/ 	.word	0x00000001


	//----- nvinfo : EIATTR_CRS_STACK_SIZE
	.align		4
.L_678:
        /*03b0*/ 	.byte	0x04, 0x1e
        /*03b2*/ 	.short	(.L_680 - .L_679)
.L_679:
        /*03b4*/ 	.word	0x00000000


	//----- nvinfo : EIATTR_CBANK_PARAM_SIZE
	.align		4
.L_680:
        /*03b8*/ 	.byte	0x03, 0x19
        /*03ba*/ 	.short	0x0770


	//----- nvinfo : EIATTR_PARAM_CBANK
	.align		4
        /*03bc*/ 	.byte	0x04, 0x0a
        /*03be*/ 	.short	(.L_682 - .L_681)
	.align		4
.L_681:
        /*03c0*/ 	.word	index@(.nv.constant0._ZN7cutlass13device_kernelIN5flash11enable_sm90INS1_16FlashAttnBwdSm90INS1_25CollectiveMainloopBwdSm90ILi2ELi1ELi1EN4cute5tupleIJNS5_1CILi1EEES8_S8_EEENS6_IJNS7_ILi64EEENS7_ILi96EEENS7_ILi192EEEEEENS_10bfloat16_tEfNS_4arch4Sm90ELb1ELb0ELb0ELb0ELb0ELb0ELb1ELb0ELi3ELi1ELi1ELi1ELb0EEENS1_24CollectiveEpilogueBwdGQAISD_fSG_Li384ELb0ELb0EEENS1_25SingleTileBwdLPTSchedulerILb0ELi96ELb0EEEEEEEEEvNT_6ParamsE)
        /*03c4*/ 	.short	0x0210
        /*03c6*/ 	.short	0x0770


	//----- nvinfo : EIATTR_SW_WAR
	.align		4
.L_682:
        /*03c8*/ 	.byte	0x04, 0x36
        /*03ca*/ 	.short	(.L_684 - .L_683)
.L_683:
        /*03cc*/ 	.word	0x00000008
.L_684:


//--------------------- .nv.info._ZN7cutlass13device_kernelIN5flash11enable_sm90INS1_16FlashAttnBwdSm90INS1_25CollectiveMainloopBwdSm90ILi2ELi1ELi1EN4cute5tupleIJNS5_1CILi1EEES8_S8_EEENS6_IJNS7_ILi64EEENS7_ILi96EEENS7_ILi192EEEEEENS_10bfloat16_tEfNS_4arch4Sm90ELb1ELb0ELb0ELb0ELb1ELb0ELb1ELb0ELi3ELi1ELi1ELi1ELb0EEENS1_24CollectiveEpilogueBwdGQAISD_fSG_Li384ELb0ELb1EEENS1_25SingleTileBwdLPTSchedulerILb0ELi96ELb1EEEEEEEEEvNT_6ParamsE --------------------------
	.section	.nv.info._ZN7cutlass13device_kernelIN5flash11enable_sm90INS1_16FlashAttnBwdSm90INS1_25CollectiveMainloopBwdSm90ILi2ELi1ELi1EN4cute5tupleIJNS5_1CILi1EEES8_S8_EEENS6_IJNS7_ILi64EEENS7_ILi96EEENS7_ILi192EEEEEENS_10bfloat16_tEfNS_4arch4Sm90ELb1ELb0ELb0ELb0ELb1ELb0ELb1ELb0ELi3ELi1ELi1ELi1ELb0EEENS1_24CollectiveEpilogueBwdGQAISD_fSG_Li384ELb0ELb1EEENS1_25SingleTileBwdLPTSchedulerILb0ELi96ELb1EEEEEEEEEvNT_6ParamsE,"",@"SHT_CUDA_INFO"
	.sectionflags	@""
	.align	4


	//----- nvinfo : EIATTR_CUDA_API_VERSION
	.align		4
        /*0000*/ 	.byte	0x04, 0x37
        /*0002*/ 	.short	(.L_686 - .L_685)
.L_685:
        /*0004*/ 	.word	0x00000082


	//----- nvinfo : EIATTR_KPARAM_INFO
	.align		4
.L_686:
        /*0008*/ 	.byte	0x04, 0x17
        /*000a*/ 	.short	(.L_688 - .L_687)
.L_687:
        /*000c*/ 	.word	0x00000000
        /*0010*/ 	.short	0x0000
        /*0012*/ 	.short	0x0070
        /*0014*/ 	.byte	0x00, 0xf0, 0x01, 0x1c


	//----- nvinfo : EIATTR_SPARSE_MMA_MASK
	.align		4
.L_688:
        /*0018*/ 	.byte	0x03, 0x50
        /*001a*/ 	.short	0x0000


	//----- nvinfo : EIATTR_MAXREG_COUNT
	.align		4
        /*001c*/ 	.byte	0x03, 0x1b
        /*001e*/ 	.short	0x0080


	//----- nvinfo : EIATTR_NUM_BARRIERS
	.align		4
        /*0020*/ 	.byte	0x02, 0x4c
        /*0022*/ 	.byte	0x10
	.zero		1


	//----- nvinfo : EIATTR_EXTERNS
	.align		4
        /*0024*/ 	.byte	0x04, 0x0f
        /*0026*/ 	.short	(.L_690 - .L_689)


	//   ....[0]....
	.align		4
.L_689:
        /*0028*/ 	.word	index@(__assertfail)


	//----- nvinfo : EIATTR_ANNOTATIONS
	.align		4
.L_690:
        /*002c*/ 	.byte	0x04, 0x55
        /*002e*/ 	.short	(.L_692 - .L_691)


	//   ....[0]....
.L_691:
        /* <DEDUP_REMOVED lines=9> */


	//----- nvinfo : EIATTR_MERCURY_ISA_VERSION
	.align		4
.L_692:
        /*00b0*/ 	.byte	0x03, 0x5f
        /*00b2*/ 	.short	0x0101


	//----- nvinfo : EIATTR_INT_WARP_WIDE_INSTR_OFFSETS
	.align		4
        /*00b4*/ 	.byte	0x04, 0x31
        /*00b6*/ 	.short	(.L_694 - .L_693)


	//   ....[0]....
.L_693:
        /*00b8*/ 	.word	0x00000180


	//   ....[1]....
        /*00bc*/ 	.word	0x00000240


	//   ....[2]....
        /*00c0*/ 	.word	0x00005710


	//   ....[3]....
        /*00c4*/ 	.word	0x00005ec0


	//   ....[4]....
        /*00c8*/ 	.word	0x00006520


	//----- nvinfo : EIATTR_COOP_GROUP_MASK_REGIDS
	.align		4
.L_694:
        /*00cc*/ 	.byte	0x04, 0x29
        /*00ce*/ 	.short	(.L_696 - .L_695)


	//   ....[0]....
.L_695:
        /*00d0*/ 	.word	0xffffffff


	//   ....[1]....
        /*00d4*/ 	.word	0xffffffff


	//   ....[2]....
        /*00d8*/ 	.word	0xffffffff


	//   ....[3]....
        /*00dc*/ 	.word	0xffffffff


	//   ....[4]....
        /*00e0*/ 	.word	0xffffffff


	//   ....[5]....
        /*00e4*/ 	.word	0xffffffff


	//   ....[6]....
        /*00e8*/ 	.word	0xffffffff


	//   ....[7]....
        /*00ec*/ 	.word	0xffffffff


	//   ....[8]....
        /*00f0*/ 	.word	0xffffffff


	//   ....[9]....
        /*00f4*/ 	.word	0xffffffff


	//   ....[10]....
        /*00f8*/ 	.word	0xffffffff


	//   ....[11]....
        /*00fc*/ 	.word	0xffffffff


	//   ....[12]....
        /*0100*/ 	.word	0xffffffff


	//   ....[13]....
        /*0104*/ 	.word	0xffffffff


	//   ....[14]....
        /*0108*/ 	.word	0xffffffff


	//   ....[15]....
        /*010c*/ 	.word	0xffffffff


	//   ....[16]....
        /*0110*/ 	.word	0xffffffff


	//   ....[17]....
        /*0114*/ 	.word	0x0500000f


	//   ....[18]....
        /*0118*/ 	.word	0x0500000f


	//   ....[19]....
        /*011c*/ 	.word	0x0500000f


	//   ....[20]....
        /*0120*/ 	.word	0x0500000f


	//   ....[21]....
        /*0124*/ 	.word	0x0500000f


	//   ....[22]....
        /*0128*/ 	.word	0x0500000f


	//----- nvinfo : EIATTR_COOP_GROUP_INSTR_OFFSETS
	.align		4
.L_696:
        /*012c*/ 	.byte	0x04, 0x28
        /*012e*/ 	.short	(.L_698 - .L_697)


	//   ....[0]....
.L_697:
        /*0130*/ 	.word	0x00000060


	//   ....[1]....
        /*0134*/ 	.word	0x00000190


	//   ....[2]....
        /*0138*/ 	.word	0x00000220


	//   ....[3]....
        /*013c*/ 	.word	0x000003a0


	//   ....[4]....
        /*0140*/ 	.word	0x00000600


	//   ....[5]....
        /*0144*/ 	.word	0x00001200


	//   ....[6]....
        /*0148*/ 	.word	0x000042d0


	//   ....[7]....
        /*014c*/ 	.word	0x00004450


	//   ....[8]....
        /*0150*/ 	.word	0x00004700


	//   ....[9]....
        /*0154*/ 	.word	0x00004890


	//   ....[10]....
        /*0158*/ 	.word	0x000049a0


	//   ....[11]....
        /*015c*/ 	.word	0x00005180


	//   ....[12]....
        /*0160*/ 	.word	0x00005640


	//   ....[13]....
        /*0164*/ 	.word	0x00005a00


	//   ....[14]....
        /*0168*/ 	.word	0x00005df0


	//   ....[15]....
        /*016c*/ 	.word	0x000060a0


	//   ....[16]....
        /*0170*/ 	.word	0x00006450


	//   ....[17]....
        /*0174*/ 	.word	0x00008d90


	//   ....[18]....
        /*0178*/ 	.word	0x00008ee0


	//   ....[19]....
        /*017c*/ 	.word	0x00008f50


	//   ....[20]....
        /*0180*/ 	.word	0x00008fc0


	//   ....[21]....
        /*0184*/ 	.word	0x00009030


	//   ....[22]....
        /*0188*/ 	.word	0x000090a0


	//----- nvinfo : EIATTR_REG_RECONFIG
	.align		4
.L_698:
        /*018c*/ 	.byte	0x01, 0x54
	.zero		2


	//----- nvinfo : EIATTR_SYSCALL_OFFSETS
	.align		4
        /*0190*/ 	.byte	0x04, 0x46
        /*0192*/ 	.short	(.L_700 - .L_699)


	//   ....[0]....
.L_699:
        /*0194*/ 	.word	0x00000e60


	//   ....[1]....
        /*0198*/ 	.word	0x00000f50


	//   ....[2]....
        /*019c*/ 	.word	0x00001090


	//   ....[3]....
        /*01a0*/ 	.word	0x00001180


	//----- nvinfo : EIATTR_MBARRIER_INSTR_OFFSETS
	.align		4
.L_700:
        /*01a4*/ 	.byte	0x04, 0x39
        /*01a6*/ 	.short	(.L_702 - .L_701)


	//   ....[0]....
.L_701:
        /*01a8*/ 	.word	0x00000260
        /*01ac*/ 	.word	0x000000ff
        /*01b0*/ 	.word	0x00036400
        /*01b4*/ 	.short	0x0100
        /*01b6*/ 	.byte	0x06
	.zero		1


	//   ....[1]....
        /*01b8*/ 	.word	0x00000350
        /*01bc*/ 	.word	0x000000ff
        /*01c0*/ 	.word	0x00036410
        /*01c4*/ 	.short	0x0100
        /*01c6*/ 	.byte	0x08
	.zero		1


	//   ....[2]....
        /*01c8*/ 	.word	0x00000360
        /*01cc*/ 	.word	0x000000ff
        /*01d0*/ 	.word	0x00036420
        /*01d4*/ 	.short	0x0100
        /*01d6*/ 	.byte	0x08
	.zero		1


	//   ....[3]....
        /*01d8*/ 	.word	0x00000370
        /*01dc*/ 	.word	0x000000ff
        /*01e0*/ 	.word	0x00036418
        /*01e4*/ 	.short	0x0100
        /*01e6*/ 	.byte	0x08
	.zero		1


	//   ....[4]....
        /*01e8*/ 	.word	0x00000380
        /*01ec*/ 	.word	0x000000ff
        /*01f0*/ 	.word	0x00036428
        /*01f4*/ 	.short	0x0100
        /*01f6*/ 	.byte	0x08
	.zero		1


	//   ....[5]....
        /*01f8*/ 	.word	0x000004b0
        /*01fc*/ 	.word	0x000000ff
        /*0200*/ 	.word	0x00036430
        /*0204*/ 	.short	0x0100
        /*0206*/ 	.byte	0x08
	.zero		1


	//   ....[6]....
        /*0208*/ 	.word	0x000004c0
        /*020c*/ 	.word	0x000000ff
        /*0210*/ 	.word	0x00036438
        /*0214*/ 	.short	0x0100
        /*0216*/ 	.byte	0x08
	.zero		1


	//   ....[7]....
        /*0218*/ 	.word	0x00001230
        /*021c*/ 	.word	0x000000ff
        /*0220*/ 	.word	0x00036400
        /*0224*/ 	.short	0x010a
        /*0226*/ 	.byte	0x2b
	.zero		1


	//   ....[8]....
        /*0228*/ 	.word	0x00001320
        /*022c*/ 	.word	0x000000ff
        /*0230*/ 	.word	0x00036400
        /*0234*/ 	.short	0x010a
        /*0236*/ 	.byte	0x2b
	.zero		1


	//   ....[9]....
        /*0238*/ 	.word	0x00001a40
        /*023c*/ 	.word	0x00000003
        /*0240*/ 	.word	0x00036410
        /*0244*/ 	.short	0x010a
        /*0246*/ 	.byte	0x3f
	.zero		1


	//   ....[10]....
        /*0248*/ 	.word	0x00001a80
        /*024c*/ 	.word	0x00000003
        /*0250*/ 	.word	0x00036410
        /*0254*/ 	.short	0x010a
        /*0256*/ 	.byte	0x3f
	.zero		1


	//   ....[11]....
        /*0258*/ 	.word	0x00002120
        /*025c*/ 	.word	0x000000ff
        /*0260*/ 	.word	0x00036430
        /*0264*/ 	.short	0x010a
        /*0266*/ 	.byte	0x2b
	.zero		1


	//   ....[12]....
        /*0268*/ 	.word	0x00002160
        /*026c*/ 	.word	0x000000ff
        /*0270*/ 	.word	0x00036430
        /*0274*/ 	.short	0x010a
        /*0276*/ 	.byte	0x2b
	.zero		1


	//   ....[13]....
        /*0278*/ 	.word	0x000035c0
        /*027c*/ 	.word	0x000000ff
        /*0280*/ 	.word	0x00000000
        /*0284*/ 	.short	0x0101
        /*0286*/ 	.byte	0x05
	.zero		1


	//   ....[14]....
        /*0288*/ 	.word	0x00003960
        /*028c*/ 	.word	0x00000003
        /*0290*/ 	.word	0x00000000
        /*0294*/ 	.short	0x0101
        /*0296*/ 	.byte	0x3f
	.zero		1


	//   ....[15]....
        /*0298*/ 	.word	0x00006c80
        /*029c*/ 	.word	0x0000000c
        /*02a0*/ 	.word	0x00036420
        /*02a4*/ 	.short	0x010a
        /*02a6*/ 	.byte	0x3f
	.zero		1


	//   ....[16]....
        /*02a8*/ 	.word	0x00007410
        /*02ac*/ 	.word	0x0000000c
        /*02b0*/ 	.word	0x00036438
        /*02b4*/ 	.short	0x010a
        /*02b6*/ 	.byte	0x3f
	.zero		1


	//   ....[17]....
        /*02b8*/ 	.word	0x00007790
        /*02bc*/ 	.word	0x0000000c
        /*02c0*/ 	.word	0x00036428
        /*02c4*/ 	.short	0x010a
        /*02c6*/ 	.byte	0x3f
	.zero		1


	//   ....[18]....
        /*02c8*/ 	.word	0x00007ae0
        /*02cc*/ 	.word	0x0000000c
        /*02d0*/ 	.word	0x00036438
        /*02d4*/ 	.short	0x010a
        /*02d6*/ 	.byte	0x3f
	.zero		1


	//   ....[19]....
        /*02d8*/ 	.word	0x00007e00
        /*02dc*/ 	.word	0x0000000c
        /*02e0*/ 	.word	0x00036420
        /*02e4*/ 	.short	0x010a
        /*02e6*/ 	.byte	0x3f
	.zero		1


	//   ....[20]....
        /*02e8*/ 	.word	0x00008180
        /*02ec*/ 	.word	0x0000000c
        /*02f0*/ 	.word	0x00036438
        /*02f4*/ 	.short	0x010a
        /*02f6*/ 	.byte	0x3f
	.zero		1


	//   ....[21]....
        /*02f8*/ 	.word	0x00008490
        /*02fc*/ 	.word	0x0000000c
        /*0300*/ 	.word	0x00036428
        /*0304*/ 	.short	0x010a
        /*0306*/ 	.byte	0x3f
	.zero		1


	//   ....[22]....
        /*0308*/ 	.word	0x000087b0
        /*030c*/ 	.word	0x0000000c
        /*0310*/ 	.word	0x00036438
        /*0314*/ 	.short	0x010a
        /*0316*/ 	.byte	0x3f
	.zero		1


	//   ....[23]....
        /*0318*/ 	.word	0x00008c20
        /*031c*/ 	.word	0x00000005
        /*0320*/ 	.word	0x00000000
        /*0324*/ 	.short	0x010a
        /*0326*/ 	.byte	0x3f
	.zero		1


	//   ....[24]....
        /*0328*/ 	.word	0x00008ca0
        /*032c*/ 	.word	0x00000017
        /*0330*/ 	.word	0x00000000
        /*0334*/ 	.short	0x010a
        /*0336*/ 	.byte	0x3f
	.zero		1


	//   ....[25]....
        /*0338*/ 	.word	0x00008cf0
        /*033c*/ 	.word	0x00000007
        /*0340*/ 	.word	0x00036438
        /*0344*/ 	.short	0x010a
        /*0346*/ 	.byte	0x3f
	.zero		1


	//   ....[26]....
        /*0348*/ 	.word	0x00008dc0
        /*034c*/ 	.word	0x00000013
        /*0350*/ 	.word	0x00036400
        /*0354*/ 	.short	0x010a
        /*0356*/ 	.byte	0x3f
	.zero		1


	//   ....[27]....
        /*0358*/ 	.word	0x00008e10
        /*035c*/ 	.word	0x00000003
        /*0360*/ 	.word	0x00036410
        /*0364*/ 	.short	0x010a
        /*0366*/ 	.byte	0x3f
	.zero		1


	//   ....[28]....
        /*0368*/ 	.word	0x00008e60
        /*036c*/ 	.word	0x00000013
        /*0370*/ 	.word	0x00036430
        /*0374*/ 	.short	0x010a
        /*0376*/ 	.byte	0x3f
	.zero		1


	//   ....[29]....
        /*0378*/ 	.word	0x000090e0
        /*037c*/ 	.word	0x0000000c
        /*0380*/ 	.word	0x00036420
        /*0384*/ 	.short	0x010a
        /*0386*/ 	.byte	0x3f
	.zero		1


	//   ....[30]....
        /*0388*/ 	.word	0x00009130
        /*038c*/ 	.word	0x0000000c
        /*0390*/ 	.word	0x00036438
        /*0394*/ 	.short	0x010a
        /*0396*/ 	.byte	0x3f
	.zero		1


	//   ....[31]....
        /*0398*/ 	.word	0x00009180
        /*039c*/ 	.word	0x0000000c
        /*03a0*/ 	.word	0x00036428
        /*03a4*/ 	.short	0x010a
        /*03a6*/ 	.byte	0x3f
	.zero		1


	//   ....[32]....
        /*03a8*/ 	.word	0x000091f0
        /*03ac*/ 	.word	0x0000000c
        /*03b0*/ 	.word	0x00036438
        /*03b4*/ 	.short	0x010a
        /*03b6*/ 	.byte	0x3f
	.zero		1


	//   ....[33]....
        /*03b8*/ 	.word	0x00009260
        /*03bc*/ 	.word	0x0000000c
        /*03c0*/ 	.word	0x00036420
        /*03c4*/ 	.short	0x010a
        /*03c6*/ 	.byte	0x3f
	.zero		1


	//   ....[34]....
        /*03c8*/ 	.word	0x000092b0
        /*03cc*/ 	.word	0x0000000c
        /*03d0*/ 	.word	0x00036438
        /*03d4*/ 	.short	0x010a
        /*03d6*/ 	.byte	0x3f
	.zero		1


	//   ....[35]....
        /*03d8*/ 	.word	0x00009300
        /*03dc*/ 	.word	0x0000000c
        /*03e0*/ 	.word	0x00036428
        /*03e4*/ 	.short	0x010a
        /*03e6*/ 	.byte	0x3f
	.zero		1


	//   ....[36]....
        /*03e8*/ 	.word	0x00009350
        /*03ec*/ 	.word	0x0000000c
        /*03f0*/ 	.word	0x00036438
        /*03f4*/ 	.short	0x010a
        /*03f6*/ 	.byte	0x3f
	.zero		1


	//   ....[37]....
        /*03f8*/ 	.word	0x00009430
        /*03fc*/ 	.word	0x00000005
        /*0400*/ 	.word	0x00000000
        /*0404*/ 	.short	0x010a
        /*0406*/ 	.byte	0x3f
	.zero		1


	//   ....[38]....
        /*0408*/ 	.word	0x00009480
        /*040c*/ 	.word	0x00000017
        /*0410*/ 	.word	0x00000000
        /*0414*/ 	.short	0x010a
        /*0416*/ 	.byte	0x3f
	.zero		1


	//----- nvinfo : EIATTR_NUM_MBARRIERS
	.align		4
.L_702:
        /*0418*/ 	.byte	0x03, 0x38
        /*041a*/ 	.short	0x0007


	//----- nvinfo : EIATTR_EXIT_INSTR_OFFSETS
	.align		4
        /*041c*/ 	.byte	0x04, 0x1c
        /*041e*/ 	.short	(.L_704 - .L_703)


	//   ....[0]....
.L_703:
        /*0420*/ 	.word	0x00008d40


	//----- nvinfo : EIATTR_MAX_THREADS
	.align		4
.L_704:
        /*0424*/ 	.byte	0x04, 0x05
        /*0426*/ 	.short	(.L_706 - .L_705)
.L_705:
        /*0428*/ 	.word	0x00000200
        /*042c*/ 	.word	0x00000001
        /*0430*/ 	.word	0x00000001


	//----- nvinfo : EIATTR_CRS_STACK_SIZE
	.align		4
.L_706:
        /*0434*/ 	.byte	0x04, 0x1e
        /*0436*/ 	.short	(.L_708 - .L_707)
.L_707:
        /*0438*/ 	.word	0x00000000


	//----- nvinfo : EIATTR_CBANK_PARAM_SIZE
	.align		4
.L_708:
        /*043c*/ 	.byte	0x03, 0x19
        /*043e*/ 	.short	0x0770


	//----- nvinfo : EIATTR_PARAM_CBANK
	.align		4
        /*0440*/ 	.byte	0x04, 0x0a
        /*0442*/ 	.short	(.L_710 - .L_709)
	.align		4
.L_709:
        /*0444*/ 	.word	index@(.nv.constant0._ZN7cutlass13device_kernelIN5flash11enable_sm90INS1_16FlashAttnBwdSm90INS1_25CollectiveMainloopBwdSm90ILi2ELi1ELi1EN4cute5tupleIJNS5_1CILi1EEES8_S8_EEENS6_IJNS7_ILi64EEENS7_ILi96EEENS7_ILi192EEEEEENS_10bfloat16_tEfNS_4arch4Sm90ELb1ELb0ELb0ELb0ELb1ELb0ELb1ELb0ELi3ELi1ELi1ELi1ELb0EEENS1_24CollectiveEpilogueBwdGQAISD_fSG_Li384ELb0ELb1EEENS1_25SingleTileBwdLPTSchedulerILb0ELi96ELb1EEEEEEEEEvNT_6ParamsE)
        /*0448*/ 	.short	0x0210
        /*044a*/ 	.short	0x0770


	//----- nvinfo : EIATTR_SW_WAR
	.align		4
.L_710:
        /*044c*/ 	.byte	0x04, 0x36
        /*044e*/ 	.short	(.L_712 - .L_711)
.L_711:
        /*0450*/ 	.word	0x00000008
.L_712:


//--------------------- .nv.info._ZN7cutlass13device_kernelIN5flash22FlashAttnBwdPreprocessIN4cute5tupleIJNS3_1CILi64EEENS5_ILi192EEEEEENS_10bfloat16_tEfNS_4arch4Sm90ELb1ELb0EEEEEvNT_6ParamsE --------------------------
	.section	.nv.info._ZN7cutlass13device_kernelIN5flash22FlashAttnBwdPreprocessIN4cute5tupleIJNS3_1CILi64EEENS5_ILi192EEEEEENS_10bfloat16_tEfNS_4arch4Sm90ELb1ELb0EEEEEvNT_6ParamsE,"",@"SHT_CUDA_INFO"
	.sectionflags	@""
	.align	4


	//----- nvinfo : EIATTR_CUDA_API_VERSION
	.align		4
        /*0000*/ 	.byte	0x04, 0x37
        /*0002*/ 	.short	(.L_714 - .L_713)
.L_713:
        /*0004*/ 	.word	0x00000082


	//----- nvinfo : EIATTR_KPARAM_INFO
	.align		4
.L_714:
        /*0008*/ 	.byte	0x04, 0x17
        /*000a*/ 	.short	(.L_716 - .L_715)
.L_715:
        /*000c*/ 	.word	0x00000000
        /*0010*/ 	.short	0x0000
        /*0012*/ 	.short	0x0000
        /*0014*/ 	.byte	0x00, 0xf0, 0xc1, 0x03


	//----- nvinfo : EIATTR_SPARSE_MMA_MASK
	.align		4
.L_716:
        /*0018*/ 	.byte	0x03, 0x50
        /*001a*/ 	.short	0x0000


	//----- nvinfo : EIATTR_MAXREG_COUNT
	.align		4
        /*001c*/ 	.byte	0x03, 0x1b
        /*001e*/ 	.short	0x0080


	//----- nvinfo : EIATTR_MERCURY_ISA_VERSION
	.align		4
        /*0020*/ 	.byte	0x03, 0x5f
        /*0022*/ 	.short	0x0101


	//----- nvinfo : EIATTR_COOP_GROUP_MASK_REGIDS
	.align		4
        /*0024*/ 	.byte	0x04, 0x29
        /*0026*/ 	.short	(.L_718 - .L_717)


	//   ....[0]....
.L_717:
        /*0028*/ 	.word	0xffffffff


	//   ....[1]....
        /*002c*/ 	.word	0xffffffff


	//   ....[2]....
        /*0030*/ 	.word	0xffffffff


	//   ....[3]....
        /*0034*/ 	.word	0xffffffff


	//   ....[4]....
        /*0038*/ 	.word	0xffffffff


	//   ....[5]....
        /*003c*/ 	.word	0xffffffff


	//----- nvinfo : EIATTR_COOP_GROUP_INSTR_OFFSETS
	.align		4
.L_718:
        /*0040*/ 	.byte	0x04, 0x28
        /*0042*/ 	.short	(.L_720 - .L_719)


	//   ....[0]....
.L_719:
        /*0044*/ 	.word	0x000015d0


	//   ....[1]....
        /*0048*/ 	.word	0x000015e0


	//   ....[2]....
        /*004c*/ 	.word	0x00001610


	//   ....[3]....
        /*0050*/ 	.word	0x00001620


	//   ....[4]....
        /*0054*/ 	.word	0x00001650


	//   ....[5]....
        /*0058*/ 	.word	0x00001660


	//----- nvinfo : EIATTR_EXIT_INSTR_OFFSETS
	.align		4
.L_720:
        /*005c*/ 	.byte	0x04, 0x1c
        /*005e*/ 	.short	(.L_722 - .L_721)


	//   ....[0]....
.L_721:
        /*0060*/ 	.word	0x00001be0


	//   ....[1]....
        /*0064*/ 	.word	0x00001c60


	//----- nvinfo : EIATTR_MAX_THREADS
	.align		4
.L_722:
        /*0068*/ 	.byte	0x04, 0x05
        /*006a*/ 	.short	(.L_724 - .L_723)
.L_723:
        /*006c*/ 	.word	0x00000100
        /*0070*/ 	.word	0x00000001
        /*0074*/ 	.word	0x00000001


	//----- nvinfo : EIATTR_CRS_STACK_SIZE
	.align		4
.L_724:
        /*0078*/ 	.byte	0x04, 0x1e
        /*007a*/ 	.short	(.L_726 - .L_725)
.L_725:
        /*007c*/ 	.word	0x00000000


	//----- nvinfo : EIATTR_CBANK_PARAM_SIZE
	.align		4
.L_726:
        /*0080*/ 	.byte	0x03, 0x19
        /*0082*/ 	.short	0x00f0


	//----- nvinfo : EIATTR_PARAM_CBANK
	.align		4
        /*0084*/ 	.byte	0x04, 0x0a
        /*0086*/ 	.short	(.L_728 - .L_727)
	.align		4
.L_727:
        /*0088*/ 	.word	index@(.nv.constant0._ZN7cutlass13device_kernelIN5flash22FlashAttnBwdPreprocessIN4cute5tupleIJNS3_1CILi64EEENS5_ILi192EEEEEENS_10bfloat16_tEfNS_4arch4Sm90ELb1ELb0EEEEEvNT_6ParamsE)
        /*008c*/ 	.short	0x0210
        /*008e*/ 	.short	0x00f0


	//----- nvinfo : EIATTR_SW_WAR
	.align		4
.L_728:
        /*0090*/ 	.byte	0x04, 0x36
        /*0092*/ 	.short	(.L_730 - .L_729)
.L_729:
        /*0094*/ 	.word	0x00000008
.L_730:


//--------------------- .nv.info._ZN7cutlass13device_kernelIN5flash11enable_sm90INS1_16FlashAttnBwdSm90INS1_25CollectiveMainloopBwdSm90ILi2ELi1ELi1EN4cute5tupleIJNS5_1CILi1EEES8_S8_EEENS6_IJNS7_ILi64EEENS7_ILi96EEENS7_ILi192EEEEEENS_10bfloat16_tEfNS_4arch4Sm90ELb1ELb0ELb0ELb1ELb0ELb0ELb1ELb0ELi3ELi1ELi1ELi1ELb0EEENS1_21CollectiveEpilogueBwdISD_SE_SG_Li384ELb1ELb1ELi3EEENS1_25SingleTileBwdLPTSchedulerILb1ELi96ELb0EEEEEEEEEvNT_6ParamsE --------------------------
	.section	.nv.info._ZN7cutlass13device_kernelIN5flash11enable_sm90INS1_16FlashAttnBwdSm90INS1_25CollectiveMainloopBwdSm90ILi2ELi1ELi1EN4cute5tupleIJNS5_1CILi1EEES8_S8_EEENS6_IJNS7_ILi64EEENS7_ILi96EEENS7_ILi192EEEEEENS_10bfloat16_tEfNS_4arch4Sm90ELb1ELb0ELb0ELb1ELb0ELb0ELb1ELb0ELi3ELi1ELi1ELi1ELb0EEENS1_21CollectiveEpilogueBwdISD_SE_SG_Li384ELb1ELb1ELi3EEENS1_25SingleTileBwdLPTSchedulerILb1ELi96ELb0EEEEEEEEEvNT_6ParamsE,"",@"SHT_CUDA_INFO"
	.sectionflags	@""
	.align	4


	//----- nvinfo : EIATTR_CUDA_API_VERSION
	.align		4
        /*0000*/ 	.byte	0x04, 0x37
        /*0002*/ 	.short	(.L_732 - .L_731)
.L_731:
        /*0004*/ 	.word	0x00000082


	//----- nvinfo : EIATTR_KPARAM_INFO
	.align		4
.L_732:
        /*0008*/ 	.byte	0x04, 0x17
        /*000a*/ 	.short	(.L_734 - .L_733)
.L_733:
        /*000c*/ 	.word	0x00000000
        /*0010*/ 	.short	0x0000
        /*0012*/ 	.short	0x0070
        /*0014*/ 	.byte	0x00, 0xf0, 0x01, 0x1a


	//----- nvinfo : EIATTR_SPARSE_MMA_MASK
	.align		4
.L_734:
        /*0018*/ 	.byte	0x03, 0x50
        /*001a*/ 	.short	0x0000


	//----- nvinfo : EIATTR_MAXREG_COUNT
	.align		4
        /*001c*/ 	.byte	0x03, 0x1b
        /*001e*/ 	.short	0x0080


	//----- nvinfo : EIATTR_NUM_BARRIERS
	.align		4
        /*0020*/ 	.byte	0x02, 0x4c
        /*0022*/ 	.byte	0x10
	.zero		1


	//----- nvinfo : EIATTR_EXTERNS
	.align		4
        /*0024*/ 	.byte	0x04, 0x0f
        /*0026*/ 	.short	(.L_736 - .L_735)


	//   ....[0]....
	.align		4
.L_735:
        /*0028*/ 	.word	index@(__assertfail)


	//----- nvinfo : EIATTR_ANNOTATIONS
	.align		4
.L_736:
        /*002c*/ 	.byte	0x04, 0x55
        /*002e*/ 	.short	(.L_738 - .L_737)


	//   ....[0]....
.L_737:
        /*0030*/ 	.word	0x00000001
        /*0034*/ 	.byte	0x40, 0x05, 0x00, 0x00, 0x01, 0x00, 0x00, 0x00, 0x00, 0x17, 0x00, 0x00, 0x01, 0x00, 0x00, 0x00
        /*0044*/ 	.byte	0x10, 0xad, 0x00, 0x00


	//----- nvinfo : EIATTR_MERCURY_ISA_VERSION
	.align		4
.L_738:
        /*0048*/ 	.byte	0x03, 0x5f
        /*004a*/ 	.short	0x0101


	//----- nvinfo : EIATTR_INT_WARP_WIDE_INSTR_OFFSETS
	.align		4
        /*004c*/ 	.byte	0x04, 0x31
        /*004e*/ 	.short	(.L_740 - .L_739)


	//   ....[0]....
.L_739:
        /*0050*/ 	.word	0x00000180


	//   ....[1]....
        /*0054*/ 	.word	0x00000240


	//----- nvinfo : EIATTR_COOP_GROUP_MASK_REGIDS
	.align		4
.L_740:
        /*0058*/ 	.byte	0x04, 0x29
        /*005a*/ 	.short	(.L_742 - .L_741)


	//   ....[0]....
.L_741:
        /*005c*/ 	.word	0xffffffff


	//   ....[1]....
        /*0060*/ 	.word	0xffffffff


	//   ....[2]....
        /*0064*/ 	.word	0xffffffff


	//   ....[3]....
        /*0068*/ 	.word	0xffffffff


	//   ....[4]....
        /*006c*/ 	.word	0xffffffff


	//   ....[5]....
        /*0070*/ 	.word	0xffffffff


	//   ....[6]....
        /*0074*/ 	.word	0xffffffff


	//   ....[7]....
        /*0078*/ 	.word	0x0500000f


	//----- nvinfo : EIATTR_COOP_GROUP_INSTR_OFFSETS
	.align		4
.L_742:
        /*007c*/ 	.byte	0x04, 0x28
        /*007e*/ 	.short	(.L_744 - .L_743)


	//   ....[0]....
.L_743:
        /*0080*/ 	.word	0x00000060


	//   ....[1]....
        /*0084*/ 	.word	0x00000190


	//   ....[2]....
        /*0088*/ 	.word	0x00000220


	//   ....[3]....
        /*008c*/ 	.word	0x000003a0


	//   ....[4]....
        /*0090*/ 	.word	0x00000600


	//   ....[5]....
        /*0094*/ 	.word	0x000015a0


	//   ....[6]....
        /*0098*/ 	.word	0x000068c0


	//   ....[7]....
        /*009c*/ 	.word	0x0000af40


	//----- nvinfo : EIATTR_REG_RECONFIG
	.align		4
.L_744:
        /*00a0*/ 	.byte	0x01, 0x54
	.zero		2


	//----- nvinfo : EIATTR_SYSCALL_OFFSETS
	.align		4
        /*00a4*/ 	.byte	0x04, 0x46
        /*00a6*/ 	.short	(.L_746 - .L_745)


	//   ....[0]....
.L_745:
        /*00a8*/ 	.word	0x00001200


	//   ....[1]....
        /*00ac*/ 	.word	0x000012f0


	//   ....[2]....
        /*00b0*/ 	.word	0x00001430


	//   ....[3]....
        /*00b4*/ 	.word	0x00001520


	//----- nvinfo : EIATTR_MBARRIER_INSTR_OFFSETS
	.align		4
.L_746:
        /*00b8*/ 	.byte	0x04, 0x39
        /*00ba*/ 	.short	(.L_748 - .L_747)


	//   ....[0]....
.L_747:
        /*00bc*/ 	.word	0x00000260
        /*00c0*/ 	.word	0x000000ff
        /*00c4*/ 	.word	0x00036400
        /*00c8*/ 	.short	0x0100
        /*00ca*/ 	.byte	0x06
	.zero		1


	//   ....[1]....
        /*00cc*/ 	.word	0x00000350
        /*00d0*/ 	.word	0x000000ff
        /*00d4*/ 	.word	0x00036410
        /*00d8*/ 	.short	0x0100
        /*00da*/ 	.byte	0x08
	.zero		1


	//   ....[2]....
        /*00dc*/ 	.word	0x00000360
        /*00e0*/ 	.word	0x000000ff
        /*00e4*/ 	.word	0x00036420
        /*00e8*/ 	.short	0x0100
        /*00ea*/ 	.byte	0x08
	.zero		1


	//   ....[3]....
        /*00ec*/ 	.word	0x00000370
        /*00f0*/ 	.word	0x000000ff
        /*00f4*/ 	.word	0x00036418
        /*00f8*/ 	.short	0x0100
        /*00fa*/ 	.byte	0x08
	.zero		1


	//   ....[4]....
        /*00fc*/ 	.word	0x00000380
        /*0100*/ 	.word	0x000000ff
        /*0104*/ 	.word	0x00036428
        /*0108*/ 	.short	0x0100
        /*010a*/ 	.byte	0x08
	.zero		1


	//   ....[5]....
        /*010c*/ 	.word	0x000004b0
        /*0110*/ 	.word	0x000000ff
        /*0114*/ 	.word	0x00036430
        /*0118*/ 	.short	0x0100
        /*011a*/ 	.byte	0x08
	.zero		1


	//   ....[6]....
        /*011c*/ 	.word	0x000004c0
        /*0120*/ 	.word	0x000000ff
        /*0124*/ 	.word	0x00036438
        /*0128*/ 	.short	0x0100
        /*012a*/ 	.byte	0x08
	.zero		1


	//   ....[7]....
        /*012c*/ 	.word	0x000015e0
        /*0130*/ 	.word	0x000000ff
        /*0134*/ 	.word	0x00036400
        /*0138*/ 	.short	0x010a
        /*013a*/ 	.byte	0x24
	.zero		1


	//   ....[8]....
        /*013c*/ 	.word	0x000016e0
        /*0140*/ 	.word	0x000000ff
        /*0144*/ 	.word	0x00036400
        /*0148*/ 	.short	0x010a
        /*014a*/ 	.byte	0x24
	.zero		1


	//   ....[9]....
        /*014c*/ 	.word	0x00001dc0
        /*0150*/ 	.word	0x00000003
        /*0154*/ 	.word	0x00036410
        /*0158*/ 	.short	0x010a
        /*015a*/ 	.byte	0x3f
	.zero		1


	//   ....[10]....
        /*015c*/ 	.word	0x00001e00
        /*0160*/ 	.word	0x00000003
        /*0164*/ 	.word	0x00036410
        /*0168*/ 	.short	0x010a
        /*016a*/ 	.byte	0x3f
	.zero		1


	//   ....[11]....
        /*016c*/ 	.word	0x000024a0
        /*0170*/ 	.word	0x000000ff
        /*0174*/ 	.word	0x00036430
        /*0178*/ 	.short	0x010a
        /*017a*/ 	.byte	0x24
	.zero		1


	//   ....[12]....
        /*017c*/ 	.word	0x000024e0
        /*0180*/ 	.word	0x000000ff
        /*0184*/ 	.word	0x00036430
        /*0188*/ 	.short	0x010a
        /*018a*/ 	.byte	0x24
	.zero		1


	//   ....[13]....
        /*018c*/ 	.word	0x00003960
        /*0190*/ 	.word	0x000000ff
        /*0194*/ 	.word	0x00000000
        /*0198*/ 	.short	0x0101
        /*019a*/ 	.byte	0x04
	.zero		1


	//   ....[14]....
        /*019c*/ 	.word	0x00003cf0
        /*01a0*/ 	.word	0x00000003
        /*01a4*/ 	.word	0x00000000
        /*01a8*/ 	.short	0x0101
        /*01aa*/ 	.byte	0x3f
	.zero		1


	//   ....[15]....
        /*01ac*/ 	.word	0x00008e40
        /*01b0*/ 	.word	0x00000000
        /*01b4*/ 	.word	0x00036420
        /*01b8*/ 	.short	0x010a
        /*01ba*/ 	.byte	0x3f
	.zero		1


	//   ....[16]....
        /*01bc*/ 	.word	0x00009630
        /*01c0*/ 	.word	0x00000000
        /*01c4*/ 	.word	0x00036438
        /*01c8*/ 	.short	0x010a
        /*01ca*/ 	.byte	0x3f
	.zero		1


	//   ....[17]....
        /*01cc*/ 	.word	0x00009990
        /*01d0*/ 	.word	0x00000000
        /*01d4*/ 	.word	0x00036428
        /*01d8*/ 	.short	0x010a
        /*01da*/ 	.byte	0x3f
	.zero		1


	//   ....[18]....
        /*01dc*/ 	.word	0x00009cc0
        /*01e0*/ 	.word	0x00000000
        /*01e4*/ 	.word	0x00036438
        /*01e8*/ 	.short	0x010a
        /*01ea*/ 	.byte	0x3f
	.zero		1


	//   ....[19]....
        /*01ec*/ 	.word	0x00009fb0
        /*01f0*/ 	.word	0x00000000
        /*01f4*/ 	.word	0x00036420
        /*01f8*/ 	.short	0x010a
        /*01fa*/ 	.byte	0x3f
	.zero		1


	//   ....[20]....
        /*01fc*/ 	.word	0x0000a330
        /*0200*/ 	.word	0x00000000
        /*0204*/ 	.word	0x00036438
        /*0208*/ 	.short	0x010a
        /*020a*/ 	.byte	0x3f
	.zero		1


	//   ....[21]....
        /*020c*/ 	.word	0x0000a630
        /*0210*/ 	.word	0x00000000
        /*0214*/ 	.word	0x00036428
        /*0218*/ 	.short	0x010a
        /*021a*/ 	.byte	0x3f
	.zero		1


	//   ....[22]....
        /*021c*/ 	.word	0x0000a970
        /*0220*/ 	.word	0x00000000
        /*0224*/ 	.word	0x00036438
        /*0228*/ 	.short	0x010a
        /*022a*/ 	.byte	0x3f
	.zero		1


	//   ....[23]....
        /*022c*/ 	.word	0x0000add0
        /*0230*/ 	.word	0x00000007
        /*0234*/ 	.word	0x00000000
        /*0238*/ 	.short	0x010a
        /*023a*/ 	.byte	0x3f
	.zero		1


	//   ....[24]....
        /*023c*/ 	.word	0x0000ae50
        /*0240*/ 	.word	0x00000003
        /*0244*/ 	.word	0x00000000
        /*0248*/ 	.short	0x010a
        /*024a*/ 	.byte	0x3f
	.zero		1


	//   ....[25]....
        /*024c*/ 	.word	0x0000aea0
        /*0250*/ 	.word	0x00000009
        /*0254*/ 	.word	0x00036438
        /*0258*/ 	.short	0x010a
        /*025a*/ 	.byte	0x3f
	.zero		1


	//   ....[26]....
        /*025c*/ 	.word	0x0000af70
        /*0260*/ 	.word	0x0000009c
        /*0264*/ 	.word	0x00036400
        /*0268*/ 	.short	0x010a
        /*026a*/ 	.byte	0x3f
	.zero		1


	//   ....[27]....
        /*026c*/ 	.word	0x0000afc0
        /*0270*/ 	.word	0x00000003
        /*0274*/ 	.word	0x00036410
        /*0278*/ 	.short	0x010a
        /*027a*/ 	.byte	0x3f
	.zero		1


	//   ....[28]....
        /*027c*/ 	.word	0x0000b010
        /*0280*/ 	.word	0x0000009c
        /*0284*/ 	.word	0x00036430
        /*0288*/ 	.short	0x010a
        /*028a*/ 	.byte	0x3f
	.zero		1


	//   ....[29]....
        /*028c*/ 	.word	0x0000b060
        /*0290*/ 	.word	0x00000000
        /*0294*/ 	.word	0x00036420
        /*0298*/ 	.short	0x010a
        /*029a*/ 	.byte	0x3f
	.zero		1


	//   ....[30]....
        /*029c*/ 	.word	0x0000b0b0
        /*02a0*/ 	.word	0x00000000
        /*02a4*/ 	.word	0x00036438
        /*02a8*/ 	.short	0x010a
        /*02aa*/ 	.byte	0x3f
	.zero		1


	//   ....[31]....
        /*02ac*/ 	.word	0x0000b100
        /*02b0*/ 	.word	0x00000000
        /*02b4*/ 	.word	0x00036428
        /*02b8*/ 	.short	0x010a
        /*02ba*/ 	.byte	0x3f
	.zero		1


	//   ....[32]....
        /*02bc*/ 	.word	0x0000b160
        /*02c0*/ 	.word	0x00000000
        /*02c4*/ 	.word	0x00036438
        /*02c8*/ 	.short	0x010a
        /*02ca*/ 	.byte	0x3f
	.zero		1


	//   ....[33]....
        /*02cc*/ 	.word	0x0000b1e0
        /*02d0*/ 	.word	0x00000000
        /*02d4*/ 	.word	0x00036420
        /*02d8*/ 	.short	0x010a
        /*02da*/ 	.byte	0x3f
	.zero		1


	//   ....[34]....
        /*02dc*/ 	.word	0x0000b230
        /*02e0*/ 	.word	0x00000000
        /*02e4*/ 	.word	0x00036438
        /*02e8*/ 	.short	0x010a
        /*02ea*/ 	.byte	0x3f
	.zero		1


	//   ....[35]....
        /*02ec*/ 	.word	0x0000b280
        /*02f0*/ 	.word	0x00000000
        /*02f4*/ 	.word	0x00036428
        /*02f8*/ 	.short	0x010a
        /*02fa*/ 	.byte	0x3f
	.zero		1


	//   ....[36]....
        /*02fc*/ 	.word	0x0000b2d0
        /*0300*/ 	.word	0x00000000
        /*0304*/ 	.word	0x00036438
        /*0308*/ 	.short	0x010a
        /*030a*/ 	.byte	0x3f
	.zero		1


	//   ....[37]....
        /*030c*/ 	.word	0x0000b3a0
        /*0310*/ 	.word	0x00000007
        /*0314*/ 	.word	0x00000000
        /*0318*/ 	.short	0x010a
        /*031a*/ 	.byte	0x3f
	.zero		1


	//   ....[38]....
        /*031c*/ 	.word	0x0000b3f0
        /*0320*/ 	.word	0x00000003
        /*0324*/ 	.word	0x00000000
        /*0328*/ 	.short	0x010a
        /*032a*/ 	.byte	0x3f
	.zero		1


	//----- nvinfo : EIATTR_NUM_MBARRIERS
	.align		4
.L_748:
        /*032c*/ 	.byte	0x03, 0x38
        /*032e*/ 	.short	0x0007


	//----- nvinfo : EIATTR_EXIT_INSTR_OFFSETS
	.align		4
        /*0330*/ 	.byte	0x04, 0x1c
        /*0332*/ 	.short	(.L_750 - .L_749)


	//   ....[0]....
.L_749:
        /*0334*/ 	.word	0x0000aef0


	//----- nvinfo : EIATTR_MAX_THREADS
	.align		4
.L_750:
        /*0338*/ 	.byte	0x04, 0x05
        /*033a*/ 	.short	(.L_752 - .L_751)
.L_751:
        /*033c*/ 	.word	0x00000200
        /*0340*/ 	.word	0x00000001
        /*0344*/ 	.word	0x00000001


	//----- nvinfo : EIATTR_CRS_STACK_SIZE
	.align		4
.L_752:
        /*0348*/ 	.byte	0x04, 0x1e
        /*034a*/ 	.short	(.L_754 - .L_753)
.L_753:
        /*034c*/ 	.word	0x00000000


	//----- nvinfo : EIATTR_CBANK_PARAM_SIZE
	.align		4
.L_754:
        /*0350*/ 	.byte	0x03, 0x19
        /*0352*/ 	.short	0x06f0


	//----- nvinfo : EIATTR_PARAM_CBANK
	.align		4
        /*0354*/ 	.byte	0x04, 0x0a
        /*0356*/ 	.short	(.L_756 - .L_755)
	.align		4
.L_755:
        /*0358*/ 	.word	index@(.nv.constant0._ZN7cutlass13device_kernelIN5flash11enable_sm90INS1_16FlashAttnBwdSm90INS1_25CollectiveMainloopBwdSm90ILi2ELi1ELi1EN4cute5tupleIJNS5_1CILi1EEES8_S8_EEENS6_IJNS7_ILi64EEENS7_ILi96EEENS7_ILi192EEEEEENS_10bfloat16_tEfNS_4arch4Sm90ELb1ELb0ELb0ELb1ELb0ELb0ELb1ELb0ELi3ELi1ELi1ELi1ELb0EEENS1_21CollectiveEpilogueBwdISD_SE_SG_Li384ELb1ELb1ELi3EEENS1_25SingleTileBwdLPTSchedulerILb1ELi96ELb0EEEEEEEEEvNT_6ParamsE)
        /*035c*/ 	.short	0x0210
        /*035e*/ 	.short	0x06f0


	//----- nvinfo : EIATTR_SW_WAR
	.align		4
.L_756:
        /*0360*/ 	.byte	0x04, 0x36
        /*0362*/ 	.short	(.L_758 - .L_757)
.L_757:
        /*0364*/ 	.word	0x00000008
.L_758:


//--------------------- .nv.info._ZN7cutlass13device_kernelIN5flash11enable_sm90INS1_16FlashAttnBwdSm90INS1_25CollectiveMainloopBwdSm90ILi2ELi1ELi1EN4cute5tupleIJNS5_1CILi1EEES8_S8_EEENS6_IJNS7_ILi64EEENS7_ILi96EEENS7_ILi192EEEEEENS_10bfloat16_tEfNS_4arch4Sm90ELb1ELb0ELb0ELb1ELb1ELb0ELb1ELb0ELi3ELi1ELi1ELi1ELb0EEENS1_21CollectiveEpilogueBwdISD_SE_SG_Li384ELb1ELb1ELi3EEENS1_25SingleTileBwdLPTSchedulerILb1ELi96ELb1EEEEEEEEEvNT_6ParamsE --------------------------
	.section	.nv.info._ZN7cutlass13device_kernelIN5flash11enable_sm90INS1_16FlashAttnBwdSm90INS1_25CollectiveMainloopBwdSm90ILi2ELi1ELi1EN4cute5tupleIJNS5_1CILi1EEES8_S8_EEENS6_IJNS7_ILi64EEENS7_ILi96EEENS7_ILi192EEEEEENS_10bfloat16_tEfNS_4arch4Sm90ELb1ELb0ELb0ELb1ELb1ELb0ELb1ELb0ELi3ELi1ELi1ELi1ELb0EEENS1_21CollectiveEpilogueBwdISD_SE_SG_Li384ELb1ELb1ELi3EEENS1_25SingleTileBwdLPTSchedulerILb1ELi96ELb1EEEEEEEEEvNT_6ParamsE,"",@"SHT_CUDA_INFO"
	.sectionflags	@""
	.align	4


	//----- nvinfo : EIATTR_CUDA_API_VERSION
	.align		4
        /*0000*/ 	.byte	0x04, 0x37
        /*0002*/ 	.short	(.L_760 - .L_759)
.L_759:
        /*0004*/ 	.word	0x00000082


	//----- nvinfo : EIATTR_KPARAM_INFO
	.align		4
.L_760:
        /*0008*/ 	.byte	0x04, 0x17
        /*000a*/ 	.short	(.L_762 - .L_761)
.L_761:
        /*000c*/ 	.word	0x00000000
        /*0010*/ 	.short	0x0000
        /*0012*/ 	.short	0x0070
        /*0014*/ 	.byte	0x00, 0xf0, 0x01, 0x1a


	//----- nvinfo : EIATTR_SPARSE_MMA_MASK
	.align		4
.L_762:
        /*0018*/ 	.byte	0x03, 0x50
        /*001a*/ 	.short	0x0000


	//----- nvinfo : EIATTR_MAXREG_COUNT
	.align		4
        /*001c*/ 	.byte	0x03, 0x1b
        /*001e*/ 	.short	0x0080


	//----- nvinfo : EIATTR_NUM_BARRIERS
	.align		4
        /*0020*/ 	.byte	0x02, 0x4c
        /*0022*/ 	.byte	0x10
	.zero		1


	//----- nvinfo : EIATTR_EXTERNS
	.align		4
        /*0024*/ 	.byte	0x04, 0x0f
        /*0026*/ 	.short	(.L_764 - .L_763)


	//   ....[0]....
	.align		4
.L_763:
        /*0028*/ 	.word	index@(__assertfail)


	//----- nvinfo : EIATTR_ANNOTATIONS
	.align		4
.L_764:
        /*002c*/ 	.byte	0x04, 0x55
        /*002e*/ 	.short	(.L_766 - .L_765)


	//   ....[0]....
.L_765:
        /*0030*/ 	.word	0x00000001
        /*0034*/ 	.byte	0x40, 0x05, 0x00, 0x00, 0x01, 0x00, 0x00, 0x00, 0x20, 0x17, 0x00, 0x00, 0x01, 0x00, 0x00, 0x00
        /*0044*/ 	.byte	0x60, 0xb6, 0x00, 0x00


	//----- nvinfo : EIATTR_MERCURY_ISA_VERSION
	.align		4
.L_766:
        /*0048*/ 	.byte	0x03, 0x5f
        /*004a*/ 	.short	0x0101


	//----- nvinfo : EIATTR_INT_WARP_WIDE_INSTR_OFFSETS
	.align		4
        /*004c*/ 	.byte	0x04, 0x31
        /*004e*/ 	.short	(.L_768 - .L_767)


	//   ....[0]....
.L_767:
        /*0050*/ 	.word	0x00000180


	//   ....[1]....
        /*0054*/ 	.word	0x00000240


	//   ....[2]....
        /*0058*/ 	.word	0x00007c20


	//   ....[3]....
        /*005c*/ 	.word	0x00008410


	//   ....[4]....
        /*0060*/ 	.word	0x00008a70


	//----- nvinfo : EIATTR_COOP_GROUP_MASK_REGIDS
	.align		4
.L_768:
        /*0064*/ 	.byte	0x04, 0x29
        /*0066*/ 	.short	(.L_770 - .L_769)


	//   ....[0]....
.L_769:
        /*0068*/ 	.word	0xffffffff


	//   ....[1]....
        /*006c*/ 	.word	0xffffffff


	//   ....[2]....
        /*0070*/ 	.word	0xffffffff


	//   ....[3]....
        /*0074*/ 	.word	0xffffffff


	//   ....[4]....
        /*0078*/ 	.word	0xffffffff


	//   ....[5]....
        /*007c*/ 	.word	0xffffffff


	//   ....[6]....
        /*0080*/ 	.word	0xffffffff


	//   ....[7]....
        /*0084*/ 	.word	0xffffffff


	//   ....[8]....
        /*0088*/ 	.word	0xffffffff


	//   ....[9]....
        /*008c*/ 	.word	0xffffffff


	//   ....[10]....
        /*0090*/ 	.word	0xffffffff


	//   ....[11]....
        /*0094*/ 	.word	0xffffffff


	//   ....[12]....
        /*0098*/ 	.word	0xffffffff


	//   ....[13]....
        /*009c*/ 	.word	0x0500000f


	//   ....[14]....
        /*00a0*/ 	.word	0x0500000f


	//   ....[15]....
        /*00a4*/ 	.word	0x0500000f


	//   ....[16]....
        /*00a8*/ 	.word	0x0500000f


	//----- nvinfo : EIATTR_COOP_GROUP_INSTR_OFFSETS
	.align		4
.L_770:
        /*00ac*/ 	.byte	0x04, 0x28
        /*00ae*/ 	.short	(.L_772 - .L_771)


	//   ....[0]....
.L_771:
        /*00b0*/ 	.word	0x00000060


	//   ....[1]....
        /*00b4*/ 	.word	0x00000190


	//   ....[2]....
        /*00b8*/ 	.word	0x00000220


	//   ....[3]....
        /*00bc*/ 	.word	0x000003a0


	//   ....[4]....
        /*00c0*/ 	.word	0x00000600


	//   ....[5]....
        /*00c4*/ 	.word	0x000015c0


	//   ....[6]....
        /*00c8*/ 	.word	0x000068e0


	//   ....[7]....
        /*00cc*/ 	.word	0x00007690


	//   ....[8]....
        /*00d0*/ 	.word	0x00007b50


	//   ....[9]....
        /*00d4*/ 	.word	0x00007f50


	//   ....[10]....
        /*00d8*/ 	.word	0x00008340


	//   ....[11]....
        /*00dc*/ 	.word	0x000085f0


	//   ....[12]....
        /*00e0*/ 	.word	0x000089a0


	//   ....[13]....
        /*00e4*/ 	.word	0x0000b890


	//   ....[14]....
        /*00e8*/ 	.word	0x0000b9e0


	//   ....[15]....
        /*00ec*/ 	.word	0x0000ba50


	//   ....[16]....
        /*00f0*/ 	.word	0x0000bac0


	//----- nvinfo : EIATTR_REG_RECONFIG
	.align		4
.L_772:
        /*00f4*/ 	.byte	0x01, 0x54
	.zero		2


	//----- nvinfo : EIATTR_SYSCALL_OFFSETS
	.align		4
        /*00f8*/ 	.byte	0x04, 0x46
        /*00fa*/ 	.short	(.L_774 - .L_773)


	//   ....[0]....
.L_773:
        /*00fc*/ 	.word	0x00001220


	//   ....[1]....
        /*0100*/ 	.word	0x00001310


	//   ....[2]....
        /*0104*/ 	.word	0x00001450


	//   ....[3]....
        /*0108*/ 	.word	0x00001540


	//----- nvinfo : EIATTR_MBARRIER_INSTR_OFFSETS
	.align		4
.L_774:
        /*010c*/ 	.byte	0x04, 0x39
        /*010e*/ 	.short	(.L_776 - .L_775)


	//   ....[0]....
.L_775:
        /*0110*/ 	.word	0x00000260
        /*0114*/ 	.word	0x000000ff
        /*0118*/ 	.word	0x00036400
        /*011c*/ 	.short	0x0100
        /*011e*/ 	.byte	0x06
	.zero		1


	//   ....[1]....
        /*0120*/ 	.word	0x00000350
        /*0124*/ 	.word	0x000000ff
        /*0128*/ 	.word	0x00036410
        /*012c*/ 	.short	0x0100
        /*012e*/ 	.byte	0x08
	.zero		1


	//   ....[2]....
        /*0130*/ 	.word	0x00000360
        /*0134*/ 	.word	0x000000ff
        /*0138*/ 	.word	0x00036420
        /*013c*/ 	.short	0x0100
        /*013e*/ 	.byte	0x08
	.zero		1


	//   ....[3]....
        /*0140*/ 	.word	0x00000370
        /*0144*/ 	.word	0x000000ff
        /*0148*/ 	.word	0x00036418
        /*014c*/ 	.short	0x0100
        /*014e*/ 	.byte	0x08
	.zero		1


	//   ....[4]....
        /*0150*/ 	.word	0x00000380
        /*0154*/ 	.word	0x000000ff
        /*0158*/ 	.word	0x00036428
        /*015c*/ 	.short	0x0100
        /*015e*/ 	.byte	0x08
	.zero		1


	//   ....[5]....
        /*0160*/ 	.word	0x000004b0
        /*0164*/ 	.word	0x000000ff
        /*0168*/ 	.word	0x00036430
        /*016c*/ 	.short	0x0100
        /*016e*/ 	.byte	0x08
	.zero		1


	//   ....[6]....
        /*0170*/ 	.word	0x000004c0
        /*0174*/ 	.word	0x000000ff
        /*0178*/ 	.word	0x00036438
        /*017c*/ 	.short	0x0100
        /*017e*/ 	.byte	0x08
	.zero		1


	//   ....[7]....
        /*0180*/ 	.word	0x00001600
        /*0184*/ 	.word	0x000000ff
        /*0188*/ 	.word	0x00036400
        /*018c*/ 	.short	0x010a
        /*018e*/ 	.byte	0x24
	.zero		1


	//   ....[8]....
        /*0190*/ 	.word	0x00001700
        /*0194*/ 	.word	0x000000ff
        /*0198*/ 	.word	0x00036400
        /*019c*/ 	.short	0x010a
        /*019e*/ 	.byte	0x24
	.zero		1


	//   ....[9]....
        /*01a0*/ 	.word	0x00001de0
        /*01a4*/ 	.word	0x00000003
        /*01a8*/ 	.word	0x00036410
        /*01ac*/ 	.short	0x010a
        /*01ae*/ 	.byte	0x3f
	.zero		1


	//   ....[10]....
        /*01b0*/ 	.word	0x00001e20
        /*01b4*/ 	.word	0x00000003
        /*01b8*/ 	.word	0x00036410
        /*01bc*/ 	.short	0x010a
        /*01be*/ 	.byte	0x3f
	.zero		1


	//   ....[11]....
        /*01c0*/ 	.word	0x000024c0
        /*01c4*/ 	.word	0x000000ff
        /*01c8*/ 	.word	0x00036430
        /*01cc*/ 	.short	0x010a
        /*01ce*/ 	.byte	0x24
	.zero		1


	//   ....[12]....
        /*01d0*/ 	.word	0x00002500
        /*01d4*/ 	.word	0x000000ff
        /*01d8*/ 	.word	0x00036430
        /*01dc*/ 	.short	0x010a
        /*01de*/ 	.byte	0x24
	.zero		1


	//   ....[13]....
        /*01e0*/ 	.word	0x00003980
        /*01e4*/ 	.word	0x000000ff
        /*01e8*/ 	.word	0x00000000
        /*01ec*/ 	.short	0x0101
        /*01ee*/ 	.byte	0x04
	.zero		1


	//   ....[14]....
        /*01f0*/ 	.word	0x00003d10
        /*01f4*/ 	.word	0x00000003
        /*01f8*/ 	.word	0x00000000
        /*01fc*/ 	.short	0x0101
        /*01fe*/ 	.byte	0x3f
	.zero		1


	//   ....[15]....
        /*0200*/ 	.word	0x00009790
        /*0204*/ 	.word	0x00000000
        /*0208*/ 	.word	0x00036420
        /*020c*/ 	.short	0x010a
        /*020e*/ 	.byte	0x3f
	.zero		1


	//   ....[16]....
        /*0210*/ 	.word	0x00009f80
        /*0214*/ 	.word	0x00000000
        /*0218*/ 	.word	0x00036438
        /*021c*/ 	.short	0x010a
        /*021e*/ 	.byte	0x3f
	.zero		1


	//   ....[17]....
        /*0220*/ 	.word	0x0000a2e0
        /*0224*/ 	.word	0x00000000
        /*0228*/ 	.word	0x00036428
        /*022c*/ 	.short	0x010a
        /*022e*/ 	.byte	0x3f
	.zero		1


	//   ....[18]....
        /*0230*/ 	.word	0x0000a610
        /*0234*/ 	.word	0x00000000
        /*0238*/ 	.word	0x00036438
        /*023c*/ 	.short	0x010a
        /*023e*/ 	.byte	0x3f
	.zero		1


	//   ....[19]....
        /*0240*/ 	.word	0x0000a900
        /*0244*/ 	.word	0x00000000
        /*0248*/ 	.word	0x00036420
        /*024c*/ 	.short	0x010a
        /*024e*/ 	.byte	0x3f
	.zero		1


	//   ....[20]....
        /*0250*/ 	.word	0x0000ac80
        /*0254*/ 	.word	0x00000000
        /*0258*/ 	.word	0x00036438
        /*025c*/ 	.short	0x010a
        /*025e*/ 	.byte	0x3f
	.zero		1


	//   ....[21]....
        /*0260*/ 	.word	0x0000af80
        /*0264*/ 	.word	0x00000000
        /*0268*/ 	.word	0x00036428
        /*026c*/ 	.short	0x010a
        /*026e*/ 	.byte	0x3f
	.zero		1


	//   ....[22]....
        /*0270*/ 	.word	0x0000b2c0
        /*0274*/ 	.word	0x00000000
        /*0278*/ 	.word	0x00036438
        /*027c*/ 	.short	0x010a
        /*027e*/ 	.byte	0x3f
	.zero		1


	//   ....[23]....
        /*0280*/ 	.word	0x0000b720
        /*0284*/ 	.word	0x00000007
        /*0288*/ 	.word	0x00000000
        /*028c*/ 	.short	0x010a
        /*028e*/ 	.byte	0x3f
	.zero		1


	//   ....[24]....
        /*0290*/ 	.word	0x0000b7a0
        /*0294*/ 	.word	0x00000003
        /*0298*/ 	.word	0x00000000
        /*029c*/ 	.short	0x010a
        /*029e*/ 	.byte	0x3f
	.zero		1


	//   ....[25]....
        /*02a0*/ 	.word	0x0000b7f0
        /*02a4*/ 	.word	0x00000009
        /*02a8*/ 	.word	0x00036438
        /*02ac*/ 	.short	0x010a
        /*02ae*/ 	.byte	0x3f
	.zero		1


	//   ....[26]....
        /*02b0*/ 	.word	0x0000b8c0
        /*02b4*/ 	.word	0x0000009c
        /*02b8*/ 	.word	0x00036400
        /*02bc*/ 	.short	0x010a
        /*02be*/ 	.byte	0x3f
	.zero		1


	//   ....[27]....
        /*02c0*/ 	.word	0x0000b910
        /*02c4*/ 	.word	0x00000003
        /*02c8*/ 	.word	0x00036410
        /*02cc*/ 	.short	0x010a
        /*02ce*/ 	.byte	0x3f
	.zero		1


	//   ....[28]....
        /*02d0*/ 	.word	0x0000b960
        /*02d4*/ 	.word	0x0000009c
        /*02d8*/ 	.word	0x00036430
        /*02dc*/ 	.short	0x010a
        /*02de*/ 	.byte	0x3f
	.zero		1


	//   ....[29]....
        /*02e0*/ 	.word	0x0000bb00
        /*02e4*/ 	.word	0x00000000
        /*02e8*/ 	.word	0x00036420
        /*02ec*/ 	.short	0x010a
        /*02ee*/ 	.byte	0x3f
	.zero		1


	//   ....[30]....
        /*02f0*/ 	.word	0x0000bb50
        /*02f4*/ 	.word	0x00000000
        /*02f8*/ 	.word	0x00036438
        /*02fc*/ 	.short	0x010a
        /*02fe*/ 	.byte	0x3f
	.zero		1


	//   ....[31]....
        /*0300*/ 	.word	0x0000bba0
        /*0304*/ 	.word	0x00000000
        /*0308*/ 	.word	0x00036428
        /*030c*/ 	.short	0x010a
        /*030e*/ 	.byte	0x3f
	.zero		1


	//   ....[32]....
        /*0310*/ 	.word	0x0000bc00
        /*0314*/ 	.word	0x00000000
        /*0318*/ 	.word	0x00036438
        /*031c*/ 	.short	0x010a
        /*031e*/ 	.byte	0x3f
	.zero		1


	//   ....[33]....
        /*0320*/ 	.word	0x0000bc80
        /*0324*/ 	.word	0x00000000
        /*0328*/ 	.word	0x00036420
        /*032c*/ 	.short	0x010a
        /*032e*/ 	.byte	0x3f
	.zero		1


	//   ....[34]....
        /*0330*/ 	.word	0x0000bcd0
        /*0334*/ 	.word	0x00000000
        /*0338*/ 	.word	0x00036438
        /*033c*/ 	.short	0x010a
        /*033e*/ 	.byte	0x3f
	.zero		1


	//   ....[35]....
        /*0340*/ 	.word	0x0000bd20
        /*0344*/ 	.word	0x00000000
        /*0348*/ 	.word	0x00036428
        /*034c*/ 	.short	0x010a
        /*034e*/ 	.byte	0x3f
	.zero		1


	//   ....[36]....
        /*0350*/ 	.word	0x0000bd70
        /*0354*/ 	.word	0x00000000
        /*0358*/ 	.word	0x00036438
        /*035c*/ 	.short	0x010a
        /*035e*/ 	.byte	0x3f
	.zero		1


	//   ....[37]....
        /*0360*/ 	.word	0x0000be40
        /*0364*/ 	.word	0x00000007
        /*0368*/ 	.word	0x00000000
        /*036c*/ 	.short	0x010a
        /*036e*/ 	.byte	0x3f
	.zero		1


	//   ....[38]....
        /*0370*/ 	.word	0x0000be90
        /*0374*/ 	.word	0x00000003
        /*0378*/ 	.word	0x00000000
        /*037c*/ 	.short	0x010a
        /*037e*/ 	.byte	0x3f
	.zero		1


	//----- nvinfo : EIATTR_NUM_MBARRIERS
	.align		4
.L_776:
        /*0380*/ 	.byte	0x03, 0x38
        /*0382*/ 	.short	0x0007


	//----- nvinfo : EIATTR_EXIT_INSTR_OFFSETS
	.align		4
        /*0384*/ 	.byte	0x04, 0x1c
        /*0386*/ 	.short	(.L_778 - .L_777)


	//   ....[0]....
.L_777:
        /*0388*/ 	.word	0x0000b840


	//----- nvinfo : EIATTR_MAX_THREADS
	.align		4
.L_778:
        /*038c*/ 	.byte	0x04, 0x05
        /*038e*/ 	.short	(.L_780 - .L_779)
.L_779:
        /*0390*/ 	.word	0x00000200
        /*0394*/ 	.word	0x00000001
        /*0398*/ 	.word	0x00000001


	//----- nvinfo : EIATTR_CRS_STACK_SIZE
	.align		4
.L_780:
        /*039c*/ 	.byte	0x04, 0x1e
        /*039e*/ 	.short	(.L_782 - .L_781)
.L_781:
        /*03a0*/ 	.word	0x00000000


	//----- nvinfo : EIATTR_CBANK_PARAM_SIZE
	.align		4
.L_782:
        /*03a4*/ 	.byte	0x03, 0x19
        /*03a6*/ 	.short	0x06f0


	//----- nvinfo : EIATTR_PARAM_CBANK
	.align		4
        /*03a8*/ 	.byte	0x04, 0x0a
        /*03aa*/ 	.short	(.L_784 - .L_783)
	.align		4
.L_783:
        /*03ac*/ 	.word	index@(.nv.constant0._ZN7cutlass13device_kernelIN5flash11enable_sm90INS1_16FlashAttnBwdSm90INS1_25CollectiveMainloopBwdSm90ILi2ELi1ELi1EN4cute5tupleIJNS5_1CILi1EEES8_S8_EEENS6_IJNS7_ILi64EEENS7_ILi96EEENS7_ILi192EEEEEENS_10bfloat16_tEfNS_4arch4Sm90ELb1ELb0ELb0ELb1ELb1ELb0ELb1ELb0ELi3ELi1ELi1ELi1ELb0EEENS1_21CollectiveEpilogueBwdISD_SE_SG_Li384ELb1ELb1ELi3EEENS1_25SingleTileBwdLPTSchedulerILb1ELi96ELb1EEEEEEEEEvNT_6ParamsE)
        /*03b0*/ 	.short	0x0210
        /*03b2*/ 	.short	0x06f0


	//----- nvinfo : EIATTR_SW_WAR
	.align		4
.L_784:
        /*03b4*/ 	.byte	0x04, 0x36
        /*03b6*/ 	.short	(.L_786 - .L_785)
.L_785:
        /*03b8*/ 	.word	0x00000008
.L_786:


//--------------------- .nv.info._ZN7cutlass13device_kernelIN5flash11enable_sm90INS1_16FlashAttnBwdSm90INS1_25CollectiveMainloopBwdSm90ILi2ELi1ELi1EN4cute5tupleIJNS5_1CILi1EEES8_S8_EEENS6_IJNS7_ILi64EEENS7_ILi96EEENS7_ILi192EEEEEENS_10bfloat16_tEfNS_4arch4Sm90ELb1ELb0ELb0ELb1ELb0ELb0ELb1ELb0ELi3ELi1ELi1ELi1ELb0EEENS1_24CollectiveEpilogueBwdGQAISD_fSG_Li384ELb1ELb0EEENS1_25SingleTileBwdLPTSchedulerILb1ELi96ELb0EEEEEEEEEvNT_6ParamsE --------------------------
	.section	.nv.info._ZN7cutlass13device_kernelIN5flash11enable_sm90INS1_16FlashAttnBwdSm90INS1_25CollectiveMainloopBwdSm90ILi2ELi1ELi1EN4cute5tupleIJNS5_1CILi1EEES8_S8_EEENS6_IJNS7_ILi64EEENS7_ILi96EEENS7_ILi192EEEEEENS_10bfloat16_tEfNS_4arch4Sm90ELb1ELb0ELb0ELb1ELb0ELb0ELb1ELb0ELi3ELi1ELi1ELi1ELb0EEENS1_24CollectiveEpilogueBwdGQAISD_fSG_Li384ELb1ELb0EEENS1_25SingleTileBwdLPTSchedulerILb1ELi96ELb0EEEEEEEEEvNT_6ParamsE,"",@"SHT_CUDA_INFO"
	.sectionflags	@""
	.align	4


	//----- nvinfo : EIATTR_CUDA_API_VERSION
	.align		4
        /*0000*/ 	.byte	0x04, 0x37
        /*0002*/ 	.short	(.L_788 - .L_787)
.L_787:
        /*0004*/ 	.word	0x00000082


	//----- nvinfo : EIATTR_KPARAM_INFO
	.align		4
.L_788:
        /*0008*/ 	.byte	0x04, 0x17
        /*000a*/ 	.short	(.L_790 - .L_789)
.L_789:
        /*000c*/ 	.word	0x00000000
        /*0010*/ 	.short	0x0000
        /*0012*/ 	.short	0x0070
        /*0014*/ 	.byte	0x00, 0xf0, 0x01, 0x1c


	//----- nvinfo : EIATTR_SPARSE_MMA_MASK
	.align		4
.L_790:
        /*0018*/ 	.byte	0x03, 0x50
        /*001a*/ 	.short	0x0000


	//----- nvinfo : EIATTR_MAXREG_COUNT
	.align		4
        /*001c*/ 	.byte	0x03, 0x1b
        /*001e*/ 	.short	0x0080


	//----- nvinfo : EIATTR_NUM_BARRIERS
	.align		4
        /*0020*/ 	.byte	0x02, 0x4c
        /*0022*/ 	.byte	0x10
	.zero		1


	//----- nvinfo : EIATTR_EXTERNS
	.align		4
        /*0024*/ 	.byte	0x04, 0x0f
        /*0026*/ 	.short	(.L_792 - .L_791)


	//   ....[0]....
	.align		4
.L_791:
        /*0028*/ 	.word	index@(__assertfail)


	//----- nvinfo : EIATTR_ANNOTATIONS
	.align		4
.L_792:
        /*002c*/ 	.byte	0x04, 0x55
        /*002e*/ 	.short	(.L_794 - .L_793)


	//   ....[0]....
.L_793:
        /*0030*/ 	.word	0x00000001
        /*0034*/ 	.byte	0x40, 0x05, 0x00, 0x00, 0x01, 0x00, 0x00, 0x00, 0xf0, 0x16, 0x00, 0x00, 0x01, 0x00, 0x00, 0x00
        /*0044*/ 	.byte	0x70, 0x8d, 0x00, 0x00


	//----- nvinfo : EIATTR_MERCURY_ISA_VERSION
	.align		4
.L_794:
        /*0048*/ 	.byte	0x03, 0x5f
        /*004a*/ 	.short	0x0101


	//----- nvinfo : EIATTR_INT_WARP_WIDE_INSTR_OFFSETS
	.align		4
        /*004c*/ 	.byte	0x04, 0x31
        /*004e*/ 	.short	(.L_796 - .L_795)


	//   ....[0]....
.L_795:
        /*0050*/ 	.word	0x00000180


	//   ....[1]....
        /*0054*/ 	.word	0x00000240


	//----- nvinfo : EIATTR_COOP_GROUP_MASK_REGIDS
	.align		4
.L_796:
        /*0058*/ 	.byte	0x04, 0x29
        /*005a*/ 	.short	(.L_798 - .L_797)


	//   ....[0]....
.L_797:
        /*005c*/ 	.word	0xffffffff


	//   ....[1]....
        /*0060*/ 	.word	0xffffffff


	//   ....[2]....
        /*0064*/ 	.word	0xffffffff


	//   ....[3]....
        /*0068*/ 	.word	0xffffffff


	//   ....[4]....
        /*006c*/ 	.word	0xffffffff


	//   ....[5]....
        /*0070*/ 	.word	0xffffffff


	//   ....[6]....
        /*0074*/ 	.word	0xffffffff


	//   ....[7]....
        /*0078*/ 	.word	0x0500000f


	//----- nvinfo : EIATTR_COOP_GROUP_INSTR_OFFSETS
	.align		4
.L_798:
        /*007c*/ 	.byte	0x04, 0x28
        /*007e*/ 	.short	(.L_800 - .L_799)


	//   ....[0]....
.L_799:
        /*0080*/ 	.word	0x00000060


	//   ....[1]....
        /*0084*/ 	.word	0x00000190


	//   ....[2]....
        /*0088*/ 	.word	0x00000220


	//   ....[3]....
        /*008c*/ 	.word	0x000003a0


	//   ....[4]....
        /*0090*/ 	.word	0x00000600


	//   ....[5]....
        /*0094*/ 	.word	0x00001590


	//   ....[6]....
        /*0098*/ 	.word	0x00004920


	//   ....[7]....
        /*009c*/ 	.word	0x00008fa0


	//----- nvinfo : EIATTR_REG_RECONFIG
	.align		4
.L_800:
        /*00a0*/ 	.byte	0x01, 0x54
	.zero		2


	//----- nvinfo : EIATTR_SYSCALL_OFFSETS
	.align		4
        /*00a4*/ 	.byte	0x04, 0x46
        /*00a6*/ 	.short	(.L_802 - .L_801)


	//   ....[0]....
.L_801:
        /*00a8*/ 	.word	0x000011f0


	//   ....[1]....
        /*00ac*/ 	.word	0x000012e0


	//   ....[2]....
        /*00b0*/ 	.word	0x00001420


	//   ....[3]....
        /*00b4*/ 	.word	0x00001510


	//----- nvinfo : EIATTR_MBARRIER_INSTR_OFFSETS
	.align		4
.L_802:
        /*00b8*/ 	.byte	0x04, 0x39
        /*00ba*/ 	.short	(.L_804 - .L_803)


	//   ....[0]....
.L_803:
        /*00bc*/ 	.word	0x00000260
        /*00c0*/ 	.word	0x000000ff
        /*00c4*/ 	.word	0x00036400
        /*00c8*/ 	.short	0x0100
        /*00ca*/ 	.byte	0x06
	.zero		1


	//   ....[1]....
        /*00cc*/ 	.word	0x00000350
        /*00d0*/ 	.word	0x000000ff
        /*00d4*/ 	.word	0x00036410
        /*00d8*/ 	.short	0x0100
        /*00da*/ 	.byte	0x08
	.zero		1


	//   ....[2]....
        /*00dc*/ 	.word	0x00000360
        /*00e0*/ 	.word	0x000000ff
        /*00e4*/ 	.word	0x00036420
        /*00e8*/ 	.short	0x0100
        /*00ea*/ 	.byte	0x08
	.zero		1


	//   ....[3]....
        /*00ec*/ 	.word	0x00000370
        /*00f0*/ 	.word	0x000000ff
        /*00f4*/ 	.word	0x00036418
        /*00f8*/ 	.short	0x0100
        /*00fa*/ 	.byte	0x08
	.zero		1


	//   ....[4]....
        /*00fc*/ 	.word	0x00000380
        /*0100*/ 	.word	0x000000ff
        /*0104*/ 	.word	0x00036428
        /*0108*/ 	.short	0x0100
        /*010a*/ 	.byte	0x08
	.zero		1


	//   ....[5]....
        /*010c*/ 	.word	0x000004b0
        /*0110*/ 	.word	0x000000ff
        /*0114*/ 	.word	0x00036430
        /*0118*/ 	.short	0x0100
        /*011a*/ 	.byte	0x08
	.zero		1


	//   ....[6]....
        /*011c*/ 	.word	0x000004c0
        /*0120*/ 	.word	0x000000ff
        /*0124*/ 	.word	0x00036438
        /*0128*/ 	.short	0x0100
        /*012a*/ 	.byte	0x08
	.zero		1


	//   ....[7]....
        /*012c*/ 	.word	0x000015d0
        /*0130*/ 	.word	0x000000ff
        /*0134*/ 	.word	0x00036400
        /*0138*/ 	.short	0x010a
        /*013a*/ 	.byte	0x24
	.zero		1


	//   ....[8]....
        /*013c*/ 	.word	0x000016d0
        /*0140*/ 	.word	0x000000ff
        /*0144*/ 	.word	0x00036400
        /*0148*/ 	.short	0x010a
        /*014a*/ 	.byte	0x24
	.zero		1


	//   ....[9]....
        /*014c*/ 	.word	0x00001db0
        /*0150*/ 	.word	0x00000003
        /*0154*/ 	.word	0x00036410
        /*0158*/ 	.short	0x010a
        /*015a*/ 	.byte	0x3f
	.zero		1


	//   ....[10]....
        /*015c*/ 	.word	0x00001df0
        /*0160*/ 	.word	0x00000003
        /*0164*/ 	.word	0x00036410
        /*0168*/ 	.short	0x010a
        /*016a*/ 	.byte	0x3f
	.zero		1


	//   ....[11]....
        /*016c*/ 	.word	0x00002490
        /*0170*/ 	.word	0x000000ff
        /*0174*/ 	.word	0x00036430
        /*0178*/ 	.short	0x010a
        /*017a*/ 	.byte	0x24
	.zero		1


	//   ....[12]....
        /*017c*/ 	.word	0x000024d0
        /*0180*/ 	.word	0x000000ff
        /*0184*/ 	.word	0x00036430
        /*0188*/ 	.short	0x010a
        /*018a*/ 	.byte	0x24
	.zero		1


	//   ....[13]....
        /*018c*/ 	.word	0x00003950
        /*0190*/ 	.word	0x000000ff
        /*0194*/ 	.word	0x00000000
        /*0198*/ 	.short	0x0101
        /*019a*/ 	.byte	0x04
	.zero		1


	//   ....[14]....
        /*019c*/ 	.word	0x00003ce0
        /*01a0*/ 	.word	0x00000003
        /*01a4*/ 	.word	0x00000000
        /*01a8*/ 	.short	0x0101
        /*01aa*/ 	.byte	0x3f
	.zero		1


	//   ....[15]....
        /*01ac*/ 	.word	0x00006ea0
        /*01b0*/ 	.word	0x00000000
        /*01b4*/ 	.word	0x00036420
        /*01b8*/ 	.short	0x010a
        /*01ba*/ 	.byte	0x3f
	.zero		1


	//   ....[16]....
        /*01bc*/ 	.word	0x00007690
        /*01c0*/ 	.word	0x00000000
        /*01c4*/ 	.word	0x00036438
        /*01c8*/ 	.short	0x010a
        /*01ca*/ 	.byte	0x3f
	.zero		1


	//   ....[17]....
        /*01cc*/ 	.word	0x000079f0
        /*01d0*/ 	.word	0x00000000
        /*01d4*/ 	.word	0x00036428
        /*01d8*/ 	.short	0x010a
        /*01da*/ 	.byte	0x3f
	.zero		1


	//   ....[18]....
        /*01dc*/ 	.word	0x00007d20
        /*01e0*/ 	.word	0x00000000
        /*01e4*/ 	.word	0x00036438
        /*01e8*/ 	.short	0x010a
        /*01ea*/ 	.byte	0x3f
	.zero		1


	//   ....[19]....
        /*01ec*/ 	.word	0x00008010
        /*01f0*/ 	.word	0x00000000
        /*01f4*/ 	.word	0x00036420
        /*01f8*/ 	.short	0x010a
        /*01fa*/ 	.byte	0x3f
	.zero		1


	//   ....[20]....
        /*01fc*/ 	.word	0x00008390
        /*0200*/ 	.word	0x00000000
        /*0204*/ 	.word	0x00036438
        /*0208*/ 	.short	0x010a
        /*020a*/ 	.byte	0x3f
	.zero		1


	//   ....[21]....
        /*020c*/ 	.word	0x00008690
        /*0210*/ 	.word	0x00000000
        /*0214*/ 	.word	0x00036428
        /*0218*/ 	.short	0x010a
        /*021a*/ 	.byte	0x3f
	.zero		1


	//   ....[22]....
        /*021c*/ 	.word	0x000089d0
        /*0220*/ 	.word	0x00000000
        /*0224*/ 	.word	0x00036438
        /*0228*/ 	.short	0x010a
        /*022a*/ 	.byte	0x3f
	.zero		1


	//   ....[23]....
        /*022c*/ 	.word	0x00008e30
        /*0230*/ 	.word	0x00000007
        /*0234*/ 	.word	0x00000000
        /*0238*/ 	.short	0x010a
        /*023a*/ 	.byte	0x3f
	.zero		1


	//   ....[24]....
        /*023c*/ 	.word	0x00008eb0
        /*0240*/ 	.word	0x00000003
        /*0244*/ 	.word	0x00000000
        /*0248*/ 	.short	0x010a
        /*024a*/ 	.byte	0x3f
	.zero		1


	//   ....[25]....
        /*024c*/ 	.word	0x00008f00
        /*0250*/ 	.word	0x00000009
        /*0254*/ 	.word	0x00036438
        /*0258*/ 	.short	0x010a
        /*025a*/ 	.byte	0x3f
	.zero		1


	//   ....[26]....
        /*025c*/ 	.word	0x00008fd0
        /*0260*/ 	.word	0x0000009b
        /*0264*/ 	.word	0x00036400
        /*0268*/ 	.short	0x010a
        /*026a*/ 	.byte	0x3f
	.zero		1


	//   ....[27]....
        /*026c*/ 	.word	0x00009020
        /*0270*/ 	.word	0x00000003
        /*0274*/ 	.word	0x00036410
        /*0278*/ 	.short	0x010a
        /*027a*/ 	.byte	0x3f
	.zero		1


	//   ....[28]....
        /*027c*/ 	.word	0x00009070
        /*0280*/ 	.word	0x0000009b
        /*0284*/ 	.word	0x00036430
        /*0288*/ 	.short	0x010a
        /*028a*/ 	.byte	0x3f
	.zero		1


	//   ....[29]....
        /*028c*/ 	.word	0x000090c0
        /*0290*/ 	.word	0x00000000
        /*0294*/ 	.word	0x00036420
        /*0298*/ 	.short	0x010a
        /*029a*/ 	.byte	0x3f
	.zero		1


	//   ....[30]....
        /*029c*/ 	.word	0x00009110
        /*02a0*/ 	.word	0x00000000
        /*02a4*/ 	.word	0x00036438
        /*02a8*/ 	.short	0x010a
        /*02aa*/ 	.byte	0x3f
	.zero		1


	//   ....[31]....
        /*02ac*/ 	.word	0x00009160
        /*02b0*/ 	.word	0x00000000
        /*02b4*/ 	.word	0x00036428
        /*02b8*/ 	.short	0x010a
        /*02ba*/ 	.byte	0x3f
	.zero		1


	//   ....[32]....
        /*02bc*/ 	.word	0x000091c0
        /*02c0*/ 	.word	0x00000000
        /*02c4*/ 	.word	0x00036438
        /*02c8*/ 	.short	0x010a
        /*02ca*/ 	.byte	0x3f
	.zero		1


	//   ....[33]....
        /*02cc*/ 	.word	0x00009240
        /*02d0*/ 	.word	0x00000000
        /*02d4*/ 	.word	0x00036420
        /*02d8*/ 	.short	0x010a
        /*02da*/ 	.byte	0x3f
	.zero		1


	//   ....[34]....
        /*02dc*/ 	.word	0x00009290
        /*02e0*/ 	.word	0x00000000
        /*02e4*/ 	.word	0x00036438
        /*02e8*/ 	.short	0x010a
        /*02ea*/ 	.byte	0x3f
	.zero		1


	//   ....[35]....
        /*02ec*/ 	.word	0x000092e0
        /*02f0*/ 	.word	0x00000000
        /*02f4*/ 	.word	0x00036428
        /*02f8*/ 	.short	0x010a
        /*02fa*/ 	.byte	0x3f
	.zero		1


	//   ....[36]....
        /*02fc*/ 	.word	0x00009330
        /*0300*/ 	.word	0x00000000
        /*0304*/ 	.word	0x00036438
        /*0308*/ 	.short	0x010a
        /*030a*/ 	.byte	0x3f
	.zero		1


	//   ....[37]....
        /*030c*/ 	.word	0x00009400
        /*0310*/ 	.word	0x00000007
        /*0314*/ 	.word	0x00000000
        /*0318*/ 	.short	0x010a
        /*031a*/ 	.byte	0x3f
	.zero		1


	//   ....[38]....
        /*031c*/ 	.word	0x00009450
        /*0320*/ 	.word	0x00000003
        /*0324*/ 	.word	0x00000000
        /*0328*/ 	.short	0x010a
        /*032a*/ 	.byte	0x3f
	.zero		1


	//----- nvinfo : EIATTR_NUM_MBARRIERS
	.align		4
.L_804:
        /*032c*/ 	.byte	0x03, 0x38
        /*032e*/ 	.short	0x0007


	//----- nvinfo : EIATTR_EXIT_INSTR_OFFSETS
	.align		4
        /*0330*/ 	.byte	0x04, 0x1c
        /*0332*/ 	.short	(.L_806 - .L_805)


	//   ....[0]....
.L_805:
        /*0334*/ 	.word	0x00008f50


	//----- nvinfo : EIATTR_MAX_THREADS
	.align		4
.L_806:
        /*0338*/ 	.byte	0x04, 0x05
        /*033a*/ 	.short	(.L_808 - .L_807)
.L_807:
        /*033c*/ 	.word	0x00000200
        /*0340*/ 	.word	0x00000001
        /*0344*/ 	.word	0x00000001


	//----- nvinfo : EIATTR_CRS_STACK_SIZE
	.align		4
.L_808:
        /*0348*/ 	.byte	0x04, 0x1e
        /*034a*/ 	.short	(.L_810 - .L_809)
.L_809:
        /*034c*/ 	.word	0x00000000


	//----- nvinfo : EIATTR_CBANK_PARAM_SIZE
	.align		4
.L_810:
        /*0350*/ 	.byte	0x03, 0x19
        /*0352*/ 	.short	0x0770


	//----- nvinfo : EIATTR_PARAM_CBANK
	.align		4
        /*0354*/ 	.byte	0x04, 0x0a
        /*0356*/ 	.short	(.L_812 - .L_811)
	.align		4
.L_811:
        /*0358*/ 	.word	index@(.nv.constant0._ZN7cutlass13device_kernelIN5flash11enable_sm90INS1_16FlashAttnBwdSm90INS1_25CollectiveMainloopBwdSm90ILi2ELi1ELi1EN4cute5tupleIJNS5_1CILi1EEES8_S8_EEENS6_IJNS7_ILi64EEENS7_ILi96EEENS7_ILi192EEEEEENS_10bfloat16_tEfNS_4arch4Sm90ELb1ELb0ELb0ELb1ELb0ELb0ELb1ELb0ELi3ELi1ELi1ELi1ELb0EEENS1_24CollectiveEpilogueBwdGQAISD_fSG_Li384ELb1ELb0EEENS1_25SingleTileBwdLPTSchedulerILb1ELi96ELb0EEEEEEEEEvNT_6ParamsE)
        /*035c*/ 	.short	0x0210
        /*035e*/ 	.short	0x0770


	//----- nvinfo : EIATTR_SW_WAR
	.align		4
.L_812:
        /*0360*/ 	.byte	0x04, 0x36
        /*0362*/ 	.short	(.L_814 - .L_813)
.L_813:
        /*0364*/ 	.word	0x00000008
.L_814:


//--------------------- .nv.info._ZN7cutlass13device_kernelIN5flash32FlashAttnBwdPostprocessConvertdQIN4cute5tupleIJNS3_1CILi96EEENS5_ILi192EEEEEENS_10bfloat16_tEfNS_4arch4Sm90ELi384ENS3_8TiledMMAINS3_8MMA_AtomIJNS3_4SM904GMMA27MMA_64x96x16_F32BF16BF16_SSILNSF_5MajorE1ELSH_1ELNSF_7ScaleInE1ELSI_1EEEEEENS3_6LayoutINS4_IJNS5_ILi3EEENS5_ILi1EEESN_EEENS4_IJSN_NS5_ILi0EEESP_EEEEENS4_IJNS3_10UnderscoreESS_SS_EEEEELb1EEEEEvNT_6ParamsE --------------------------
	.section	.nv.info._ZN7cutlass13device_kernelIN5flash32FlashAttnBwdPostprocessConvertdQIN4cute5tupleIJNS3_1CILi96EEENS5_ILi192EEEEEENS_10bfloat16_tEfNS_4arch4Sm90ELi384ENS3_8TiledMMAINS3_8MMA_AtomIJNS3_4SM904GMMA27MMA_64x96x16_F32BF16BF16_SSILNSF_5MajorE1ELSH_1ELNSF_7ScaleInE1ELSI_1EEEEEENS3_6LayoutINS4_IJNS5_ILi3EEENS5_ILi1EEESN_EEENS4_IJSN_NS5_ILi0EEESP_EEEEENS4_IJNS3_10UnderscoreESS_SS_EEEEELb1EEEEEvNT_6ParamsE,"",@"SHT_CUDA_INFO"
	.sectionflags	@""
	.align	4


	//----- nvinfo : EIATTR_CUDA_API_VERSION
	.align		4
        /*0000*/ 	.byte	0x04, 0x37
        /*0002*/ 	.short	(.L_816 - .L_815)
.L_815:
        /*0004*/ 	.word	0x00000082


	//----- nvinfo : EIATTR_KPARAM_INFO
	.align		4
.L_816:
        /*0008*/ 	.byte	0x04, 0x17
        /*000a*/ 	.short	(.L_818 - .L_817)
.L_817:
        /*000c*/ 	.word	0x00000000
        /*0010*/ 	.short	0x0000
        /*0012*/ 	.short	0x0000
        /*0014*/ 	.byte	0x00, 0xf0, 0xc1, 0x01


	//----- nvinfo : EIATTR_SPARSE_MMA_MASK
	.align		4
.L_818:
        /*0018*/ 	.byte	0x03, 0x50
        /*001a*/ 	.short	0x0000


	//----- nvinfo : EIATTR_MAXREG_COUNT
	.align		4
        /*001c*/ 	.byte	0x03, 0x1b
        /*001e*/ 	.short	0x0050


	//----- nvinfo : EIATTR_NUM_BARRIERS
	.align		4
        /*0020*/ 	.byte	0x02, 0x4c
        /*0022*/ 	.byte	0x01
	.zero		1


	//----- nvinfo : EIATTR_MERCURY_ISA_VERSION
	.align		4
        /*0024*/ 	.byte	0x03, 0x5f
        /*0026*/ 	.short	0x0101


	//----- nvinfo : EIATTR_MBARRIER_INSTR_OFFSETS
	.align		4
        /*0028*/ 	.byte	0x04, 0x39
        /*002a*/ 	.short	(.L_820 - .L_819)


	//   ....[0]....
.L_819:
        /*002c*/ 	.word	0x00000490
        /*0030*/ 	.word	0x000000ff
        /*0034*/ 	.word	0x0001b000
        /*0038*/ 	.short	0x0100
        /*003a*/ 	.byte	0x06
	.zero		1


	//   ....[1]....
        /*003c*/ 	.word	0x000005a0
        /*0040*/ 	.word	0x00000002
        /*0044*/ 	.word	0x0001b000
        /*0048*/ 	.short	0x010a
        /*004a*/ 	.byte	0x3f
	.zero		1


	//----- nvinfo : EIATTR_NUM_MBARRIERS
	.align		4
.L_820:
        /*004c*/ 	.byte	0x03, 0x38
        /*004e*/ 	.short	0x0001


	//----- nvinfo : EIATTR_EXIT_INSTR_OFFSETS
	.align		4
        /*0050*/ 	.byte	0x04, 0x1c
        /*0052*/ 	.short	(.L_822 - .L_821)


	//   ....[0]....
.L_821:
        /*0054*/ 	.word	0x000001a0


	//   ....[1]....
        /*0058*/ 	.word	0x00001630


	//   ....[2]....
        /*005c*/ 	.word	0x00001710


	//----- nvinfo : EIATTR_MAX_THREADS
	.align		4
.L_822:
        /*0060*/ 	.byte	0x04, 0x05
        /*0062*/ 	.short	(.L_824 - .L_823)
.L_823:
        /*0064*/ 	.word	0x00000180
        /*0068*/ 	.word	0x00000001
        /*006c*/ 	.word	0x00000001


	//----- nvinfo : EIATTR_CRS_STACK_SIZE
	.align		4
.L_824:
        /*0070*/ 	.byte	0x04, 0x1e
        /*0072*/ 	.short	(.L_826 - .L_825)
.L_825:
        /*0074*/ 	.word	0x00000000


	//----- nvinfo : EIATTR_CBANK_PARAM_SIZE
	.align		4
.L_826:
        /*0078*/ 	.byte	0x03, 0x19
        /*007a*/ 	.short	0x0070


	//----- nvinfo : EIATTR_PARAM_CBANK
	.align		4
        /*007c*/ 	.byte	0x04, 0x0a
        /*007e*/ 	.short	(.L_828 - .L_827)
	.align		4
.L_827:
        /*0080*/ 	.word	index@(.nv.constant0._ZN7cutlass13device_kernelIN5flash32FlashAttnBwdPostprocessConvertdQIN4cute5tupleIJNS3_1CILi96EEENS5_ILi192EEEEEENS_10bfloat16_tEfNS_4arch4Sm90ELi384ENS3_8TiledMMAINS3_8MMA_AtomIJNS3_4SM904GMMA27MMA_64x96x16_F32BF16BF16_SSILNSF_5MajorE1ELSH_1ELNSF_7ScaleInE1ELSI_1EEEEEENS3_6LayoutINS4_IJNS5_ILi3EEENS5_ILi1EEESN_EEENS4_IJSN_NS5_ILi0EEESP_EEEEENS4_IJNS3_10UnderscoreESS_SS_EEEEELb1EEEEEvNT_6ParamsE)
        /*0084*/ 	.short	0x0210
        /*0086*/ 	.short	0x0070


	//----- nvinfo : EIATTR_SW_WAR
	.align		4
.L_828:
        /*0088*/ 	.byte	0x04, 0x36
        /*008a*/ 	.short	(.L_830 - .L_829)
.L_829:
        /*008c*/ 	.word	0x00000008
.L_830:


//--------------------- .nv.info._ZN7cutlass13device_kernelIN5flash32FlashAttnBwdPostprocessConvertdQIN4cute5tupleIJNS3_1CILi64EEENS5_ILi192EEEEEENS_10bfloat16_tEfNS_4arch4Sm90ELi384ENS3_8TiledMMAINS3_8MMA_AtomIJNS3_4SM904GMMA27MMA_64x64x16_F32BF16BF16_SSILNSF_5MajorE0ELSH_1ELNSF_7ScaleInE1ELSI_1EEEEEENS3_6LayoutINS4_IJNS5_ILi1EEENS5_ILi3EEESM_EEENS4_IJNS5_ILi0EEESM_SP_EEEEENS4_IJNS3_10UnderscoreESS_SS_EEEEELb0EEEEEvNT_6ParamsE --------------------------
	.section	.nv.info._ZN7cutlass13device_kernelIN5flash32FlashAttnBwdPostprocessConvertdQIN4cute5tupleIJNS3_1CILi64EEENS5_ILi192EEEEEENS_10bfloat16_tEfNS_4arch4Sm90ELi384ENS3_8TiledMMAINS3_8MMA_AtomIJNS3_4SM904GMMA27MMA_64x64x16_F32BF16BF16_SSILNSF_5MajorE0ELSH_1ELNSF_7ScaleInE1ELSI_1EEEEEENS3_6LayoutINS4_IJNS5_ILi1EEENS5_ILi3EEESM_EEENS4_IJNS5_ILi0EEESM_SP_EEEEENS4_IJNS3_10UnderscoreESS_SS_EEEEELb0EEEEEvNT_6ParamsE,"",@"SHT_CUDA_INFO"
	.sectionflags	@""
	.align	4


	//----- nvinfo : EIATTR_CUDA_API_VERSION
	.align		4
        /*0000*/ 	.byte	0x04, 0x37
        /*0002*/ 	.short	(.L_832 - .L_831)
.L_831:
        /*0004*/ 	.word	0x00000082


	//----- nvinfo : EIATTR_KPARAM_INFO
	.align		4
.L_832:
        /*0008*/ 	.byte	0x04, 0x17
        /*000a*/ 	.short	(.L_834 - .L_833)
.L_833:
        /*000c*/ 	.word	0x00000000
        /*0010*/ 	.short	0x0000
        /*0012*/ 	.short	0x0000
        /*0014*/ 	.byte	0x00, 0xf0, 0xc1, 0x01


	//----- nvinfo : EIATTR_SPARSE_MMA_MASK
	.align		4
.L_834:
        /*0018*/ 	.byte	0x03, 0x50
        /*001a*/ 	.short	0x0000


	//----- nvinfo : EIATTR_MAXREG_COUNT
	.align		4
        /*001c*/ 	.byte	0x03, 0x1b
        /*001e*/ 	.short	0x0050


	//----- nvinfo : EIATTR_NUM_BARRIERS
	.align		4
        /*0020*/ 	.byte	0x02, 0x4c
        /*0022*/ 	.byte	0x01
	.zero		1


	//----- nvinfo : EIATTR_MERCURY_ISA_VERSION
	.align		4
        /*0024*/ 	.byte	0x03, 0x5f
        /*0026*/ 	.short	0x0101


	//----- nvinfo : EIATTR_MBARRIER_INSTR_OFFSETS
	.align		4
        /*0028*/ 	.byte	0x04, 0x39
        /*002a*/ 	.short	(.L_836 - .L_835)


	//   ....[0]....
.L_835:
        /*002c*/ 	.word	0x000004a0
        /*0030*/ 	.word	0x000000ff
        /*0034*/ 	.word	0x00012000
        /*0038*/ 	.short	0x0100
        /*003a*/ 	.byte	0x06
	.zero		1


	//   ....[1]....
        /*003c*/ 	.word	0x000005b0
        /*0040*/ 	.word	0x00000029
        /*0044*/ 	.word	0x00012000
        /*0048*/ 	.short	0x010a
        /*004a*/ 	.byte	0x3f
	.zero		1


	//----- nvinfo : EIATTR_NUM_MBARRIERS
	.align		4
.L_836:
        /*004c*/ 	.byte	0x03, 0x38
        /*004e*/ 	.short	0x0001


	//----- nvinfo : EIATTR_EXIT_INSTR_OFFSETS
	.align		4
        /*0050*/ 	.byte	0x04, 0x1c
        /*0052*/ 	.short	(.L_838 - .L_837)


	//   ....[0]....
.L_837:
        /*0054*/ 	.word	0x000001b0


	//   ....[1]....
        /*0058*/ 	.word	0x00001220


	//   ....[2]....
        /*005c*/ 	.word	0x000012f0


	//----- nvinfo : EIATTR_MAX_THREADS
	.align		4
.L_838:
        /*0060*/ 	.byte	0x04, 0x05
        /*0062*/ 	.short	(.L_840 - .L_839)
.L_839:
        /*0064*/ 	.word	0x00000180
        /*0068*/ 	.word	0x00000001
        /*006c*/ 	.word	0x00000001


	//----- nvinfo : EIATTR_CRS_STACK_SIZE
	.align		4
.L_840:
        /*0070*/ 	.byte	0x04, 0x1e
        /*0072*/ 	.short	(.L_842 - .L_841)
.L_841:
        /*0074*/ 	.word	0x00000000


	//----- nvinfo : EIATTR_CBANK_PARAM_SIZE
	.align		4
.L_842:
        /*0078*/ 	.byte	0x03, 0x19
        /*007a*/ 	.short	0x0070


	//----- nvinfo : EIATTR_PARAM_CBANK
	.align		4
        /*007c*/ 	.byte	0x04, 0x0a
        /*007e*/ 	.short	(.L_844 - .L_843)
	.align		4
.L_843:
        /*0080*/ 	.word	index@(.nv.constant0._ZN7cutlass13device_kernelIN5flash32FlashAttnBwdPostprocessConvertdQIN4cute5tupleIJNS3_1CILi64EEENS5_ILi192EEEEEENS_10bfloat16_tEfNS_4arch4Sm90ELi384ENS3_8TiledMMAINS3_8MMA_AtomIJNS3_4SM904GMMA27MMA_64x64x16_F32BF16BF16_SSILNSF_5MajorE0ELSH_1ELNSF_7ScaleInE1ELSI_1EEEEEENS3_6LayoutINS4_IJNS5_ILi1EEENS5_ILi3EEESM_EEENS4_IJNS5_ILi0EEESM_SP_EEEEENS4_IJNS3_10UnderscoreESS_SS_EEEEELb0EEEEEvNT_6ParamsE)
        /*0084*/ 	.short	0x0210
        /*0086*/ 	.short	0x0070


	//----- nvinfo : EIATTR_SW_WAR
	.align		4
.L_844:
        /*0088*/ 	.byte	0x04, 0x36
        /*008a*/ 	.short	(.L_846 - .L_845)
.L_845:
        /*008c*/ 	.word	0x00000008
.L_846:


//--------------------- .nv.info._ZN7cutlass13device_kernelIN5flash11enable_sm90INS1_16FlashAttnBwdSm90INS1_25CollectiveMainloopBwdSm90ILi2ELi1ELi1EN4cute5tupleIJNS5_1CILi1EEES8_S8_EEENS6_IJNS7_ILi64EEENS7_ILi96EEENS7_ILi192EEEEEENS_10bfloat16_tEfNS_4arch4Sm90ELb1ELb0ELb0ELb1ELb1ELb0ELb1ELb0ELi3ELi1ELi1ELi1ELb0EEENS1_24CollectiveEpilogueBwdGQAISD_fSG_Li384ELb1ELb1EEENS1_25SingleTileBwdLPTSchedulerILb1ELi96ELb1EEEEEEEEEvNT_6ParamsE --------------------------
	.section	.nv.info._ZN7cutlass13device_kernelIN5flash11enable_sm90INS1_16FlashAttnBwdSm90INS1_25CollectiveMainloopBwdSm90ILi2ELi1ELi1EN4cute5tupleIJNS5_1CILi1EEES8_S8_EEENS6_IJNS7_ILi64EEENS7_ILi96EEENS7_ILi192EEEEEENS_10bfloat16_tEfNS_4arch4Sm90ELb1ELb0ELb0ELb1ELb1ELb0ELb1ELb0ELi3ELi1ELi1ELi1ELb0EEENS1_24CollectiveEpilogueBwdGQAISD_fSG_Li384ELb1ELb1EEENS1_25SingleTileBwdLPTSchedulerILb1ELi96ELb1EEEEEEEEEvNT_6ParamsE,"",@"SHT_CUDA_INFO"
	.sectionflags	@""
	.align	4


	//----- nvinfo : EIATTR_CUDA_API_VERSION
	.align		4
        /*0000*/ 	.byte	0x04, 0x37
        /*0002*/ 	.short	(.L_848 - .L_847)
.L_847:
        /*0004*/ 	.word	0x00000082


	//----- nvinfo : EIATTR_KPARAM_INFO
	.align		4
.L_848:
        /*0008*/ 	.byte	0x04, 0x17
        /*000a*/ 	.short	(.L_850 - .L_849)
.L_849:
        /*000c*/ 	.word	0x00000000
        /*0010*/ 	.short	0x0000
        /*0012*/ 	.short	0x0070
        /*0014*/ 	.byte	0x00, 0xf0, 0x01, 0x1c


	//----- nvinfo : EIATTR_SPARSE_MMA_MASK
	.align		4
.L_850:
        /*0018*/ 	.byte	0x03, 0x50
        /*001a*/ 	.short	0x0000


	//----- nvinfo : EIATTR_MAXREG_COUNT
	.align		4
        /*001c*/ 	.byte	0x03, 0x1b
        /*001e*/ 	.short	0x0080


	//----- nvinfo : EIATTR_NUM_BARRIERS
	.align		4
        /*0020*/ 	.byte	0x02, 0x4c
        /*0022*/ 	.byte	0x10
	.zero		1


	//----- nvinfo : EIATTR_EXTERNS
	.align		4
        /*0024*/ 	.byte	0x04, 0x0f
        /*0026*/ 	.short	(.L_852 - .L_851)


	//   ....[0]....
	.align		4
.L_851:
        /*0028*/ 	.word	index@(__assertfail)


	//----- nvinfo : EIATTR_ANNOTATIONS
	.align		4
.L_852:
        /*002c*/ 	.byte	0x04, 0x55
        /*002e*/ 	.short	(.L_854 - .L_853)


	//   ....[0]....
.L_853:
        /*0030*/ 	.word	0x00000001
        /*0034*/ 	.byte	0x40, 0x05, 0x00, 0x00, 0x01, 0x00, 0x00, 0x00, 0x10, 0x17, 0x00, 0x00, 0x01, 0x00, 0x00, 0x00
        /*0044*/ 	.byte	0x60, 0x9b, 0x00, 0x00


	//----- nvinfo : EIATTR_MERCURY_ISA_VERSION
	.align		4
.L_854:
        /*0048*/ 	.byte	0x03, 0x5f
        /*004a*/ 	.short	0x0101


	//----- nvinfo : EIATTR_INT_WARP_WIDE_INSTR_OFFSETS
	.align		4
        /*004c*/ 	.byte	0x04, 0x31
        /*004e*/ 	.short	(.L_856 - .L_855)


	//   ....[0]....
.L_855:
        /*0050*/ 	.word	0x00000180


	//   ....[1]....
        /*0054*/ 	.word	0x00000240


	//   ....[2]....
        /*0058*/ 	.word	0x00006120


	//   ....[3]....
        /*005c*/ 	.word	0x00006910


	//   ....[4]....
        /*0060*/ 	.word	0x00006f70


	//----- nvinfo : EIATTR_COOP_GROUP_MASK_REGIDS
	.align		4
.L_856:
        /*0064*/ 	.byte	0x04, 0x29
        /*0066*/ 	.short	(.L_858 - .L_857)


	//   ....[0]....
.L_857:
        /*0068*/ 	.word	0xffffffff


	//   ....[1]....
        /*006c*/ 	.word	0xffffffff


	//   ....[2]....
        /*0070*/ 	.word	0xffffffff


	//   ....[3]....
        /*0074*/ 	.word	0xffffffff


	//   ....[4]....
        /*0078*/ 	.word	0xffffffff


	//   ....[5]....
        /*007c*/ 	.word	0xffffffff


	//   ....[6]....
        /*0080*/ 	.word	0xffffffff


	//   ....[7]....
        /*0084*/ 	.word	0xffffffff


	//   ....[8]....
        /*0088*/ 	.word	0xffffffff


	//   ....[9]....
        /*008c*/ 	.word	0xffffffff


	//   ....[10]....
        /*0090*/ 	.word	0xffffffff


	//   ....[11]....
        /*0094*/ 	.word	0xffffffff


	//   ....[12]....
        /*0098*/ 	.word	0xffffffff


	//   ....[13]....
        /*009c*/ 	.word	0xffffffff


	//   ....[14]....
        /*00a0*/ 	.word	0xffffffff


	//   ....[15]....
        /*00a4*/ 	.word	0xffffffff


	//   ....[16]....
        /*00a8*/ 	.word	0xffffffff


	//   ....[17]....
        /*00ac*/ 	.word	0x0500000f


	//   ....[18]....
        /*00b0*/ 	.word	0x0500000f


	//   ....[19]....
        /*00b4*/ 	.word	0x0500000f


	//   ....[20]....
        /*00b8*/ 	.word	0x0500000f


	//   ....[21]....
        /*00bc*/ 	.word	0x0500000f


	//   ....[22]....
        /*00c0*/ 	.word	0x0500000f


	//----- nvinfo : EIATTR_COOP_GROUP_INSTR_OFFSETS
	.align		4
.L_858:
        /*00c4*/ 	.byte	0x04, 0x28
        /*00c6*/ 	.short	(.L_860 - .L_859)


	//   ....[0]....
.L_859:
        /*00c8*/ 	.word	0x00000060


	//   ....[1]....
        /*00cc*/ 	.word	0x00000190


	//   ....[2]....
        /*00d0*/ 	.word	0x00000220


	//   ....[3]....
        /*00d4*/ 	.word	0x000003a0


	//   ....[4]....
        /*00d8*/ 	.word	0x00000600


	//   ....[5]....
        /*00dc*/ 	.word	0x000015b0


	//   ....[6]....
        /*00e0*/ 	.word	0x00004720


	//   ....[7]....
        /*00e4*/ 	.word	0x000048b0


	//   ....[8]....
        /*00e8*/ 	.word	0x00004b40


	//   ....[9]....
        /*00ec*/ 	.word	0x00004cd0


	//   ....[10]....
        /*00f0*/ 	.word	0x00004de0


	//   ....[11]....
        /*00f4*/ 	.word	0x00005b90


	//   ....[12]....
        /*00f8*/ 	.word	0x00006050


	//   ....[13]....
        /*00fc*/ 	.word	0x00006450


	//   ....[14]....
        /*0100*/ 	.word	0x00006840


	//   ....[15]....
        /*0104*/ 	.word	0x00006af0


	//   ....[16]....
        /*0108*/ 	.word	0x00006ea0


	//   ....[17]....
        /*010c*/ 	.word	0x00009d90


	//   ....[18]....
        /*0110*/ 	.word	0x00009ee0


	//   ....[19]....
        /*0114*/ 	.word	0x00009f50


	//   ....[20]....
        /*0118*/ 	.word	0x00009fc0


	//   ....[21]....
        /*011c*/ 	.word	0x0000a030


	//   ....[22]....
        /*0120*/ 	.word	0x0000a0a0


	//----- nvinfo : EIATTR_REG_RECONFIG
	.align		4
.L_860:
        /*0124*/ 	.byte	0x01, 0x54
	.zero		2


	//----- nvinfo : EIATTR_SYSCALL_OFFSETS
	.align		4
        /*0128*/ 	.byte	0x04, 0x46
        /*012a*/ 	.short	(.L_862 - .L_861)


	//   ....[0]....
.L_861:
        /*012c*/ 	.word	0x00001210


	//   ....[1]....
        /*0130*/ 	.word	0x00001300


	//   ....[2]....
        /*0134*/ 	.word	0x00001440


	//   ....[3]....
        /*0138*/ 	.word	0x00001530


	//----- nvinfo : EIATTR_MBARRIER_INSTR_OFFSETS
	.align		4
.L_862:
        /*013c*/ 	.byte	0x04, 0x39
        /*013e*/ 	.short	(.L_864 - .L_863)


	//   ....[0]....
.L_863:
        /*0140*/ 	.word	0x00000260
        /*0144*/ 	.word	0x000000ff
        /*0148*/ 	.word	0x00036400
        /*014c*/ 	.short	0x0100
        /*014e*/ 	.byte	0x06
	.zero		1


	//   ....[1]....
        /*0150*/ 	.word	0x00000350
        /*0154*/ 	.word	0x000000ff
        /*0158*/ 	.word	0x00036410
        /*015c*/ 	.short	0x0100
        /*015e*/ 	.byte	0x08
	.zero		1


	//   ....[2]....
        /*0160*/ 	.word	0x00000360
        /*0164*/ 	.word	0x000000ff
        /*0168*/ 	.word	0x00036420
        /*016c*/ 	.short	0x0100
        /*016e*/ 	.byte	0x08
	.zero		1


	//   ....[3]....
        /*0170*/ 	.word	0x00000370
        /*0174*/ 	.word	0x000000ff
        /*0178*/ 	.word	0x00036418
        /*017c*/ 	.short	0x0100
        /*017e*/ 	.byte	0x08
	.zero		1


	//   ....[4]....
        /*0180*/ 	.word	0x00000380
        /*0184*/ 	.word	0x000000ff
        /*0188*/ 	.word	0x00036428
        /*018c*/ 	.short	0x0100
        /*018e*/ 	.byte	0x08
	.zero		1


	//   ....[5]....
        /*0190*/ 	.word	0x000004b0
        /*0194*/ 	.word	0x000000ff
        /*0198*/ 	.word	0x00036430
        /*019c*/ 	.short	0x0100
        /*019e*/ 	.byte	0x08
	.zero		1


	//   ....[6]....
        /*01a0*/ 	.word	0x000004c0
        /*01a4*/ 	.word	0x000000ff
        /*01a8*/ 	.word	0x00036438
        /*01ac*/ 	.short	0x0100
        /*01ae*/ 	.byte	0x08
	.zero		1


	//   ....[7]....
        /*01b0*/ 	.word	0x000015f0
        /*01b4*/ 	.word	0x000000ff
        /*01b8*/ 	.word	0x00036400
        /*01bc*/ 	.short	0x010a
        /*01be*/ 	.byte	0x24
	.zero		1


	//   ....[8]....
        /*01c0*/ 	.word	0x000016f0
        /*01c4*/ 	.word	0x000000ff
        /*01c8*/ 	.word	0x00036400
        /*01cc*/ 	.short	0x010a
        /*01ce*/ 	.byte	0x24
	.zero		1


	//   ....[9]....
        /*01d0*/ 	.word	0x00001dd0
        /*01d4*/ 	.word	0x00000003
        /*01d8*/ 	.word	0x00036410
        /*01dc*/ 	.short	0x010a
        /*01de*/ 	.byte	0x3f
	.zero		1


	//   ....[10]....
        /*01e0*/ 	.word	0x00001e10
        /*01e4*/ 	.word	0x00000003
        /*01e8*/ 	.word	0x00036410
        /*01ec*/ 	.short	0x010a
        /*01ee*/ 	.byte	0x3f
	.zero		1


	//   ....[11]....
        /*01f0*/ 	.word	0x000024b0
        /*01f4*/ 	.word	0x000000ff
        /*01f8*/ 	.word	0x00036430
        /*01fc*/ 	.short	0x010a
        /*01fe*/ 	.byte	0x24
	.zero		1


	//   ....[12]....
        /*0200*/ 	.word	0x000024f0
        /*0204*/ 	.word	0x000000ff
        /*0208*/ 	.word	0x00036430
        /*020c*/ 	.short	0x010a
        /*020e*/ 	.byte	0x24
	.zero		1


	//   ....[13]....
        /*0210*/ 	.word	0x00003970
        /*0214*/ 	.word	0x000000ff
        /*0218*/ 	.word	0x00000000
        /*021c*/ 	.short	0x0101
        /*021e*/ 	.byte	0x04
	.zero		1


	//   ....[14]....
        /*0220*/ 	.word	0x00003d00
        /*0224*/ 	.word	0x00000003
        /*0228*/ 	.word	0x00000000
        /*022c*/ 	.short	0x0101
        /*022e*/ 	.byte	0x3f
	.zero		1


	//   ....[15]....
        /*0230*/ 	.word	0x00007c90
        /*0234*/ 	.word	0x00000000
        /*0238*/ 	.word	0x00036420
        /*023c*/ 	.short	0x010a
        /*023e*/ 	.byte	0x3f
	.zero		1


	//   ....[16]....
        /*0240*/ 	.word	0x00008480
        /*0244*/ 	.word	0x00000000
        /*0248*/ 	.word	0x00036438
        /*024c*/ 	.short	0x010a
        /*024e*/ 	.byte	0x3f
	.zero		1


	//   ....[17]....
        /*0250*/ 	.word	0x000087e0
        /*0254*/ 	.word	0x00000000
        /*0258*/ 	.word	0x00036428
        /*025c*/ 	.short	0x010a
        /*025e*/ 	.byte	0x3f
	.zero		1


	//   ....[18]....
        /*0260*/ 	.word	0x00008b10
        /*0264*/ 	.word	0x00000000
        /*0268*/ 	.word	0x00036438
        /*026c*/ 	.short	0x010a
        /*026e*/ 	.byte	0x3f
	.zero		1


	//   ....[19]....
        /*0270*/ 	.word	0x00008e00
        /*0274*/ 	.word	0x00000000
        /*0278*/ 	.word	0x00036420
        /*027c*/ 	.short	0x010a
        /*027e*/ 	.byte	0x3f
	.zero		1


	//   ....[20]....
        /*0280*/ 	.word	0x00009180
        /*0284*/ 	.word	0x00000000
        /*0288*/ 	.word	0x00036438
        /*028c*/ 	.short	0x010a
        /*028e*/ 	.byte	0x3f
	.zero		1


	//   ....[21]....
        /*0290*/ 	.word	0x00009480
        /*0294*/ 	.word	0x00000000
        /*0298*/ 	.word	0x00036428
        /*029c*/ 	.short	0x010a
        /*029e*/ 	.byte	0x3f
	.zero		1


	//   ....[22]....
        /*02a0*/ 	.word	0x000097c0
        /*02a4*/ 	.word	0x00000000
        /*02a8*/ 	.word	0x00036438
        /*02ac*/ 	.short	0x010a
        /*02ae*/ 	.byte	0x3f
	.zero		1


	//   ....[23]....
        /*02b0*/ 	.word	0x00009c20
        /*02b4*/ 	.word	0x00000007
        /*02b8*/ 	.word	0x00000000
        /*02bc*/ 	.short	0x010a
        /*02be*/ 	.byte	0x3f
	.zero		1


	//   ....[24]....
        /*02c0*/ 	.word	0x00009ca0
        /*02c4*/ 	.word	0x00000003
        /*02c8*/ 	.word	0x00000000
        /*02cc*/ 	.short	0x010a
        /*02ce*/ 	.byte	0x3f
	.zero		1


	//   ....[25]....
        /*02d0*/ 	.word	0x00009cf0
        /*02d4*/ 	.word	0x00000009
        /*02d8*/ 	.word	0x00036438
        /*02dc*/ 	.short	0x010a
        /*02de*/ 	.byte	0x3f
	.zero		1


	//   ....[26]....
        /*02e0*/ 	.word	0x00009dc0
        /*02e4*/ 	.word	0x0000009b
        /*02e8*/ 	.word	0x00036400
        /*02ec*/ 	.short	0x010a
        /*02ee*/ 	.byte	0x3f
	.zero		1


	//   ....[27]....
        /*02f0*/ 	.word	0x00009e10
        /*02f4*/ 	.word	0x00000003
        /*02f8*/ 	.word	0x00036410
        /*02fc*/ 	.short	0x010a
        /*02fe*/ 	.byte	0x3f
	.zero		1


	//   ....[28]....
        /*0300*/ 	.word	0x00009e60
        /*0304*/ 	.word	0x0000009b
        /*0308*/ 	.word	0x00036430
        /*030c*/ 	.short	0x010a
        /*030e*/ 	.byte	0x3f
	.zero		1


	//   ....[29]....
        /*0310*/ 	.word	0x0000a0e0
        /*0314*/ 	.word	0x00000000
        /*0318*/ 	.word	0x00036420
        /*031c*/ 	.short	0x010a
        /*031e*/ 	.byte	0x3f
	.zero		1


	//   ....[30]....
        /*0320*/ 	.word	0x0000a130
        /*0324*/ 	.word	0x00000000
        /*0328*/ 	.word	0x00036438
        /*032c*/ 	.short	0x010a
        /*032e*/ 	.byte	0x3f
	.zero		1


	//   ....[31]....
        /*0330*/ 	.word	0x0000a180
        /*0334*/ 	.word	0x00000000
        /*0338*/ 	.word	0x00036428
        /*033c*/ 	.short	0x010a
        /*033e*/ 	.byte	0x3f
	.zero		1


	//   ....[32]....
        /*0340*/ 	.word	0x0000a1e0
        /*0344*/ 	.word	0x00000000
        /*0348*/ 	.word	0x00036438
        /*034c*/ 	.short	0x010a
        /*034e*/ 	.byte	0x3f
	.zero		1


	//   ....[33]....
        /*0350*/ 	.word	0x0000a260
        /*0354*/ 	.word	0x00000000
        /*0358*/ 	.word	0x00036420
        /*035c*/ 	.short	0x010a
        /*035e*/ 	.byte	0x3f
	.zero		1


	//   ....[34]....
        /*0360*/ 	.word	0x0000a2b0
        /*0364*/ 	.word	0x00000000
        /*0368*/ 	.word	0x00036438
        /*036c*/ 	.short	0x010a
        /*036e*/ 	.byte	0x3f
	.zero		1


	//   ....[35]....
        /*0370*/ 	.word	0x0000a300
        /*0374*/ 	.word	0x00000000
        /*0378*/ 	.word	0x00036428
        /*037c*/ 	.short	0x010a
        /*037e*/ 	.byte	0x3f
	.zero		1


	//   ....[36]....
        /*0380*/ 	.word	0x0000a350
        /*0384*/ 	.word	0x00000000
        /*0388*/ 	.word	0x00036438
        /*038c*/ 	.short	0x010a
        /*038e*/ 	.byte	0x3f
	.zero		1


	//   ....[37]....
        /*0390*/ 	.word	0x0000a420
        /*0394*/ 	.word	0x00000007
        /*0398*/ 	.word	0x00000000
        /*039c*/ 	.short	0x010a
        /*039e*/ 	.byte	0x3f
	.zero		1


	//   ....[38]....
        /*03a0*/ 	.word	0x0000a470
        /*03a4*/ 	.word	0x00000003
        /*03a8*/ 	.word	0x00000000
        /*03ac*/ 	.short	0x010a
        /*03ae*/ 	.byte	0x3f
	.zero		1


	//----- nvinfo : EIATTR_NUM_MBARRIERS
	.align		4
.L_864:
        /*03b0*/ 	.byte	0x03, 0x38
        /*03b2*/ 	.short	0x0007


	//----- nvinfo : EIATTR_EXIT_INSTR_OFFSETS
	.align		4
        /*03b4*/ 	.byte	0x04, 0x1c
        /*03b6*/ 	.short	(.L_866 - .L_865)


	//   ....[0]....
.L_865:
        /*03b8*/ 	.word	0x00009d40


	//----- nvinfo : EIATTR_MAX_THREADS
	.align		4
.L_866:
        /*03bc*/ 	.byte	0x04, 0x05
        /*03be*/ 	.short	(.L_868 - .L_867)
.L_867:
        /*03c0*/ 	.word	0x00000200
        /*03c4*/ 	.word	0x00000001
        /*03c8*/ 	.word	0x00000001


	//----- nvinfo : EIATTR_CRS_STACK_SIZE
	.align		4
.L_868:
        /*03cc*/ 	.byte	0x04, 0x1e
        /*03ce*/ 	.short	(.L_870 - .L_869)
.L_869:
        /*03d0*/ 	.word	0x00000000


	//----- nvinfo : EIATTR_CBANK_PARAM_SIZE
	.align		4
.L_870:
        /*03d4*/ 	.byte	0x03, 0x19
        /*03d6*/ 	.short	0x0770


	//----- nvinfo : EIATTR_PARAM_CBANK
	.align		4
        /*03d8*/ 	.byte	0x04, 0x0a
        /*03da*/ 	.short	(.L_872 - .L_871)
	.align		4
.L_871:
        /*03dc*/ 	.word	index@(.nv.constant0._ZN7cutlass13device_kernelIN5flash11enable_sm90INS1_16FlashAttnBwdSm90INS1_25CollectiveMainloopBwdSm90ILi2ELi1ELi1EN4cute5tupleIJNS5_1CILi1EEES8_S8_EEENS6_IJNS7_ILi64EEENS7_ILi96EEENS7_ILi192EEEEEENS_10bfloat16_tEfNS_4arch4Sm90ELb1ELb0ELb0ELb1ELb1ELb0ELb1ELb0ELi3ELi1ELi1ELi1ELb0EEENS1_24CollectiveEpilogueBwdGQAISD_fSG_Li384ELb1ELb1EEENS1_25SingleTileBwdLPTSchedulerILb1ELi96ELb1EEEEEEEEEvNT_6ParamsE)
        /*03e0*/ 	.short	0x0210
        /*03e2*/ 	.short	0x0770


	//----- nvinfo : EIATTR_SW_WAR
	.align		4
.L_872:
        /*03e4*/ 	.byte	0x04, 0x36
        /*03e6*/ 	.short	(.L_874 - .L_873)
.L_873:
        /*03e8*/ 	.word	0x00000008
.L_874:


//--------------------- .nv.info._ZN7cutlass13device_kernelIN5flash22FlashAttnBwdPreprocessIN4cute5tupleIJNS3_1CILi64EEENS5_ILi192EEEEEENS_10bfloat16_tEfNS_4arch4Sm90ELb1ELb1EEEEEvNT_6ParamsE --------------------------
	.section	.nv.info._ZN7cutlass13device_kernelIN5flash22FlashAttnBwdPreprocessIN4cute5tupleIJNS3_1CILi64EEENS5_ILi192EEEEEENS_10bfloat16_tEfNS_4arch4Sm90ELb1ELb1EEEEEvNT_6ParamsE,"",@"SHT_CUDA_INFO"
	.sectionflags	@""
	.align	4


	//----- nvinfo : EIATTR_CUDA_API_VERSION
	.align		4
        /*0000*/ 	.byte	0x04, 0x37
        /*0002*/ 	.short	(.L_876 - .L_875)
.L_875:
        /*0004*/ 	.word	0x00000082


	//----- nvinfo : EIATTR_KPARAM_INFO
	.align		4
.L_876:
        /*0008*/ 	.byte	0x04, 0x17
        /*000a*/ 	.short	(.L_878 - .L_877)
.L_877:
        /*000c*/ 	.word	0x00000000
        /*0010*/ 	.short	0x0000
        /*0012*/ 	.short	0x0000
        /*0014*/ 	.byte	0x00, 0xf0, 0xc1, 0x03


	//----- nvinfo : EIATTR_SPARSE_MMA_MASK
	.align		4
.L_878:
        /*0018*/ 	.byte	0x03, 0x50
        /*001a*/ 	.short	0x0000


	//----- nvinfo : EIATTR_MAXREG_COUNT
	.align		4
        /*001c*/ 	.byte	0x03, 0x1b
        /*001e*/ 	.short	0x0080


	//----- nvinfo : EIATTR_MERCURY_ISA_VERSION
	.align		4
        /*0020*/ 	.byte	0x03, 0x5f
        /*0022*/ 	.short	0x0101


	//----- nvinfo : EIATTR_COOP_GROUP_MASK_REGIDS
	.align		4
        /*0024*/ 	.byte	0x04, 0x29
        /*0026*/ 	.short	(.L_880 - .L_879)


	//   ....[0]....
.L_879:
        /*0028*/ 	.word	0xffffffff


	//   ....[1]....
        /*002c*/ 	.word	0xffffffff


	//   ....[2]....
        /*0030*/ 	.word	0xffffffff


	//   ....[3]....
        /*0034*/ 	.word	0xffffffff


	//   ....[4]....
        /*0038*/ 	.word	0xffffffff


	//   ....[5]....
        /*003c*/ 	.word	0xffffffff


	//----- nvinfo : EIATTR_COOP_GROUP_INSTR_OFFSETS
	.align		4
.L_880:
        /*0040*/ 	.byte	0x04, 0x28
        /*0042*/ 	.short	(.L_882 - .L_881)


	//   ....[0]....
.L_881:
        /*0044*/ 	.word	0x00001b30


	//   ....[1]....
        /*0048*/ 	.word	0x00001b50


	//   ....[2]....
        /*004c*/ 	.word	0x00001ba0


	//   ....[3]....
        /*0050*/ 	.word	0x00001bd0


	//   ....[4]....
        /*0054*/ 	.word	0x00001c10


	//   ....[5]....
        /*0058*/ 	.word	0x00001c40


	//----- nvinfo : EIATTR_EXIT_INSTR_OFFSETS
	.align		4
.L_882:
        /*005c*/ 	.byte	0x04, 0x1c
        /*005e*/ 	.short	(.L_884 - .L_883)


	//   ....[0]....
.L_883:
        /*0060*/ 	.word	0x000001c0


	//   ....[1]....
        /*0064*/ 	.word	0x000021b0


	//   ....[2]....
        /*0068*/ 	.word	0x00002230


	//----- nvinfo : EIATTR_MAX_THREADS
	.align		4
.L_884:
        /*006c*/ 	.byte	0x04, 0x05
        /*006e*/ 	.short	(.L_886 - .L_885)
.L_885:
        /*0070*/ 	.word	0x00000100
        /*0074*/ 	.word	0x00000001
        /*0078*/ 	.word	0x00000001


	//----- nvinfo : EIATTR_CRS_STACK_SIZE
	.align		4
.L_886:
        /*007c*/ 	.byte	0x04, 0x1e
        /*007e*/ 	.short	(.L_888 - .L_887)
.L_887:
        /*0080*/ 	.word	0x00000000


	//----- nvinfo : EIATTR_CBANK_PARAM_SIZE
	.align		4
.L_888:
        /*0084*/ 	.byte	0x03, 0x19
        /*0086*/ 	.short	0x00f0


	//----- nvinfo : EIATTR_PARAM_CBANK
	.align		4
        /*0088*/ 	.byte	0x04, 0x0a
        /*008a*/ 	.short	(.L_890 - .L_889)
	.align		4
.L_889:
        /*008c*/ 	.word	index@(.nv.constant0._ZN7cutlass13device_kernelIN5flash22FlashAttnBwdPreprocessIN4cute5tupleIJNS3_1CILi64EEENS5_ILi192EEEEEENS_10bfloat16_tEfNS_4arch4Sm90ELb1ELb1EEEEEvNT_6ParamsE)
        /*0090*/ 	.short	0x0210
        /*0092*/ 	.short	0x00f0


	//----- nvinfo : EIATTR_SW_WAR
	.align		4
.L_890:
        /*0094*/ 	.byte	0x04, 0x36
        /*0096*/ 	.short	(.L_892 - .L_891)
.L_891:
        /*0098*/ 	.word	0x00000008
.L_892:


//--------------------- .nv.callgraph             --------------------------
	.section	.nv.callgraph,"",@"SHT_CUDA_CALLGRAPH"
	.align	4
	.sectionentsize	8
	.align		4
        /*0000*/ 	.word	0x00000000
	.align		4
        /*0004*/ 	.word	0xffffffff
	.align		4
        /*0008*/ 	.word	index@(_ZN7cutlass13device_kernelIN5flash11enable_sm90INS1_16FlashAttnBwdSm90INS1_25CollectiveMainloopBwdSm90ILi2ELi1ELi1EN4cute5tupleIJNS5_1CILi1EEES8_S8_EEENS6_IJNS7_ILi64EEENS7_ILi96EEENS7_ILi192EEEEEENS_10bfloat16_tEfNS_4arch4Sm90ELb0ELb0ELb0ELb0ELb0ELb0ELb1ELb0ELi3ELi1ELi1ELi1ELb0EEENS1_21CollectiveEpilogueBwdISD_SE_SG_Li384ELb0ELb1ELi3EEENS1_19SingleTileSchedulerILb0ELb0ELb0ELi96EEEEEEEEEvNT_6ParamsE)
	.align		4
        /*000c*/ 	.word	index@(__assertfail)
	.align		4
        /*0010*/ 	.word	index@(_ZN7cutlass13device_kernelIN5flash11enable_sm90INS1_16FlashAttnBwdSm90INS1_25CollectiveMainloopBwdSm90ILi2ELi1ELi1EN4cute5tupleIJNS5_1CILi1EEES8_S8_EEENS6_IJNS7_ILi64EEENS7_ILi96EEENS7_ILi192EEEEEENS_10bfloat16_tEfNS_4arch4Sm90ELb0ELb0ELb0ELb0ELb1ELb0ELb1ELb0ELi3ELi1ELi1ELi1ELb0EEENS1_21CollectiveEpilogueBwdISD_SE_SG_Li384ELb0ELb1ELi3EEENS1_19SingleTileSchedulerILb0ELb0ELb0ELi96EEEEEEEEEvNT_6ParamsE)
	.align		4
        /*0014*/ 	.word	index@(__assertfail)
	.align		4
        /*0018*/ 	.word	index@(_ZN7cutlass13device_kernelIN5flash11enable_sm90INS1_16FlashAttnBwdSm90INS1_25CollectiveMainloopBwdSm90ILi2ELi1ELi1EN4cute5tupleIJNS5_1CILi1EEES8_S8_EEENS6_IJNS7_ILi64EEENS7_ILi96EEENS7_ILi192EEEEEENS_10bfloat16_tEfNS_4arch4Sm90ELb0ELb0ELb0ELb0ELb0ELb0ELb1ELb0ELi3ELi1ELi1ELi1ELb0EEENS1_24CollectiveEpilogueBwdGQAISD_fSG_Li384ELb0ELb0EEENS1_19SingleTileSchedulerILb0ELb0ELb0ELi96EEEEEEEEEvNT_6ParamsE)
	.align		4
        /*001c*/ 	.word	index@(__assertfail)
	.align		4
        /*0020*/ 	.word	index@(_ZN7cutlass13device_kernelIN5flash11enable_sm90INS1_16FlashAttnBwdSm90INS1_25CollectiveMainloopBwdSm90ILi2ELi1ELi1EN4cute5tupleIJNS5_1CILi1EEES8_S8_EEENS6_IJNS7_ILi64EEENS7_ILi96EEENS7_ILi192EEEEEENS_10bfloat16_tEfNS_4arch4Sm90ELb0ELb0ELb0ELb0ELb1ELb0ELb1ELb0ELi3ELi1ELi1ELi1ELb0EEENS1_24CollectiveEpilogueBwdGQAISD_fSG_Li384ELb0ELb1EEENS1_19SingleTileSchedulerILb0ELb0ELb0ELi96EEEEEEEEEvNT_6ParamsE)
	.align		4
        /*0024*/ 	.word	index@(__assertfail)
	.align		4
        /*0028*/ 	.word	index@(_ZN7cutlass13device_kernelIN5flash11enable_sm90INS1_16FlashAttnBwdSm90INS1_25CollectiveMainloopBwdSm90ILi2ELi1ELi1EN4cute5tupleIJNS5_1CILi1EEES8_S8_EEENS6_IJNS7_ILi64EEENS7_ILi96EEENS7_ILi192EEEEEENS_10bfloat16_tEfNS_4arch4Sm90ELb0ELb0ELb0ELb1ELb0ELb0ELb1ELb0ELi3ELi1ELi1ELi1ELb0EEENS1_21CollectiveEpilogueBwdISD_SE_SG_Li384ELb1ELb1ELi3EEENS1_19SingleTileSchedulerILb1ELb0ELb0ELi96EEEEEEEEEvNT_6ParamsE)
	.align		4
        /*002c*/ 	.word	index@(__assertfail)
	.align		4
        /*0030*/ 	.word	index@(_ZN7cutlass13device_kernelIN5flash11enable_sm90INS1_16FlashAttnBwdSm90INS1_25CollectiveMainloopBwdSm90ILi2ELi1ELi1EN4cute5tupleIJNS5_1CILi1EEES8_S8_EEENS6_IJNS7_ILi64EEENS7_ILi96EEENS7_ILi192EEEEEENS_10bfloat16_tEfNS_4arch4Sm90ELb0ELb0ELb0ELb1ELb1ELb0ELb1ELb0ELi3ELi1ELi1ELi1ELb0EEENS1_21CollectiveEpilogueBwdISD_SE_SG_Li384ELb1ELb1ELi3EEENS1_19SingleTileSchedulerILb1ELb0ELb0ELi96EEEEEEEEEvNT_6ParamsE)
	.align		4
        /*0034*/ 	.word	index@(__assertfail)
	.align		4
        /*0038*/ 	.word	index@(_ZN7cutlass13device_kernelIN5flash11enable_sm90INS1_16FlashAttnBwdSm90INS1_25CollectiveMainloopBwdSm90ILi2ELi1ELi1EN4cute5tupleIJNS5_1CILi1EEES8_S8_EEENS6_IJNS7_ILi64EEENS7_ILi96EEENS7_ILi192EEEEEENS_10bfloat16_tEfNS_4arch4Sm90ELb0ELb0ELb0ELb1ELb0ELb0ELb1ELb0ELi3ELi1ELi1ELi1ELb0EEENS1_24CollectiveEpilogueBwdGQAISD_fSG_Li384ELb1ELb0EEENS1_19SingleTileSchedulerILb1ELb0ELb0ELi96EEEEEEEEEvNT_6ParamsE)
	.align		4
        /*003c*/ 	.word	index@(__assertfail)
	.align		4
        /*0040*/ 	.word	index@(_ZN7cutlass13device_kernelIN5flash11enable_sm90INS1_16FlashAttnBwdSm90INS1_25CollectiveMainloopBwdSm90ILi2ELi1ELi1EN4cute5tupleIJNS5_1CILi1EEES8_S8_EEENS6_IJNS7_ILi64EEENS7_ILi96EEENS7_ILi192EEEEEENS_10bfloat16_tEfNS_4arch4Sm90ELb0ELb0ELb0ELb1ELb1ELb0ELb1ELb0ELi3ELi1ELi1ELi1ELb0EEENS1_24CollectiveEpilogueBwdGQAISD_fSG_Li384ELb1ELb1EEENS1_19SingleTileSchedulerILb1ELb0ELb0ELi96EEEEEEEEEvNT_6ParamsE)
	.align		4
        /*0044*/ 	.word	index@(__assertfail)
	.align		4
        /*0048*/ 	.word	index@(_ZN7cutlass13device_kernelIN5flash11enable_sm90INS1_16FlashAttnBwdSm90INS1_25CollectiveMainloopBwdSm90ILi2ELi1ELi1EN4cute5tupleIJNS5_1CILi1EEES8_S8_EEENS6_IJNS7_ILi64EEENS7_ILi96EEENS7_ILi192EEEEEENS_10bfloat16_tEfNS_4arch4Sm90ELb0ELb1ELb0ELb0ELb0ELb0ELb1ELb0ELi3ELi1ELi1ELi1ELb0EEENS1_21CollectiveEpilogueBwdISD_SE_SG_Li384ELb0ELb1ELi3EEENS1_19SingleTileSchedulerILb0ELb0ELb0ELi96EEEEEEEEEvNT_6ParamsE)
	.align		4
        /*004c*/ 	.word	index@(__assertfail)
	.align		4
        /*0050*/ 	.word	index@(_ZN7cutlass13device_kernelIN5flash11enable_sm90INS1_16FlashAttnBwdSm90INS1_25CollectiveMainloopBwdSm90ILi2ELi1ELi1EN4cute5tupleIJNS5_1CILi1EEES8_S8_EEENS6_IJNS7_ILi64EEENS7_ILi96EEENS7_ILi192EEEEEENS_10bfloat16_tEfNS_4arch4Sm90ELb0ELb1ELb0ELb0ELb1ELb0ELb1ELb0ELi3ELi1ELi1ELi1ELb0EEENS1_21CollectiveEpilogueBwdISD_SE_SG_Li384ELb0ELb1ELi3EEENS1_19SingleTileSchedulerILb0ELb0ELb0ELi96EEEEEEEEEvNT_6ParamsE)
	.align		4
        /*0054*/ 	.word	index@(__assertfail)
	.align		4
        /*0058*/ 	.word	index@(_ZN7cutlass13device_kernelIN5flash11enable_sm90INS1_16FlashAttnBwdSm90INS1_25CollectiveMainloopBwdSm90ILi2ELi1ELi1EN4cute5tupleIJNS5_1CILi1EEES8_S8_EEENS6_IJNS7_ILi64EEENS7_ILi96EEENS7_ILi192EEEEEENS_10bfloat16_tEfNS_4arch4Sm90ELb0ELb1ELb0ELb0ELb0ELb0ELb1ELb0ELi3ELi1ELi1ELi1ELb0EEENS1_24CollectiveEpilogueBwdGQAISD_fSG_Li384ELb0ELb0EEENS1_19SingleTileSchedulerILb0ELb0ELb0ELi96EEEEEEEEEvNT_6ParamsE)
	.align		4
        /*005c*/ 	.word	index@(__assertfail)
	.align		4
        /*0060*/ 	.word	index@(_ZN7cutlass13device_kernelIN5flash11enable_sm90INS1_16FlashAttnBwdSm90INS1_25CollectiveMainloopBwdSm90ILi2ELi1ELi1EN4cute5tupleIJNS5_1CILi1EEES8_S8_EEENS6_IJNS7_ILi64EEENS7_ILi96EEENS7_ILi192EEEEEENS_10bfloat16_tEfNS_4arch4Sm90ELb0ELb1ELb0ELb0ELb1ELb0ELb1ELb0ELi3ELi1ELi1ELi1ELb0EEENS1_24CollectiveEpilogueBwdGQAISD_fSG_Li384ELb0ELb1EEENS1_19SingleTileSchedulerILb0ELb0ELb0ELi96EEEEEEEEEvNT_6ParamsE)
	.align		4
        /*0064*/ 	.word	index@(__assertfail)
	.align		4
        /*0068*/ 	.word	index@(_ZN7cutlass13device_kernelIN5flash11enable_sm90INS1_16FlashAttnBwdSm90INS1_25CollectiveMainloopBwdSm90ILi2ELi1ELi1EN4cute5tupleIJNS5_1CILi1EEES8_S8_EEENS6_IJNS7_ILi64EEENS7_ILi96EEENS7_ILi192EEEEEENS_10bfloat16_tEfNS_4arch4Sm90ELb0ELb1ELb0ELb1ELb0ELb0ELb1ELb0ELi3ELi1ELi1ELi1ELb0EEENS1_21CollectiveEpilogueBwdISD_SE_SG_Li384ELb1ELb1ELi3EEENS1_19SingleTileSchedulerILb1ELb0ELb0ELi96EEEEEEEEEvNT_6ParamsE)
	.align		4
        /*006c*/ 	.word	index@(__assertfail)
	.align		4
        /*0070*/ 	.word	index@(_ZN7cutlass13device_kernelIN5flash11enable_sm90INS1_16FlashAttnBwdSm90INS1_25CollectiveMainloopBwdSm90ILi2ELi1ELi1EN4cute5tupleIJNS5_1CILi1EEES8_S8_EEENS6_IJNS7_ILi64EEENS7_ILi96EEENS7_ILi192EEEEEENS_10bfloat16_tEfNS_4arch4Sm90ELb0ELb1ELb0ELb1ELb1ELb0ELb1ELb0ELi3ELi1ELi1ELi1ELb0EEENS1_21CollectiveEpilogueBwdISD_SE_SG_Li384ELb1ELb1ELi3EEENS1_19SingleTileSchedulerILb1ELb0ELb0ELi96EEEEEEEEEvNT_6ParamsE)
	.align		4
        /*0074*/ 	.word	index@(__assertfail)
	.align		4
        /*0078*/ 	.word	index@(_ZN7cutlass13device_kernelIN5flash11enable_sm90INS1_16FlashAttnBwdSm90INS1_25CollectiveMainloopBwdSm90ILi2ELi1ELi1EN4cute5tupleIJNS5_1CILi1EEES8_S8_EEENS6_IJNS7_ILi64EEENS7_ILi96EEENS7_ILi192EEEEEENS_10bfloat16_tEfNS_4arch4Sm90ELb0ELb1ELb0ELb1ELb0ELb0ELb1ELb0ELi3ELi1ELi1ELi1ELb0EEENS1_24CollectiveEpilogueBwdGQAISD_fSG_Li384ELb1ELb0EEENS1_19SingleTileSchedulerILb1ELb0ELb0ELi96EEEEEEEEEvNT_6ParamsE)
	.align		4
        /*007c*/ 	.word	index@(__assertfail)
	.align		4
        /*0080*/ 	.word	index@(_ZN7cutlass13device_kernelIN5flash11enable_sm90INS1_16FlashAttnBwdSm90INS1_25CollectiveMainloopBwdSm90ILi2ELi1ELi1EN4cute5tupleIJNS5_1CILi1EEES8_S8_EEENS6_IJNS7_ILi64EEENS7_ILi96EEENS7_ILi192EEEEEENS_10bfloat16_tEfNS_4arch4Sm90ELb0ELb1ELb0ELb1ELb1ELb0ELb1ELb0ELi3ELi1ELi1ELi1ELb0EEENS1_24CollectiveEpilogueBwdGQAISD_fSG_Li384ELb1ELb1EEENS1_19SingleTileSchedulerILb1ELb0ELb0ELi96EEEEEEEEEvNT_6ParamsE)
	.align		4
        /*0084*/ 	.word	index@(__assertfail)
	.align		4
        /*0088*/ 	.word	index@(_ZN7cutlass13device_kernelIN5flash11enable_sm90INS1_16FlashAttnBwdSm90INS1_25CollectiveMainloopBwdSm90ILi2ELi1ELi1EN4cute5tupleIJNS5_1CILi1EEES8_S8_EEENS6_IJNS7_ILi64EEENS7_ILi96EEENS7_ILi192EEEEEENS_10bfloat16_tEfNS_4arch4Sm90ELb1ELb0ELb0ELb0ELb0ELb0ELb1ELb0ELi3ELi1ELi1ELi1ELb0EEENS1_21CollectiveEpilogueBwdISD_SE_SG_Li384ELb0ELb1ELi3EEENS1_25SingleTileBwdLPTSchedulerILb0ELi96ELb0EEEEEEEEEvNT_6ParamsE)
	.align		4
        /*008c*/ 	.word	index@(__assertfail)
	.align		4
        /*0090*/ 	.word	index@(_ZN7cutlass13device_kernelIN5flash11enable_sm90INS1_16FlashAttnBwdSm90INS1_25CollectiveMainloopBwdSm90ILi2ELi1ELi1EN4cute5tupleIJNS5_1CILi1EEES8_S8_EEENS6_IJNS7_ILi64EEENS7_ILi96EEENS7_ILi192EEEEEENS_10bfloat16_tEfNS_4arch4Sm90ELb1ELb0ELb0ELb0ELb1ELb0ELb1ELb0ELi3ELi1ELi1ELi1ELb0EEENS1_21CollectiveEpilogueBwdISD_SE_SG_Li384ELb0ELb1ELi3EEENS1_25SingleTileBwdLPTSchedulerILb0ELi96ELb1EEEEEEEEEvNT_6ParamsE)
	.align		4
        /*0094*/ 	.word	index@(__assertfail)
	.align		4
        /*0098*/ 	.word	index@(_ZN7cutlass13device_kernelIN5flash11enable_sm90INS1_16FlashAttnBwdSm90INS1_25CollectiveMainloopBwdSm90ILi2ELi1ELi1EN4cute5tupleIJNS5_1CILi1EEES8_S8_EEENS6_IJNS7_ILi64EEENS7_ILi96EEENS7_ILi192EEEEEENS_10bfloat16_tEfNS_4arch4Sm90ELb1ELb0ELb0ELb0ELb0ELb0ELb1ELb0ELi3ELi1ELi1ELi1ELb0EEENS1_24CollectiveEpilogueBwdGQAISD_fSG_Li384ELb0ELb0EEENS1_25SingleTileBwdLPTSchedulerILb0ELi96ELb0EEEEEEEEEvNT_6ParamsE)
	.align		4
        /*009c*/ 	.word	index@(__assertfail)
	.align		4
        /*00a0*/ 	.word	index@(_ZN7cutlass13device_kernelIN5flash11enable_sm90INS1_16FlashAttnBwdSm90INS1_25CollectiveMainloopBwdSm90ILi2ELi1ELi1EN4cute5tupleIJNS5_1CILi1EEES8_S8_EEENS6_IJNS7_ILi64EEENS7_ILi96EEENS7_ILi192EEEEEENS_10bfloat16_tEfNS_4arch4Sm90ELb1ELb0ELb0ELb0ELb1ELb0ELb1ELb0ELi3ELi1ELi1ELi1ELb0EEENS1_24CollectiveEpilogueBwdGQAISD_fSG_Li384ELb0ELb1EEENS1_25SingleTileBwdLPTSchedulerILb0ELi96ELb1EEEEEEEEEvNT_6ParamsE)
	.align		4
        /*00a4*/ 	.word	index@(__assertfail)
	.align		4
        /*00a8*/ 	.word	index@(_ZN7cutlass13device_kernelIN5flash11enable_sm90INS1_16FlashAttnBwdSm90INS1_25CollectiveMainloopBwdSm90ILi2ELi1ELi1EN4cute5tupleIJNS5_1CILi1EEES8_S8_EEENS6_IJNS7_ILi64EEENS7_ILi96EEENS7_ILi192EEEEEENS_10bfloat16_tEfNS_4arch4Sm90ELb1ELb0ELb0ELb1ELb0ELb0ELb1ELb0ELi3ELi1ELi1ELi1ELb0EEENS1_21CollectiveEpilogueBwdISD_SE_SG_Li384ELb1ELb1ELi3EEENS1_25SingleTileBwdLPTSchedulerILb1ELi96ELb0EEEEEEEEEvNT_6ParamsE)
	.align		4
        /*00ac*/ 	.word	index@(__assertfail)
	.align		4
        /*00b0*/ 	.word	index@(_ZN7cutlass13device_kernelIN5flash11enable_sm90INS1_16FlashAttnBwdSm90INS1_25CollectiveMainloopBwdSm90ILi2ELi1ELi1EN4cute5tupleIJNS5_1CILi1EEES8_S8_EEENS6_IJNS7_ILi64EEENS7_ILi96EEENS7_ILi192EEEEEENS_10bfloat16_tEfNS_4arch4Sm90ELb1ELb0ELb0ELb1ELb1ELb0ELb1ELb0ELi3ELi1ELi1ELi1ELb0EEENS1_21CollectiveEpilogueBwdISD_SE_SG_Li384ELb1ELb1ELi3EEENS1_25SingleTileBwdLPTSchedulerILb1ELi96ELb1EEEEEEEEEvNT_6ParamsE)
	.align		4
        /*00b4*/ 	.word	index@(__assertfail)
	.align		4
        /*00b8*/ 	.word	index@(_ZN7cutlass13device_kernelIN5flash11enable_sm90INS1_16FlashAttnBwdSm90INS1_25CollectiveMainloopBwdSm90ILi2ELi1ELi1EN4cute5tupleIJNS5_1CILi1EEES8_S8_EEENS6_IJNS7_ILi64EEENS7_ILi96EEENS7_ILi192EEEEEENS_10bfloat16_tEfNS_4arch4Sm90ELb1ELb0ELb0ELb1ELb0ELb0ELb1ELb0ELi3ELi1ELi1ELi1ELb0EEENS1_24CollectiveEpilogueBwdGQAISD_fSG_Li384ELb1ELb0EEENS1_25SingleTileBwdLPTSchedulerILb1ELi96ELb0EEEEEEEEEvNT_6ParamsE)
	.align		4
        /*00bc*/ 	.word	index@(__assertfail)
	.align		4
        /*00c0*/ 	.word	index@(_ZN7cutlass13device_kernelIN5flash11enable_sm90INS1_16FlashAttnBwdSm90INS1_25CollectiveMainloopBwdSm90ILi2ELi1ELi1EN4cute5tupleIJNS5_1CILi1EEES8_S8_EEENS6_IJNS7_ILi64EEENS7_ILi96EEENS7_ILi192EEEEEENS_10bfloat16_tEfNS_4arch4Sm90ELb1ELb0ELb0ELb1ELb1ELb0ELb1ELb0ELi3ELi1ELi1ELi1ELb0EEENS1_24CollectiveEpilogueBwdGQAISD_fSG_Li384ELb1ELb1EEENS1_25SingleTileBwdLPTSchedulerILb1ELi96ELb1EEEEEEEEEvNT_6ParamsE)
	.align		4
        /*00c4*/ 	.word	index@(__assertfail)
	.align		4
        /*00c8*/ 	.word	0x00000000
	.align		4
        /*00cc*/ 	.word	0xfffffffe
	.align		4
        /*00d0*/ 	.word	0x00000000
	.align		4
        /*00d4*/ 	.word	0xfffffffd
	.align		4
        /*00d8*/ 	.word	0x00000000
	.align		4
        /*00dc*/ 	.word	0xfffffffc


//--------------------- .nv.constant4             --------------------------
	.section	.nv.constant4,"a",@progbits
	.align	8
	.align		8
.nv.constant4:
        /*0000*/ 	.dword	__assertfail
	.align		8
        /*0008*/ 	.dword	__unnamed_1
	.align		8
        /*0010*/ 	.dword	__unnamed_2
	.align		8
        /*0018*/ 	.dword	__unnamed_3
	.align		8
        /*0020*/ 	.dword	__unnamed_4
	.align		8
        /*0028*/ 	.dword	_ZN66_INTERNAL_1b5186a0_30_flash_bwd_hdim192_bf16_sm90_cu_ef95aea4_28214cuda3std3__45__cpo5beginE
	.align		8
        /*0030*/ 	.dword	_ZN66_INTERNAL_1b5186a0_30_flash_bwd_hdim192_bf16_sm90_cu_ef95aea4_28214cuda3std3__45__cpo3endE
	.align		8
        /*0038*/ 	.dword	_ZN66_INTERNAL_1b5186a0_30_flash_bwd_hdim192_bf16_sm90_cu_ef95aea4_28214cuda3std3__45__cpo6cbeginE
	.align		8
        /*0040*/ 	.dword	_ZN66_INTERNAL_1b5186a0_30_flash_bwd_hdim192_bf16_sm90_cu_ef95aea4_28214cuda3std3__45__cpo4cendE
	.align		8
        /*0048*/ 	.dword	_ZN66_INTERNAL_1b5186a0_30_flash_bwd_hdim192_bf16_sm90_cu_ef95aea4_28214cuda3std3__468_GLOBAL__N__1b5186a0_30_flash_bwd_hdim192_bf16_sm90_cu_ef95aea4_28216ignoreE
	.align		8
        /*0050*/ 	.dword	_ZN66_INTERNAL_1b5186a0_30_flash_bwd_hdim192_bf16_sm90_cu_ef95aea4_28214cuda3std3__419piecewise_constructE
	.align		8
        /*0058*/ 	.dword	_ZN66_INTERNAL_1b5186a0_30_flash_bwd_hdim192_bf16_sm90_cu_ef95aea4_28214cuda3std3__48in_placeE
	.align		8
        /*0060*/ 	.dword	_ZN66_INTERNAL_1b5186a0_30_flash_bwd_hdim192_bf16_sm90_cu_ef95aea4_28214cuda3std6ranges3__45__cpo4swapE
	.align		8
        /*0068*/ 	.dword	_ZN66_INTERNAL_1b5186a0_30_flash_bwd_hdim192_bf16_sm90_cu_ef95aea4_28214cuda3std6ranges3__45__cpo9iter_moveE
	.align		8
        /*0070*/ 	.dword	_ZN66_INTERNAL_1b5186a0_30_flash_bwd_hdim192_bf16_sm90_cu_ef95aea4_28214cute7productE
	.align		8
        /*0078*/ 	.dword	_ZN66_INTERNAL_1b5186a0_30_flash_bwd_hdim192_bf16_sm90_cu_ef95aea4_28214cute1_E
	.align		8
        /*0080*/ 	.dword	$str$23
	.align		8
        /*0088*/ 	.dword	$str$24


//--------------------- .text._ZN7cutlass13device_kernelIN5flash11enable_sm90INS1_16FlashAttnBwdSm90INS1_25CollectiveMainloopBwdSm90ILi2ELi1ELi1EN4cute5tupleIJNS5_1CILi1EEES8_S8_EEENS6_IJNS7_ILi64EEENS7_ILi96EEENS7_ILi192EEEEEENS_10bfloat16_tEfNS_4arch4Sm90ELb0ELb0ELb0ELb0ELb0ELb0ELb1ELb0ELi3ELi1ELi1ELi1ELb0EEENS1_21CollectiveEpilogueBwdISD_SE_SG_Li384ELb0ELb1ELi3EEENS1_19SingleTileSchedulerILb0ELb0ELb0ELi96EEEEEEEEEvNT_6ParamsE --------------------------
	.section	.text._ZN7cutlass13device_kernelIN5flash11enable_sm90INS1_16FlashAttnBwdSm90INS1_25CollectiveMainloopBwdSm90ILi2ELi1ELi1EN4cute5tupleIJNS5_1CILi1EEES8_S8_EEENS6_IJNS7_ILi64EEENS7_ILi96EEENS7_ILi192EEEEEENS_10bfloat16_tEfNS_4arch4Sm90ELb0ELb0ELb0ELb0ELb0ELb0ELb1ELb0ELi3ELi1ELi1ELi1ELb0EEENS1_21CollectiveEpilogueBwdISD_SE_SG_Li384ELb0ELb1ELi3EEENS1_19SingleTileSchedulerILb0ELb0ELb0ELi96EEEEEEEEEvNT_6ParamsE,"ax",@progbits
	.align	128
.text._ZN7cutlass13device_kernelIN5flash11enable_sm90INS1_16FlashAttnBwdSm90INS1_25CollectiveMainloopBwdSm90ILi2ELi1ELi1EN4cute5tupleIJNS5_1CILi1EEES8_S8_EEENS6_IJNS7_ILi64EEENS7_ILi96EEENS7_ILi192EEEEEENS_10bfloat16_tEfNS_4arch4Sm90ELb0ELb0ELb0ELb0ELb0ELb0ELb1ELb0ELi3ELi1ELi1ELi1ELb0EEENS1_21CollectiveEpilogueBwdISD_SE_SG_Li384ELb0ELb1ELi3EEENS1_19SingleTileSchedulerILb0ELb0ELb0ELi96EEEEEEEEEvNT_6ParamsE:
        .type           _ZN7cutlass13device_kernelIN5flash11enable_sm90INS1_16FlashAttnBwdSm90INS1_25CollectiveMainloopBwdSm90ILi2ELi1ELi1EN4cute5tupleIJNS5_1CILi1EEES8_S8_EEENS6_IJNS7_ILi64EEENS7_ILi96EEENS7_ILi192EEEEEENS_10bfloat16_tEfNS_4arch4Sm90ELb0ELb0ELb0ELb0ELb0ELb0ELb1ELb0ELi3ELi1ELi1ELi1ELb0EEENS1_21CollectiveEpilogueBwdISD_SE_SG_Li384ELb0ELb1ELi3EEENS1_19SingleTileSchedulerILb0ELb0ELb0ELi96EEEEEEEEEvNT_6ParamsE,@function
        .size           _ZN7cutlass13device_kernelIN5flash11enable_sm90INS1_16FlashAttnBwdSm90INS1_25CollectiveMainloopBwdSm90ILi2ELi1ELi1EN4cute5tupleIJNS5_1CILi1EEES8_S8_EEENS6_IJNS7_ILi64EEENS7_ILi96EEENS7_ILi192EEEEEENS_10bfloat16_tEfNS_4arch4Sm90ELb0ELb0ELb0ELb0ELb0ELb0ELb1ELb0ELi3ELi1ELi1ELi1ELb0EEENS1_21CollectiveEpilogueBwdISD_SE_SG_Li384ELb0ELb1ELi3EEENS1_19SingleTileSchedulerILb0ELb0ELb0ELi96EEEEEEEEEvNT_6ParamsE,(.L_x_3855 - _ZN7cutlass13device_kernelIN5flash11enable_sm90INS1_16FlashAttnBwdSm90INS1_25CollectiveMainloopBwdSm90ILi2ELi1ELi1EN4cute5tupleIJNS5_1CILi1EEES8_S8_EEENS6_IJNS7_ILi64EEENS7_ILi96EEENS7_ILi192EEEEEENS_10bfloat16_tEfNS_4arch4Sm90ELb0ELb0ELb0ELb0ELb0ELb0ELb1ELb0ELi3ELi1ELi1ELi1ELb0EEENS1_21CollectiveEpilogueBwdISD_SE_SG_Li384ELb0ELb1ELi3EEENS1_19SingleTileSchedulerILb0ELb0ELb0ELi96EEEEEEEEEvNT_6ParamsE)
        .other          _ZN7cutlass13device_kernelIN5flash11enable_sm90INS1_16FlashAttnBwdSm90INS1_25CollectiveMainloopBwdSm90ILi2ELi1ELi1EN4cute5tupleIJNS5_1CILi1EEES8_S8_EEENS6_IJNS7_ILi64EEENS7_ILi96EEENS7_ILi192EEEEEENS_10bfloat16_tEfNS_4arch4Sm90ELb0ELb0ELb0ELb0ELb0ELb0ELb1ELb0ELi3ELi1ELi1ELi1ELb0EEENS1_21CollectiveEpilogueBwdISD_SE_SG_Li384ELb0ELb1ELi3EEENS1_19SingleTileSchedulerILb0ELb0ELb0ELi96EEEEEEEEEvNT_6ParamsE,@"STO_CUDA_ENTRY STV_DEFAULT"
_ZN7cutlass13device_kernelIN5flash11enable_sm90INS1_16FlashAttnBwdSm90INS1_25CollectiveMainloopBwdSm90ILi2ELi1ELi1EN4cute5tupleIJNS5_1CILi1EEES8_S8_EEENS6_IJNS7_ILi64EEENS7_ILi96EEENS7_ILi192EEEEEENS_10bfloat16_tEfNS_4arch4Sm90ELb0ELb0ELb0ELb0ELb0ELb0ELb1ELb0ELi3ELi1ELi1ELi1ELb0EEENS1_21CollectiveEpilogueBwdISD_SE_SG_Li384ELb0ELb1ELi3EEENS1_19SingleTileSchedulerILb0ELb0ELb0ELi96EEEEEEEEEvNT_6ParamsE:
[----:B------:R-:W1:Y:S01]  /*0000*/  LDC R1, c[0x0][0x28] ;  /* 0x00000a00ff017b82 */ /* 0x000e620000000800 */
[----:B------:R-:W2:Y:S01]  /*0010*/  S2R R3, SR_TID.X ;  /* 0x0000000000037919 */ /* 0x000ea20000002100 */
[----:B------:R-:W-:Y:S01]  /*0020*/  ELECT P0, URZ, PT ;  /* 0x00000000003f782f */ /* 0x000fe20003800000 */
[----:B------:R-:W-:Y:S01]  /*0030*/  BSSY B0, `(.L_x_0) ;  /* 0x0000019000007945 */ /* 0x000fe20003800000 */
[----:B--2---:R-:W-:-:S05]  /*0040*/  SHF.R.U32.HI R0, RZ, 0x5, R3 ;  /* 0x00000005ff007819 */ /* 0x004fca0000011603 */
[----:B------:R-:W2:Y:S02]  /*0050*/  SHFL.IDX PT, R2, R0, RZ, 0x1f ;  /* 0x00001fff00027589 */ /* 0x000ea400000e0000 */
[----:B--2---:R-:W-:-:S13]  /*0060*/  ISETP.EQ.AND P0, PT, R2, RZ, P0 ;  /* 0x000000ff0200720c */ /* 0x004fda0000702270 */
[----:B-1----:R-:W-:Y:S05]  /*0070*/  @!P0 BRA `(.L_x_1) ;  /* 0x0000000000508947 */ /* 0x002fea0003800000 */
[----:B------:R-:W-:Y:S02]  /*0080*/  ULDC.64 UR4, c[0x0][0x198] ;  /* 0x0000660000047ab9 */ /* 0x000fe40000000a00 */
[----:B------:R-:W-:Y:S02]  /*0090*/  UIADD3 UR6, UP0, UR4, 0xf0, URZ ;  /* 0x000000f004067890 */ /* 0x000fe4000ff1e03f */
[----:B------:R-:W-:Y:S02]  /*00a0*/  UIADD3 UR8, UP1, UR4, 0x1f0, URZ ;  /* 0x000001f004087890 */ /* 0x000fe4000ff3e03f */
[----:B------:R-:W-:Y:S02]  /*00b0*/  UIADD3 UR10, UP2, UR4, 0x2f0, URZ ;  /* 0x000002f0040a7890 */ /* 0x000fe4000ff5e03f */
[----:B------:R-:W-:Y:S02]  /*00c0*/  UIADD3 UR12, UP3, UR4, 0x3f0, URZ ;  /* 0x000003f0040c7890 */ /* 0x000fe4000ff7e03f */
[----:B------:R-:W-:-:S02]  /*00d0*/  UIADD3 UR14, UP4, UR4, 0x670, URZ ;  /* 0x00000670040e7890 */ /* 0x000fc4000ff9e03f */
[----:B------:R-:W-:Y:S02]  /*00e0*/  UIADD3.X UR7, URZ, UR5, URZ, UP0, !UPT ;  /* 0x000000053f077290 */ /* 0x000fe400087fe43f */
[----:B------:R-:W-:Y:S02]  /*00f0*/  UIADD3 UR4, UP5, UR4, 0x770, URZ ;  /* 0x0000077004047890 */ /* 0x000fe4000ffbe03f */
[----:B------:R-:W-:Y:S02]  /*0100*/  UIADD3.X UR9, URZ, UR5, URZ, UP1, !UPT ;  /* 0x000000053f097290 */ /* 0x000fe40008ffe43f */
[----:B------:R-:W-:Y:S02]  /*0110*/  UIADD3.X UR11, URZ, UR5, URZ, UP2, !UPT ;  /* 0x000000053f0b7290 */ /* 0x000fe400097fe43f */
[----:B------:R-:W-:Y:S01]  /*0120*/  UIADD3.X UR13, URZ, UR5, URZ, UP3, !UPT ;  /* 0x000000053f0d7290 */ /* 0x000fe20009ffe43f */
[----:B------:R1:W-:Y:S01]  /*0130*/  UTMACCTL.PF [UR6] ;  /* 0x00000000060079b9 */ /* 0x0003e20008040000 */
[----:B------:R-:W-:-:S03]  /*0140*/  UIADD3.X UR15, URZ, UR5, URZ, UP4, !UPT ;  /* 0x000000053f0f7290 */ /* 0x000fc6000a7fe43f */
[----:B------:R1:W-:Y:S01]  /*0150*/  UTMACCTL.PF [UR8] ;  /* 0x00000000080079b9 */ /* 0x0003e20008040000 */
[----:B------:R-:W-:Y:S01]  /*0160*/  UIADD3.X UR5, URZ, UR5, URZ, UP5, !UPT ;  /* 0x000000053f057290 */ /* 0x000fe2000affe43f */
[----:B------:R1:W-:Y:S02]  /*0170*/  UTMACCTL.PF [UR10] ;  /* 0x000000000a0079b9 */ /* 0x0003e40008040000 */
[----:B------:R1:W-:Y:S02]  /*0180*/  UTMACCTL.PF [UR12] ;  /* 0x000000000c0079b9 */ /* 0x0003e40008040000 */
[----:B------:R1:W-:Y:S04]  /*0190*/  UTMACCTL.PF [UR14] ;  /* 0x000000000e0079b9 */ /* 0x0003e80008040000 */
[----:B------:R1:W-:Y:S02]  /*01a0*/  UTMACCTL.PF [UR4] ;  /* 0x00000000040079b9 */ /* 0x0003e40008040000 */
[----:B-1----:R-:W-:Y:S01]  /*01b0*/  NOP ;  /* 0x0000000000007918 */ /* 0x002fe20000000000 */
.L_x_1:
[----:B------:R-:W-:Y:S05]  /*01c0*/  BSYNC B0 ;  /* 0x0000000000007941 */ /* 0x000fea0003800000 */
.L_x_0:
[----:B------:R-:W-:Y:S01]  /*01d0*/  VOTEU.ANY UP0, P0 ;  /* 0x00000000003f7886 */ /* 0x000fe20000000100 */
[----:B------:R-:W1:Y:S01]  /*01e0*/  SHFL.IDX PT, R2, R0, RZ, 0x1f ;  /* 0x00001fff00027589 */ /* 0x000e6200000e0000 */
[----:B------:R-:W-:Y:S01]  /*01f0*/  UMOV UR4, 0x1 ;  /* 0x0000000100047882 */ /* 0x000fe20000000000 */
[----:B------:R-:W-:Y:S02]  /*0200*/  SHF.R.U32.HI R3, RZ, 0x7, R3 ;  /* 0x00000007ff037819 */ /* 0x000fe40000011603 */
[----:B------:R-:W2:Y:S01]  /*0210*/  @UP0 S2UR UR7, SR_CgaCtaId ;  /* 0x00000000000709c3 */ /* 0x000ea20000008800 */
[----:B------:R-:W-:Y:S01]  /*0220*/  @UP0 UMOV UR6, 0x400 ;  /* 0x0000040000060882 */ /* 0x000fe20000000000 */
[----:B------:R-:W-:-:S04]  /*0230*/  @UP0 UIADD3 UR4, -UR4, 0x100000, URZ ;  /* 0x0010000004040890 */ /* 0x000fc8000fffe13f */
[----:B------:R-:W-:Y:S02]  /*0240*/  @UP0 USHF.L.U32 UR5, UR4, 0xb, URZ ;  /* 0x0000000b04050899 */ /* 0x000fe4000800063f */
[----:B------:R-:W-:Y:S01]  /*0250*/  @UP0 USHF.L.U32 UR4, UR4, 0x1, URZ ;  /* 0x0000000104040899 */ /* 0x000fe2000800063f */
[----:B-1----:R-:W-:Y:S02]  /*0260*/  ISETP.NE.AND P1, PT, R2, RZ, PT ;  /* 0x000000ff0200720c */ /* 0x002fe40003f25270 */
[----:B------:R1:W3:Y:S01]  /*0270*/  SHFL.IDX PT, R2, R3, RZ, 0x1f ;  /* 0x00001fff03027589 */ /* 0x0002e200000e0000 */
[----:B--2---:R-:W-:Y:S01]  /*0280*/  @UP0 ULEA UR6, UR7, UR6, 0x18 ;  /* 0x0000000607060291 */ /* 0x004fe2000f8ec03f */
[----:B------:R-:W-:Y:S02]  /*0290*/  VOTEU.ANY UP0, P0 ;  /* 0x00000000003f7886 */ /* 0x000fe40000000100 */
[----:B------:R-:W2:Y:S09]  /*02a0*/  FENCE.VIEW.ASYNC.S ;  /* 0x00000000000073c6 */ /* 0x000eb20000000000 */
[----:B--2---:R1:W2:Y:S02]  /*02b0*/  @UP0 SYNCS.EXCH.64 URZ, [UR6+0x36400], UR4 ;  /* 0x03640004063f05b2 */ /* 0x0042a40008000100 */
[----:B-1----:R-:W-:Y:S05]  /*02c0*/  @P1 BRA `(.L_x_2) ;  /* 0x0000000000481947 */ /* 0x002fea0003800000 */
[----:B------:R-:W1:Y:S01]  /*02d0*/  S2UR UR5, SR_CgaCtaId ;  /* 0x00000000000579c3 */ /* 0x000e620000008800 */
[----:B------:R-:W-:Y:S01]  /*02e0*/  UMOV UR4, 0x400 ;  /* 0x0000040000047882 */ /* 0x000fe20000000000 */
[----:B------:R-:W-:Y:S01]  /*02f0*/  UMOV UR6, 0x1 ;  /* 0x0000000100067882 */ /* 0x000fe20000000000 */
[----:B------:R-:W-:Y:S01]  /*0300*/  UMOV UR9, 0x180 ;  /* 0x0000018000097882 */ /* 0x000fe20000000000 */
[----:B------:R-:W-:-:S04]  /*0310*/  UIADD3 UR6, -UR6, 0x100000, URZ ;  /* 0x0010000006067890 */ /* 0x000fc8000fffe13f */
[----:B------:R-:W-:Y:S02]  /*0320*/  USHF.L.U32 UR7, UR6, 0xb, URZ ;  /* 0x0000000b06077899 */ /* 0x000fe4000800063f */
[----:B------:R-:W-:Y:S01]  /*0330*/  USHF.L.U32 UR6, UR6, 0x1, URZ ;  /* 0x0000000106067899 */ /* 0x000fe2000800063f */
[----:B------:R-:W-:Y:S01]  /*0340*/  ELECT P0, URZ, PT ;  /* 0x00000000003f782f */ /* 0x000fe20003800000 */
[----:B-1----:R-:W-:Y:S02]  /*0350*/  ULEA UR8, UR5, UR4, 0x18 ;  /* 0x0000000405087291 */ /* 0x002fe4000f8ec03f */
[----:B------:R-:W-:-:S04]  /*0360*/  UIADD3 UR4, -UR9, 0x100000, URZ ;  /* 0x0010000009047890 */ /* 0x000fc8000fffe13f */
[----:B------:R-:W-:Y:S02]  /*0370*/  USHF.L.U32 UR5, UR4, 0xb, URZ ;  /* 0x0000000b04057899 */ /* 0x000fe4000800063f */
[----:B------:R-:W-:Y:S01]  /*0380*/  USHF.L.U32 UR4, UR4, 0x1, URZ ;  /* 0x0000000104047899 */ /* 0x000fe2000800063f */
[----:B------:R-:W1:Y:S03]  /*0390*/  FENCE.VIEW.ASYNC.S ;  /* 0x00000000000073c6 */ /* 0x000e660000000000 */
[----:B-1----:R1:W4:Y:S08]  /*03a0*/  SYNCS.EXCH.64 URZ, [UR8+0x36410], UR6 ;  /* 0x03641006083f75b2 */ /* 0x0023300008000100 */
[----:B------:R1:W5:Y:S01]  /*03b0*/  SYNCS.EXCH.64 URZ, [UR8+0x36420], UR4 ;  /* 0x03642004083f75b2 */ /* 0x0003620008000100 */
[----:B------:R1:W1:Y:S01]  /*03c0*/  SYNCS.EXCH.64 URZ, [UR8+0x36418], UR6 ;  /* 0x03641806083f75b2 */ /* 0x0002620008000100 */
[----:B------:R1:W1:Y:S01]  /*03d0*/  SYNCS.EXCH.64 URZ, [UR8+0x36428], UR4 ;  /* 0x03642804083f75b2 */ /* 0x0002620008000100 */
[----:B------:R-:W-:Y:S01]  /*03e0*/  NOP ;  /* 0x0000000000007918 */ /* 0x000fe20000000000 */
.L_x_2:
[----:B------:R-:W3:Y:S01]  /*03f0*/  SHFL.IDX PT, R3, R0, RZ, 0x1f ;  /* 0x00001fff00037589 */ /* 0x000ee200000e0000 */
[----:B------:R-:W-:Y:S01]  /*0400*/  NOP ;  /* 0x0000000000007918 */ /* 0x000fe20000000000 */
[----:B---3--:R-:W-:-:S13]  /*0410*/  ISETP.NE.AND P0, PT, R3, RZ, PT ;  /* 0x000000ff0300720c */ /* 0x008fda0003f05270 */
[----:B------:R-:W-:Y:S05]  /*0420*/  @P0 BRA `(.L_x_3) ;  /* 0x0000000000400947 */ /* 0x000fea0003800000 */
[----:B-1----:R-:W1:Y:S01]  /*0430*/  S2UR UR5, SR_CgaCtaId ;  /* 0x00000000000579c3 */ /* 0x002e620000008800 */
[----:B------:R-:W-:Y:S01]  /*0440*/  UMOV UR4, 0x400 ;  /* 0x0000040000047882 */ /* 0x000fe20000000000 */
[----:B------:R-:W-:Y:S01]  /*0450*/  UMOV UR6, 0x1 ;  /* 0x0000000100067882 */ /* 0x000fe20000000000 */
[----:B------:R-:W-:Y:S01]  /*0460*/  UMOV UR7, 0x180 ;  /* 0x0000018000077882 */ /* 0x000fe20000000000 */
[----:B------:R-:W-:Y:S01]  /*0470*/  ELECT P0, URZ, PT ;  /* 0x00000000003f782f */ /* 0x000fe20003800000 */
[----:B-1----:R-:W-:Y:S02]  /*0480*/  ULEA UR8, UR5, UR4, 0x18 ;  /* 0x0000000405087291 */ /* 0x002fe4000f8ec03f */
[----:B------:R-:W-:-:S04]  /*0490*/  UIADD3 UR4, -UR6, 0x100000, URZ ;  /* 0x0010000006047890 */ /* 0x000fc8000fffe13f */
[----:B------:R-:W-:Y:S02]  /*04a0*/  USHF.L.U32 UR5, UR4, 0xb, URZ ;  /* 0x0000000b04057899 */ /* 0x000fe4000800063f */
[----:B------:R-:W-:Y:S02]  /*04b0*/  USHF.L.U32 UR4, UR4, 0x1, URZ ;  /* 0x0000000104047899 */ /* 0x000fe4000800063f */
[----:B------:R-:W-:-:S04]  /*04c0*/  UIADD3 UR6, -UR7, 0x100000, URZ ;  /* 0x0010000007067890 */ /* 0x000fc8000fffe13f */
[----:B------:R-:W-:Y:S02]  /*04d0*/  USHF.L.U32 UR7, UR6, 0xb, URZ ;  /* 0x0000000b06077899 */ /* 0x000fe4000800063f */
[----:B------:R-:W-:Y:S01]  /*04e0*/  USHF.L.U32 UR6, UR6, 0x1, URZ ;  /* 0x0000000106067899 */ /* 0x000fe2000800063f */
[----:B------:R-:W1:Y:S03]  /*04f0*/  FENCE.VIEW.ASYNC.S ;  /* 0x00000000000073c6 */ /* 0x000e660000000000 */
[----:B-1----:R3:W1:Y:S08]  /*0500*/  SYNCS.EXCH.64 URZ, [UR8+0x36430], UR4 ;  /* 0x03643004083f75b2 */ /* 0x0026700008000100 */
[----:B------:R3:W1:Y:S02]  /*0510*/  SYNCS.EXCH.64 URZ, [UR8+0x36438], UR6 ;  /* 0x03643806083f75b2 */ /* 0x0006640008000100 */
[----:B---3--:R-:W-:Y:S01]  /*0520*/  NOP ;  /* 0x0000000000007918 */ /* 0x008fe20000000000 */
.L_x_3:
[----:B------:R-:W-:Y:S01]  /*0530*/  ISETP.NE.AND P0, PT, R2, RZ, PT ;  /* 0x000000ff0200720c */ /* 0x000fe20003f05270 */
[----:B------:R-:W-:Y:S01]  /*0540*/  IMAD.MOV.U32 R17, RZ, RZ, 0x1 ;  /* 0x00000001ff117424 */ /* 0x000fe200078e00ff */
[----:B------:R-:W-:-:S04]  /*0550*/  NOP ;  /* 0x0000000000007918 */ /* 0x000fc80000000000 */
[----:B------:R-:W-:Y:S01]  /*0560*/  SEL R17, R17, 0x2, !P0 ;  /* 0x0000000211117807 */ /* 0x000fe20004000000 */
[----:B-12-45:R-:W-:Y:S06]  /*0570*/  BAR.SYNC.DEFER_BLOCKING 0x0 ;  /* 0x0000000000007b1d */ /* 0x036fec0000010000 */
[----:B------:R-:W-:Y:S05]  /*0580*/  @!P0 BRA `(.L_x_4) ;  /* 0x0000003c00648947 */ /* 0x000fea0003800000 */
.L_x_5:
[----:B------:R-:W-:-:S08]  /*0590*/  NOP ;  /* 0x0000000000007918 */ /* 0x000fd00000000000 */
[----:B------:R-:W1:Y:S02]  /*05a0*/  USETMAXREG.TRY_ALLOC.CTAPOOL UP0, 0xa0 ;  /* 0x000000a0000079c8 */ /* 0x000e640008000600 */
[----:B-1----:R-:W-:-:S13]  /*05b0*/  PLOP3.LUT P0, PT, PT, PT, UP0, 0x80, 0x0 ;  /* 0x000000000000781c */ /* 0x002fda0003f0f008 */
[----:B------:R-:W-:Y:S05]  /*05c0*/  @!P0 BRA `(.L_x_5) ;  /* 0xfffffffc00f08947 */ /* 0x000fea000383ffff */
[----:B------:R-:W-:Y:S01]  /*05d0*/  LOP3.LUT R0, R0, 0x3, RZ, 0xc0, !PT ;  /* 0x0000000300007812 */ /* 0x000fe200078ec0ff */
[----:B------:R-:W1:Y:S01]  /*05e0*/  S2R R2, SR_TID.X ;  /* 0x0000000000027919 */ /* 0x000e620000002100 */
[----:B------:R-:W2:Y:S04]  /*05f0*/  S2UR UR4, SR_CTAID.Z ;  /* 0x00000000000479c3 */ /* 0x000ea80000002700 */
[----:B------:R-:W3:Y:S02]  /*0600*/  SHFL.IDX PT, R0, R0, RZ, 0x1f ;  /* 0x00001fff00007589 */ /* 0x000ee400000e0000 */
[----:B---3--:R-:W-:Y:S02]  /*0610*/  ISETP.NE.AND P0, PT, R0, RZ, PT ;  /* 0x000000ff0000720c */ /* 0x008fe40003f05270 */
[----:B-1----:R-:W-:-:S11]  /*0620*/  SHF.R.U32.HI R2, RZ, 0x7, R2 ;  /* 0x00000007ff027819 */ /* 0x002fd60000011602 */
[----:B------:R-:W-:-:S05]  /*0630*/  @!P0 VIADD R2, R2, 0x9 ;  /* 0x0000000902028836 */ /* 0x000fca0000000000 */
[----:B------:R1:W-:Y:S06]  /*0640*/  @!P0 BAR.ARV R2, 0xa0 ;  /* 0x000280020000851d */ /* 0x0003ec0000002000 */
[----:B--2---:R-:W-:-:S13]  /*0650*/  ISETP.LE.AND P0, PT, RZ, UR4, PT ;  /* 0x00000004ff007c0c */ /* 0x004fda000bf03270 */
[----:B-1----:R-:W-:Y:S05]  /*0660*/  @!P0 EXIT ;  /* 0x000000000000894d */ /* 0x002fea0003800000 */
[----:B------:R-:W1:Y:S01]  /*0670*/  S2UR UR4, SR_CgaCtaId ;  /* 0x00000000000479c3 */ /* 0x000e620000008800 */
[----:B------:R-:W-:Y:S02]  /*0680*/  UMOV UR37, 0x400 ;  /* 0x0000040000257882 */ /* 0x000fe40000000000 */
[----:B-1----:R-:W-:-:S04]  /*0690*/  ULEA UR37, UR4, UR37, 0x18 ;  /* 0x0000002504257291 */ /* 0x002fc8000f8ec03f */
[----:B------:R-:W-:-:S04]  /*06a0*/  UIADD3 UR36, UR37, 0x30400, URZ ;  /* 0x0003040025247890 */ /* 0x000fc8000fffe03f */
[----:B------:R-:W-:-:S06]  /*06b0*/  ULOP3.LUT UP0, URZ, UR36, 0x1bf, URZ, 0xc0, !UPT ;  /* 0x000001bf243f7892 */ /* 0x000fcc000f80c03f */
[----:B------:R-:W-:-:S13]  /*06c0*/  PLOP3.LUT P0, PT, PT, PT, UP0, 0x80, 0x0 ;  /* 0x000000000000781c */ /* 0x000fda0003f0f008 */
[----:B------:R-:W-:Y:S05]  /*06d0*/  @!P0 BRA `(.L_x_6) ;  /* 0x00000000007c8947 */ /* 0x000fea0003800000 */
[----:B------:R-:W-:Y:S01]  /*06e0*/  MOV R2, 0x0 ;  /* 0x0000000000027802 */ /* 0x000fe20000000f00 */
[----:B------:R-:W-:Y:S01]  /*06f0*/  ULDC.64 UR4, c[0x4][0x80] ;  /* 0x0100200000047ab9 */ /* 0x000fe20000000a00 */
[----:B------:R-:W-:Y:S01]  /*0700*/  ULDC.64 UR6, c[0x4][0x8] ;  /* 0x0100020000067ab9 */ /* 0x000fe20000000a00 */
[----:B------:R-:W-:Y:S01]  /*0710*/  IMAD.U32 R4, RZ, RZ, UR4 ;  /* 0x00000004ff047e24 */ /* 0x000fe2000f8e00ff */
[----:B------:R1:W2:Y:S01]  /*0720*/  LDC.64 R14, c[0x4][R2] ;  /* 0x01000000020e7b82 */ /* 0x0002a20000000a00 */
[----:B------:R-:W-:Y:S01]  /*0730*/  IMAD.U32 R5, RZ, RZ, UR5 ;  /* 0x00000005ff057e24 */ /* 0x000fe2000f8e00ff */
[----:B------:R-:W-:Y:S01]  /*0740*/  ULDC.64 UR4, c[0x4][0x88] ;  /* 0x0100220000047ab9 */ /* 0x000fe20000000a00 */
[----:B------:R-:W-:Y:S02]  /*0750*/  IMAD.U32 R10, RZ, RZ, UR6 ;  /* 0x00000006ff0a7e24 */ /* 0x000fe4000f8e00ff */
[----:B------:R-:W-:Y:S02]  /*0760*/  IMAD.U32 R6, RZ, RZ, UR4 ;  /* 0x00000004ff067e24 */ /* 0x000fe4000f8e00ff */
[----:B------:R-:W-:-:S02]  /*0770*/  IMAD.U32 R7, RZ, RZ, UR5 ;  /* 0x00000005ff077e24 */ /* 0x000fc4000f8e00ff */
[----:B------:R-:W-:Y:S02]  /*0780*/  IMAD.U32 R11, RZ, RZ, UR7 ;  /* 0x00000007ff0b7e24 */ /* 0x000fe4000f8e00ff */
[----:B------:R-:W-:Y:S02]  /*0790*/  IMAD.MOV.U32 R8, RZ, RZ, 0x70 ;  /* 0x00000070ff087424 */ /* 0x000fe400078e00ff */
[----:B------:R-:W-:Y:S02]  /*07a0*/  IMAD.MOV.U32 R12, RZ, RZ, 0x1 ;  /* 0x00000001ff0c7424 */ /* 0x000fe400078e00ff */
[----:B-1----:R-:W-:-:S07]  /*07b0*/  IMAD.MOV.U32 R13, RZ, RZ, RZ ;  /* 0x000000ffff0d7224 */ /* 0x002fce00078e00ff */
[----:B------:R-:W-:-:S07]  /*07c0*/  LEPC R20, `(.L_x_7) ;  /* 0x000000001014794e */ /* 0x000fce0000000000 */
[----:B--2---:R-:W-:Y:S05]  /*07d0*/  CALL.ABS.NOINC R14 ;  /* 0x000000000e007343 */ /* 0x004fea0003c00000 */
.L_x_7:
[----:B------:R-:W1:Y:S01]  /*07e0*/  LDC.64 R2, c[0x4][R2] ;  /* 0x0100000002027b82 */ /* 0x000e620000000a00 */
[----:B------:R-:W-:Y:S01]  /*07f0*/  ULDC.64 UR4, c[0x4][0x80] ;  /* 0x0100200000047ab9 */ /* 0x000fe20000000a00 */
[----:B------:R-:W-:Y:S01]  /*0800*/  ULDC.64 UR6, c[0x4][0x88] ;  /* 0x0100220000067ab9 */ /* 0x000fe20000000a00 */
[----:B------:R-:W-:Y:S02]  /*0810*/  IMAD.U32 R4, RZ, RZ, UR4 ;  /* 0x00000004ff047e24 */ /* 0x000fe4000f8e00ff */
        /* <DEDUP_REMOVED lines=8> */
[----:B------:R-:W-:-:S07]  /*08a0*/  IMAD.MOV.U32 R13, RZ, RZ, RZ ;  /* 0x000000ffff0d7224 */ /* 0x000fce00078e00ff */
[----:B------:R-:W-:-:S07]  /*08b0*/  LEPC R20, `(.L_x_6) ;  /* 0x000000001014794e */ /* 0x000fce0000000000 */
[----:B-1----:R-:W-:Y:S05]  /*08c0*/  CALL.ABS.NOINC R2 ;  /* 0x0000000002007343 */ /* 0x002fea0003c00000 */
.L_x_6:
[----:B------:R-:W-:-:S04]  /*08d0*/  IMAD.U32 R19, RZ, RZ, UR37 ;  /* 0x00000025ff137e24 */ /* 0x000fc8000f8e00ff */
[----:B------:R-:W-:-:S05]  /*08e0*/  VIADD R18, R19, 0x33400 ;  /* 0x0003340013127836 */ /* 0x000fca0000000000 */
[----:B------:R-:W-:-:S13]  /*08f0*/  LOP3.LUT P0, RZ, R18, 0x1bf, RZ, 0xc0, !PT ;  /* 0x000001bf12ff7812 */ /* 0x000fda000780c0ff */
        /* <DEDUP_REMOVED lines=17> */
.L_x_9:
        /* <DEDUP_REMOVED lines=15> */
.L_x_8:
[----:B------:R-:W1:Y:S01]  /*0b00*/  S2R R2, SR_TID.X ;  /* 0x0000000000027919 */ /* 0x000e620000002100 */
[----:B------:R-:W-:Y:S01]  /*0b10*/  UMOV UR4, 0xffffffff ;  /* 0xffffffff00047882 */ /* 0x000fe20000000000 */
[----:B-1----:R-:W-:-:S05]  /*0b20*/  VIADD R0, R2, 0xffffff80 ;  /* 0xffffff8002007836 */ /* 0x002fca0000000000 */
[----:B------:R-:W-:-:S04]  /*0b30*/  SHF.R.S32.HI R3, RZ, 0x1f, R0 ;  /* 0x0000001fff037819 */ /* 0x000fc80000011400 */
[----:B------:R-:W-:-:S04]  /*0b40*/  LEA.HI R2, R3, R0, RZ, 0x7 ;  /* 0x0000000003027211 */ /* 0x000fc800078f38ff */
[----:B------:R-:W-:Y:S01]  /*0b50*/  SHF.R.S32.HI R13, RZ, 0x7, R2 ;  /* 0x00000007ff0d7819 */ /* 0x000fe20000011402 */
[----:B------:R-:W-:Y:S06]  /*0b60*/  BRA.DIV UR4, `(.L_x_10) ;  /* 0x0000006a041c7947 */ /* 0x000fec000b800000 */
[----:B------:R1:W2:Y:S02]  /*0b70*/  SHFL.IDX PT, R14, R13, RZ, 0x1f ;  /* 0x00001fff0d0e7589 */ /* 0x0002a400000e0000 */
.L_x_94:
[----:B------:R-:W-:Y:S02]  /*0b80*/  SHF.L.U32 R12, RZ, 0x1f, RZ ;  /* 0x0000001fff0c7819 */ /* 0x000fe400000006ff */
[----:B------:R-:W-:Y:S01]  /*0b90*/  LOP3.LUT R5, R2, 0xffffff80, RZ, 0xc0, !PT ;  /* 0xffffff8002057812 */ /* 0x000fe200078ec0ff */
[----:B--2---:R-:W-:Y:S01]  /*0ba0*/  IMAD.HI R2, R14, 0x55555556, RZ ;  /* 0x555555560e027827 */ /* 0x004fe200078e02ff */
[----:B------:R-:W2:Y:S01]  /*0bb0*/  SYNCS.PHASECHK.TRANS64.TRYWAIT P0, [UR37+0x36400], R12 ;  /* 0x0364000cff0075a7 */ /* 0x000ea20008000165 */
[CC--:B------:R-:W-:Y:S02]  /*0bc0*/  LEA.HI R6, R3.reuse, R0.reuse, RZ, 0x5 ;  /* 0x0000000003067211 */ /* 0x0c0fe400078f28ff */
[----:B------:R-:W-:Y:S01]  /*0bd0*/  IMAD.IADD R4, R0, 0x1, -R5 ;  /* 0x0000000100047824 */ /* 0x000fe200078e0a05 */
[----:B------:R-:W-:Y:S02]  /*0be0*/  LEA.HI R3, R3, R0, RZ, 0x4 ;  /* 0x0000000003037211 */ /* 0x000fe400078f20ff */
[----:B------:R-:W-:-:S02]  /*0bf0*/  LEA.HI R5, R2, R2, RZ, 0x1 ;  /* 0x0000000202057211 */ /* 0x000fc400078f08ff */
[----:B------:R-:W-:Y:S02]  /*0c00*/  SHF.R.S32.HI R9, RZ, 0x1f, R4 ;  /* 0x0000001fff097819 */ /* 0x000fe40000011404 */
[----:B------:R-:W-:Y:S01]  /*0c10*/  SHF.R.S32.HI R152, RZ, 0x5, R6 ;  /* 0x00000005ff987819 */ /* 0x000fe20000011406 */
[----:B------:R-:W-:Y:S01]  /*0c20*/  IMAD R5, R5, -0x3, R14 ;  /* 0xfffffffd05057824 */ /* 0x000fe200078e020e */
[----:B------:R-:W-:Y:S02]  /*0c30*/  LEA.HI R8, R9, R4, RZ, 0x2 ;  /* 0x0000000409087211 */ /* 0x000fe400078f10ff */
[----:B------:R-:W-:Y:S02]  /*0c40*/  SHF.R.S32.HI R7, RZ, 0x1f, R6 ;  /* 0x0000001fff077819 */ /* 0x000fe40000011406 */
[----:B------:R-:W-:Y:S02]  /*0c50*/  SHF.R.S32.HI R2, RZ, 0x4, R3 ;  /* 0x00000004ff027819 */ /* 0x000fe40000011403 */
[----:B------:R-:W-:-:S02]  /*0c60*/  SHF.R.S32.HI R10, RZ, 0x2, R8 ;  /* 0x00000002ff0a7819 */ /* 0x000fc40000011408 */
[----:B------:R-:W-:Y:S02]  /*0c70*/  SHF.R.S32.HI R11, RZ, 0x1f, R8 ;  /* 0x0000001fff0b7819 */ /* 0x000fe40000011408 */
[----:B------:R-:W-:Y:S02]  /*0c80*/  LEA.HI R6, R3, R2, RZ, 0x1 ;  /* 0x0000000203067211 */ /* 0x000fe400078f08ff */
[----:B------:R-:W-:Y:S02]  /*0c90*/  LEA.HI R7, R7, R152, RZ, 0x2 ;  /* 0x0000009807077211 */ /* 0x000fe400078f10ff */
[----:B------:R-:W-:Y:S02]  /*0ca0*/  LEA.HI R11, R11, R10, RZ, 0x3 ;  /* 0x0000000a0b0b7211 */ /* 0x000fe400078f18ff */
[----:B------:R-:W-:Y:S02]  /*0cb0*/  LOP3.LUT R153, R6, 0xfffffffe, RZ, 0xc0, !PT ;  /* 0xfffffffe06997812 */ /* 0x000fe400078ec0ff */
[----:B------:R-:W-:-:S02]  /*0cc0*/  LOP3.LUT R7, R7, 0xfffffffc, RZ, 0xc0, !PT ;  /* 0xfffffffc07077812 */ /* 0x000fc400078ec0ff */
[----:B------:R-:W-:Y:S01]  /*0cd0*/  LOP3.LUT R11, R11, 0xfffffff8, RZ, 0xc0, !PT ;  /* 0xfffffff80b0b7812 */ /* 0x000fe200078ec0ff */
[----:B------:R-:W-:Y:S01]  /*0ce0*/  IMAD.IADD R153, R2, 0x1, -R153 ;  /* 0x0000000102997824 */ /* 0x000fe200078e0a99 */
[----:B------:R-:W-:Y:S01]  /*0cf0*/  LEA.HI R9, R9, R4, RZ, 0x5 ;  /* 0x0000000409097211 */ /* 0x000fe200078f28ff */
[----:B------:R-:W-:Y:S02]  /*0d00*/  IMAD.IADD R152, R152, 0x1, -R7 ;  /* 0x0000000198987824 */ /* 0x000fe400078e0a07 */
[----:B------:R-:W-:Y:S01]  /*0d10*/  IMAD.IADD R16, R10, 0x1, -R11 ;  /* 0x000000010a107824 */ /* 0x000fe200078e0a0b */
[----:B------:R-:W-:Y:S01]  /*0d20*/  SHF.R.S32.HI R9, RZ, 0x5, R9 ;  /* 0x00000005ff097819 */ /* 0x000fe20000011409 */
[----:B--2---:R-:W-:Y:S06]  /*0d30*/  @P0 BRA `(.L_x_11) ;  /* 0x0000000000080947 */ /* 0x004fec0003800000 */
[----:B------:R-:W2:Y:S02]  /*0d40*/  SYNCS.PHASECHK.TRANS64.TRYWAIT P0, [UR37+0x36400], R12 ;  /* 0x0364000cff0075a7 */ /* 0x000ea40008000165 */
[----:B--2---:R-:W-:Y:S05]  /*0d50*/  @!P0 BRA `(.L_x_12) ;  /* 0x0000006400bc8947 */ /* 0x004fea0003800000 */
.L_x_11:
[----:B--2---:R-:W2:Y:S01]  /*0d60*/  LDC R12, c[0x0][0x280] ;  /* 0x0000a000ff0c7b82 */ /* 0x004ea20000000800 */
[----:B------:R-:W-:Y:S01]  /*0d70*/  IMAD R16, R9, 0x10, R16 ;  /* 0x0000001009107824 */ /* 0x000fe200078e0210 */
[----:B------:R-:W-:Y:S02]  /*0d80*/  CS2R R118, SRZ ;  /* 0x0000000000767805 */ /* 0x000fe4000001ff00 */
[----:B------:R-:W-:Y:S02]  /*0d90*/  CS2R R116, SRZ ;  /* 0x0000000000747805 */ /* 0x000fe4000001ff00 */
[----:B------:R-:W-:Y:S02]  /*0da0*/  CS2R R114, SRZ ;  /* 0x0000000000727805 */ /* 0x000fe4000001ff00 */
[----:B------:R-:W-:Y:S02]  /*0db0*/  CS2R R112, SRZ ;  /* 0x0000000000707805 */ /* 0x000fe4000001ff00 */
[----:B------:R-:W-:-:S02]  /*0dc0*/  CS2R R110, SRZ ;  /* 0x00000000006e7805 */ /* 0x000fc4000001ff00 */
[----:B------:R-:W-:Y:S02]  /*0dd0*/  CS2R R108, SRZ ;  /* 0x00000000006c7805 */ /* 0x000fe4000001ff00 */
        /* <DEDUP_REMOVED lines=16> */
[----:B--2---:R-:W-:-:S02]  /*0ee0*/  ISETP.GE.AND P0, PT, R12, 0x1, PT ;  /* 0x000000010c00780c */ /* 0x004fc40003f06270 */
        /* <DEDUP_REMOVED lines=25> */
[----:B------:R-:W-:Y:S01]  /*1080*/  CS2R R24, SRZ ;  /* 0x0000000000187805 */ /* 0x000fe2000001ff00 */
[----:B------:R-:W-:Y:S06]  /*1090*/  @!P0 BRA `(.L_x_13) ;  /* 0x0000002000948947 */ /* 0x000fec0003800000 */
[----:B------:R-:W-:Y:S01]  /*10a0*/  LOP3.LUT R3, R3, 0xfffffff0, RZ, 0xc0, !PT ;  /* 0xfffffff003037812 */ /* 0x000fe200078ec0ff */
[----:B------:R-:W2:Y:S01]  /*10b0*/  S2R R11, SR_CTAID.X ;  /* 0x00000000000b7919 */ /* 0x000ea20000002500 */
[----:B------:R-:W-:Y:S01]  /*10c0*/  LOP3.LUT R9, R8, 0xfffffffc, RZ, 0xc0, !PT ;  /* 0xfffffffc08097812 */ /* 0x000fe200078ec0ff */
[----:B------:R-:W2:Y:S01]  /*10d0*/  LDC R20, c[0x0][0x290] ;  /* 0x0000a400ff147b82 */ /* 0x000ea20000000800 */
[----:B------:R-:W-:-:S04]  /*10e0*/  IMAD.HI R10, R13, 0x55555556, RZ ;  /* 0x555555560d0a7827 */ /* 0x000fc800078e02ff */
[----:B------:R-:W-:Y:S01]  /*10f0*/  IMAD.IADD R3, R0, 0x1, -R3 ;  /* 0x0000000100037824 */ /* 0x000fe200078e0a03 */
[----:B------:R-:W-:Y:S01]  /*1100*/  LEA.HI R10, R10, R10, RZ, 0x1 ;  /* 0x0000000a0a0a7211 */ /* 0x000fe200078f08ff */
[----:B------:R-:W-:Y:S02]  /*1110*/  IMAD R14, R13, 0x400, R4 ;  /* 0x000004000d0e7824 */ /* 0x000fe400078e0204 */
[----:B------:R-:W-:Y:S01]  /*1120*/  IMAD.MOV.U32 R15, RZ, RZ, 0x20 ;  /* 0x00000020ff0f7424 */ /* 0x000fe200078e00ff */
[----:B------:R-:W-:Y:S01]  /*1130*/  LEA.HI R0, R3, R3, RZ, 0x1 ;  /* 0x0000000303007211 */ /* 0x000fe200078f08ff */
[----:B------:R-:W-:Y:S01]  /*1140*/  IMAD R10, R10, -0x3, R13 ;  /* 0xfffffffd0a0a7824 */ /* 0x000fe200078e020d */
[----:B------:R-:W-:Y:S01]  /*1150*/  SHF.R.S32.HI R6, RZ, 0x1f, R3 ;  /* 0x0000001fff067819 */ /* 0x000fe20000011403 */
[----:B------:R-:W-:Y:S01]  /*1160*/  IMAD.MOV.U32 R119, RZ, RZ, RZ ;  /* 0x000000ffff777224 */ /* 0x000fe200078e00ff */
[--C-:B------:R-:W-:Y:S02]  /*1170*/  SHF.R.S32.HI R2, RZ, 0x1, R0.reuse ;  /* 0x00000001ff027819 */ /* 0x100fe40000011400 */
[----:B------:R-:W-:-:S02]  /*1180*/  SHF.R.S32.HI R7, RZ, 0x1f, R0 ;  /* 0x0000001fff077819 */ /* 0x000fc40000011400 */
[----:B------:R-:W-:Y:S02]  /*1190*/  LEA.HI R8, R6, R3, RZ, 0x3 ;  /* 0x0000000306087211 */ /* 0x000fe400078f18ff */
[----:B------:R-:W-:Y:S02]  /*11a0*/  LEA.HI R7, R7, R2, RZ, 0x2 ;  /* 0x0000000207077211 */ /* 0x000fe400078f10ff */
[----:B------:R-:W-:Y:S01]  /*11b0*/  LOP3.LUT R0, R0, 0x7fffffe, RZ, 0xc0, !PT ;  /* 0x07fffffe00007812 */ /* 0x000fe200078ec0ff */
[----:B------:R-:W-:Y:S01]  /*11c0*/  IMAD.SHL.U32 R8, R8, 0x20, RZ ;  /* 0x0000002008087824 */ /* 0x000fe200078e00ff */
[----:B------:R-:W-:-:S03]  /*11d0*/  LOP3.LUT R7, R7, 0xfffffffc, RZ, 0xc0, !PT ;  /* 0xfffffffc07077812 */ /* 0x000fc600078ec0ff */
[----:B------:R-:W-:Y:S01]  /*11e0*/  IMAD.IADD R6, R3, 0x1, -R0 ;  /* 0x0000000103067824 */ /* 0x000fe200078e0a00 */
[----:B------:R-:W-:Y:S01]  /*11f0*/  LOP3.LUT R8, R8, 0x7fffff00, RZ, 0xc0, !PT ;  /* 0x7fffff0008087812 */ /* 0x000fe200078ec0ff */
[----:B------:R-:W-:Y:S02]  /*1200*/  IMAD.IADD R7, R2, 0x1, -R7 ;  /* 0x0000000102077824 */ /* 0x000fe400078e0a07 */
[----:B------:R-:W-:Y:S02]  /*1210*/  IMAD.SHL.U32 R3, R153, 0x8, RZ ;  /* 0x0000000899037824 */ /* 0x000fe400078e00ff */
[C---:B------:R-:W-:Y:S01]  /*1220*/  IMAD.SHL.U32 R0, R7.reuse, 0x40, RZ ;  /* 0x0000004007007824 */ /* 0x040fe200078e00ff */
[----:B------:R-:W-:Y:S01]  /*1230*/  LOP3.LUT P0, RZ, R7, 0x2, RZ, 0xc0, !PT ;  /* 0x0000000207ff7812 */ /* 0x000fe2000780c0ff */
[----:B-1----:R-:W-:Y:S02]  /*1240*/  IMAD R13, R13, 0x800, R8 ;  /* 0x000008000d0d7824 */ /* 0x002fe400078e0208 */
[----:B------:R-:W-:Y:S01]  /*1250*/  IMAD.IADD R2, R4, 0x1, -R9 ;  /* 0x0000000104027824 */ /* 0x000fe200078e0a09 */
[----:B------:R-:W-:Y:S01]  /*1260*/  LOP3.LUT R0, R0, 0xc0, RZ, 0xc0, !PT ;  /* 0x000000c000007812 */ /* 0x000fe200078ec0ff */
[----:B------:R-:W-:Y:S01]  /*1270*/  IMAD R13, R6, 0x20, R13 ;  /* 0x00000020060d7824 */ /* 0x000fe200078e020d */
[----:B------:R-:W-:Y:S01]  /*1280*/  SEL R15, R15, 0xffffffe0, !P0 ;  /* 0xffffffe00f0f7807 */ /* 0x000fe20004000000 */
[----:B------:R-:W-:Y:S01]  /*1290*/  VIADD R4, R12, 0x3f ;  /* 0x0000003f0c047836 */ /* 0x000fe20000000000 */
[----:B------:R-:W-:Y:S01]  /*12a0*/  LOP3.LUT R3, R0, 0x8, R3, 0xf8, !PT ;  /* 0x0000000800037812 */ /* 0x000fe200078ef803 */
[----:B------:R-:W-:Y:S01]  /*12b0*/  IMAD R13, R152, 0x200, R13 ;  /* 0x00000200980d7824 */ /* 0x000fe200078e020d */
[----:B------:R-:W-:Y:S01]  /*12c0*/  SHF.R.U32.HI R0, RZ, 0x3, R0 ;  /* 0x00000003ff007819 */ /* 0x000fe20000011600 */
[----:B--2---:R-:W-:Y:S01]  /*12d0*/  IMAD R9, R11, -0x60, R20 ;  /* 0xffffffa00b097824 */ /* 0x004fe200078e0214 */
[----:B------:R-:W-:-:S02]  /*12e0*/  SHF.R.S32.HI R11, RZ, 0x1f, R4 ;  /* 0x0000001fff0b7819 */ /* 0x000fc40000011404 */
[----:B------:R-:W-:Y:S02]  /*12f0*/  CS2R R6, SRZ ;  /* 0x0000000000067805 */ /* 0x000fe4000001ff00 */
[----:B------:R-:W-:Y:S01]  /*1300*/  LOP3.LUT R0, R3, R0, RZ, 0x3c, !PT ;  /* 0x0000000003007212 */ /* 0x000fe200078e3cff */
[----:B------:R-:W-:Y:S01]  /*1310*/  IMAD R9, R10, -0x20, R9 ;  /* 0xffffffe00a097824 */ /* 0x000fe200078e0209 */
[----:B------:R-:W-:Y:S01]  /*1320*/  LEA.HI R11, R11, R4, RZ, 0x6 ;  /* 0x000000040b0b7211 */ /* 0x000fe200078f30ff */
[----:B------:R-:W-:Y:S02]  /*1330*/  IMAD.SHL.U32 R4, R14, 0x4, RZ ;  /* 0x000000040e047824 */ /* 0x000fe400078e00ff */
[----:B------:R-:W-:Y:S01]  /*1340*/  IMAD.IADD R0, R0, 0x1, R13 ;  /* 0x0000000100007824 */ /* 0x000fe200078e020d */
[----:B------:R-:W-:Y:S01]  /*1350*/  LOP3.LUT R13, R17, 0x1, RZ, 0xfc, !PT ;  /* 0x00000001110d7812 */ /* 0x000fe200078efcff */
[----:B------:R-:W-:Y:S01]  /*1360*/  IMAD R2, R2, -0x2, R9 ;  /* 0xfffffffe02027824 */ /* 0x000fe200078e0209 */
[----:B------:R-:W-:Y:S01]  /*1370*/  SHF.R.S32.HI R17, RZ, 0x6, R11 ;  /* 0x00000006ff117819 */ /* 0x000fe2000001140b */
[----:B------:R-:W-:Y:S01]  /*1380*/  IMAD.MOV.U32 R12, RZ, RZ, RZ ;  /* 0x000000ffff0c7224 */ /* 0x000fe200078e00ff */
[----:B------:R-:W-:Y:S01]  /*1390*/  LEA R14, R0, UR37, 0x1 ;  /* 0x00000025000e7c11 */ /* 0x000fe2000f8e08ff */
[----:B------:R-:W-:Y:S01]  /*13a0*/  IMAD.MOV.U32 R3, RZ, RZ, RZ ;  /* 0x000000ffff037224 */ /* 0x000fe200078e00ff */
[----:B------:R-:W-:-:S02]  /*13b0*/  LEA R0, R4, UR37, 0x2 ;  /* 0x0000002504007c11 */ /* 0x000fc4000f8e10ff */
[----:B------:R-:W-:-:S07]  /*13c0*/  IADD3 R15, R15, 0x30400, R14 ;  /* 0x000304000f0f7810 */ /* 0x000fce0007ffe00e */
.L_x_24:
[----:B------:R-:W-:Y:S01]  /*13d0*/  ISETP.NE.AND P0, PT, R13, 0x3, PT ;  /* 0x000000030d00780c */ /* 0x000fe20003f05270 */
[----:B------:R-:W-:-:S12]  /*13e0*/  YIELD ;  /* 0x0000000000007946 */ /* 0x000fd80003800000 */
[----:B--2---:R-:W-:Y:S05]  /*13f0*/  @!P0 BRA `(.L_x_14) ;  /* 0x0000000000048947 */ /* 0x004fea0003800000 */
[----:B------:R-:W-:Y:S01]  /*1400*/  BPT.TRAP 0x1 ;  /* 0x000000040000795c */ /* 0x000fe20000300000 */
.L_x_14:
[----:B------:R-:W-:Y:S02]  /*1410*/  LEA R4, R3, UR37, 0x3 ;  /* 0x0000002503047c11 */ /* 0x000fe4000f8e18ff */
[----:B------:R-:W-:-:S04]  /*1420*/  SHF.L.U32 R9, R12, 0x1f, RZ ;  /* 0x0000001f0c097819 */ /* 0x000fc800000006ff */
[----:B------:R1:W2:Y:S01]  /*1430*/  SYNCS.PHASECHK.TRANS64.TRYWAIT P1, [R4+URZ+0x36410], R9 ;  /* 0x03641009040075a7 */ /* 0x0002a2000802017f */
[----:B------:R-:W-:Y:S05]  /*1440*/  @!P0 BRA `(.L_x_15) ;  /* 0x0000000000048947 */ /* 0x000fea0003800000 */
[----:B------:R-:W-:Y:S01]  /*1450*/  BPT.TRAP 0x1 ;  /* 0x000000040000795c */ /* 0x000fe20000300000 */
.L_x_15:
[----:B--2---:R-:W-:Y:S05]  /*1460*/  @P1 BRA `(.L_x_16) ;  /* 0x0000000000081947 */ /* 0x004fea0003800000 */
[----:B------:R-:W2:Y:S02]  /*1470*/  SYNCS.PHASECHK.TRANS64.TRYWAIT P1, [R4+URZ+0x36410], R9 ;  /* 0x03641009040075a7 */ /* 0x000ea4000802017f */
[----:B--2---:R-:W-:Y:S05]  /*1480*/  @!P1 BRA `(.L_x_17) ;  /* 0x0000006000049947 */ /* 0x004fea0003800000 */
.L_x_16:
[----:B------:R-:W-:Y:S05]  /*1490*/  WARPSYNC.ALL ;  /* 0x0000000000007948 */ /* 0x000fea0003800000 */
[----:B------:R-:W-:Y:S01]  /*14a0*/  R2UR UR6, R5 ;  /* 0x00000000050672ca */ /* 0x000fe200000e0000 */
[----:B------:R-:W-:Y:S01]  /*14b0*/  UIADD3 UR4, UR37, 0x1e000, URZ ;  /* 0x0001e00025047890 */ /* 0x000fe2000fffe03f */
[C---:B------:R-:W-:Y:S01]  /*14c0*/  R2UR UR7, R3.reuse ;  /* 0x00000000030772ca */ /* 0x040fe200000e0000 */
[----:B------:R-:W-:Y:S01]  /*14d0*/  WARPGROUP.ARRIVE ;  /* 0x00000000000079c5 */ /* 0x000fe20000000000 */
[----:B------:R-:W-:Y:S01]  /*14e0*/  UMOV UR13, 0x40000040 ;  /* 0x40000040000d7882 */ /* 0x000fe20000000000 */
[----:B------:R-:W-:Y:S01]  /*14f0*/  USHF.R.U32.HI UR5, URZ, 0x4, UR4 ;  /* 0x000000043f057899 */ /* 0x000fe20008011604 */
[----:B------:R-:W-:Y:S01]  /*1500*/  IMAD R8, R3, 0x40, R16 ;  /* 0x0000004003087824 */ /* 0x000fe200078e0210 */
[----:B------:R-:W-:Y:S01]  /*1510*/  UMOV UR15, 0x40000040 ;  /* 0x40000040000f7882 */ /* 0x000fe20000000000 */
[----:B------:R-:W-:Y:S01]  /*1520*/  UMOV UR9, 0x40000040 ;  /* 0x4000004000097882 */ /* 0x000fe20000000000 */
[----:B------:R-:W-:Y:S01]  /*1530*/  ULOP3.LUT UR5, UR5, 0x3fff, URZ, 0xc0, !UPT ;  /* 0x00003fff05057892 */ /* 0x000fe2000f8ec03f */
[----:B------:R-:W-:Y:S01]  /*1540*/  UMOV UR11, 0x40000040 ;  /* 0x40000040000b7882 */ /* 0x000fe20000000000 */
[----:B------:R-:W-:-:S02]  /*1550*/  LEA R8, R8, UR37, 0x2 ;  /* 0x0000002508087c11 */ /* 0x000fc4000f8e10ff */
[----:B------:R-:W-:Y:S02]  /*1560*/  ULEA UR4, UR6, UR37, 0xc ;  /* 0x0000002506047291 */ /* 0x000fe4000f8e603f */
[----:B------:R-:W-:Y:S02]  /*1570*/  ULOP3.LUT UR5, UR5, 0x10000, URZ, 0xfc, !UPT ;  /* 0x0001000005057892 */ /* 0x000fe4000f8efc3f */
[----:B------:R-:W-:-:S04]  /*1580*/  USHF.R.U32.HI UR6, URZ, 0x4, UR4 ;  /* 0x000000043f067899 */ /* 0x000fc80008011604 */
[----:B------:R-:W-:Y:S02]  /*1590*/  ULOP3.LUT UR8, UR6, 0x3fff, URZ, 0xc0, !UPT ;  /* 0x00003fff06087892 */ /* 0x000fe4000f8ec03f */
[----:B------:R-:W-:Y:S02]  /*15a0*/  UIMAD UR6, UR7, 0x600, UR5 ;  /* 0x00000600070678a4 */ /* 0x000fe4000f8e0205 */
[----:B------:R-:W-:-:S04]  /*15b0*/  ULOP3.LUT UR8, UR8, 0x10000, URZ, 0xfc, !UPT ;  /* 0x0001000008087892 */ /* 0x000fc8000f8efc3f */
[----:B------:R-:W-:Y:S01]  /*15c0*/  UIADD3 UR10, UR8, 0x606, URZ ;  /* 0x00000606080a7890 */ /* 0x000fe2000fffe03f */
[----:B------:R-:W-:Y:S02]  /*15d0*/  UMOV UR12, UR6 ;  /* 0x00000006000c7c82 */ /* 0x000fe40008000000 */
[----:B------:R-:W-:Y:S02]  /*15e0*/  UMOV UR14, UR8 ;  /* 0x00000008000e7c82 */ /* 0x000fe40008000000 */
[----:B------:R-:W-:Y:S01]  /*15f0*/  HGMMA.64x32x16.F32.BF16 R136, gdesc[UR12], RZ, !UPT, gsb0 ;  /* 0x006000000c8879f0 */ /* 0x000fe2000c0018ff */
[----:B------:R-:W-:Y:S02]  /*1600*/  UIADD3 UR12, UR6, 0x2, URZ ;  /* 0x00000002060c7890 */ /* 0x000fe4000fffe03f */
[----:B------:R-:W-:Y:S01]  /*1610*/  UIADD3 UR14, UR8, 0x2, URZ ;  /* 0x00000002080e7890 */ /* 0x000fe2000fffe03f */
[----:B------:R-:W-:Y:S01]  /*1620*/  UMOV UR13, 0x40000040 ;  /* 0x40000040000d7882 */ /* 0x000fe20000000000 */
[----:B------:R-:W-:Y:S01]  /*1630*/  UMOV UR15, 0x40000040 ;  /* 0x40000040000f7882 */ /* 0x000fe20000000000 */
[----:B------:R-:W-:-:S02]  /*1640*/  WARPGROUP.DEPBAR.LE gsb0, 0x0 ;  /* 0x00008000000079c5 */ /* 0x000fc40000010000 */
[----:B------:R-:W-:-:S06]  /*1650*/  WARPGROUP.ARRIVE ;  /* 0x00000000000079c5 */ /* 0x000fcc0000000000 */
[----:B------:R-:W-:Y:S01]  /*1660*/  HGMMA.64x32x16.F32.BF16 R136, gdesc[UR12], R136, gsb0 ;  /* 0x006000000c8879f0 */ /* 0x000fe20008001888 */
[----:B------:R-:W-:Y:S02]  /*1670*/  UIADD3 UR12, UR6, 0x4, URZ ;  /* 0x00000004060c7890 */ /* 0x000fe4000fffe03f */
[----:B------:R-:W-:Y:S01]  /*1680*/  UIADD3 UR14, UR8, 0x4, URZ ;  /* 0x00000004080e7890 */ /* 0x000fe2000fffe03f */
[----:B------:R-:W-:Y:S01]  /*1690*/  UMOV UR13, 0x40000040 ;  /* 0x40000040000d7882 */ /* 0x000fe20000000000 */
[----:B------:R-:W-:Y:S01]  /*16a0*/  UMOV UR15, 0x40000040 ;  /* 0x40000040000f7882 */ /* 0x000fe20000000000 */
[----:B------:R-:W-:Y:S02]  /*16b0*/  WARPGROUP.DEPBAR.LE gsb0, 0x0 ;  /* 0x00008000000079c5 */ /* 0x000fe40000010000 */
        /* <DEDUP_REMOVED lines=55> */
[----:B------:R-:W-:-:S07]  /*1a30*/  UIADD3 UR6, UR6, 0x406, URZ ;  /* 0x0000040606067890 */ /* 0x000fce000fffe03f */
[----:B------:R-:W-:Y:S01]  /*1a40*/  UMOV UR8, UR6 ;  /* 0x0000000600087c82 */ /* 0x000fe20008000000 */
[----:B------:R-:W-:Y:S02]  /*1a50*/  WARPGROUP.DEPBAR.LE gsb0, 0x0 ;  /* 0x00008000000079c5 */ /* 0x000fe40000010000 */
[----:B------:R-:W-:-:S06]  /*1a60*/  WARPGROUP.ARRIVE ;  /* 0x00000000000079c5 */ /* 0x000fcc0000000000 */
[----:B------:R-:W-:Y:S03]  /*1a70*/  HGMMA.64x32x16.F32.BF16 R136, gdesc[UR12], R136, gsb0 ;  /* 0x006000000c8879f0 */ /* 0x000fe60008001888 */
[----:B------:R-:W-:Y:S02]  /*1a80*/  WARPGROUP.DEPBAR.LE gsb0, 0x0 ;  /* 0x00008000000079c5 */ /* 0x000fe40000010000 */
[----:B------:R-:W-:-:S06]  /*1a90*/  WARPGROUP.ARRIVE ;  /* 0x00000000000079c5 */ /* 0x000fcc0000000000 */
[----:B------:R-:W-:Y:S03]  /*1aa0*/  HGMMA.64x32x16.F32.BF16 R136, gdesc[UR8], R136, gsb0 ;  /* 0x00600000088879f0 */ /* 0x000fe60008001888 */
[----:B------:R-:W-:Y:S02]  /*1ab0*/  WARPGROUP.DEPBAR.LE gsb0, 0x0 ;  /* 0x00008000000079c5 */ /* 0x000fe40000010000 */
[----:B------:R3:W4:Y:S04]  /*1ac0*/  LDS R21, [R8+0x30000] ;  /* 0x0300000008157984 */ /* 0x0007280000000800 */
[----:B------:R3:W5:Y:S01]  /*1ad0*/  LDS R20, [R8+0x30020] ;  /* 0x0300200008147984 */ /* 0x0007620000000800 */
[----:B------:R-:W-:Y:S05]  /*1ae0*/  @!P0 BRA `(.L_x_18) ;  /* 0x0000000000048947 */ /* 0x000fea0003800000 */
[----:B------:R-:W-:Y:S01]  /*1af0*/  BPT.TRAP 0x1 ;  /* 0x000000040000795c */ /* 0x000fe20000300000 */
.L_x_18:
[----:B---3--:R-:W-:-:S04]  /*1b00*/  SHF.L.U32 R8, R7, 0x1f, RZ ;  /* 0x0000001f07087819 */ /* 0x008fc800000006ff */
[----:B------:R3:W1:Y:S01]  /*1b10*/  SYNCS.PHASECHK.TRANS64.TRYWAIT P1, [UR37+0x36430], R8 ;  /* 0x03643008ff0075a7 */ /* 0x0006620008020165 */
[----:B------:R-:W-:Y:S05]  /*1b20*/  @!P0 BRA `(.L_x_19) ;  /* 0x0000000000048947 */ /* 0x000fea0003800000 */
[----:B------:R-:W-:Y:S01]  /*1b30*/  BPT.TRAP 0x1 ;  /* 0x000000040000795c */ /* 0x000fe20000300000 */
.L_x_19:
[----:B-1----:R-:W-:Y:S05]  /*1b40*/  @P1 BRA `(.L_x_20) ;  /* 0x0000000000081947 */ /* 0x002fea0003800000 */
[----:B------:R-:W1:Y:S02]  /*1b50*/  SYNCS.PHASECHK.TRANS64.TRYWAIT P1, [UR37+0x36430], R8 ;  /* 0x03643008ff0075a7 */ /* 0x000e640008020165 */
[----:B-1----:R-:W-:Y:S05]  /*1b60*/  @!P1 BRA `(.L_x_21) ;  /* 0x0000005800609947 */ /* 0x002fea0003800000 */
.L_x_20:
[----:B------:R-:W-:Y:S01]  /*1b70*/  UIADD3 UR5, UR37, 0x2a000, URZ ;  /* 0x0002a00025057890 */ /* 0x000fe2000fffe03f */
[----:B------:R-:W-:Y:S01]  /*1b80*/  WARPGROUP.ARRIVE ;  /* 0x00000000000079c5 */ /* 0x000fe20000000000 */
[----:B------:R-:W-:Y:S01]  /*1b90*/  UIADD3 UR4, UR4, 0x9000, URZ ;  /* 0x0000900004047890 */ /* 0x000fe2000fffe03f */
[C---:B------:R-:W-:Y:S01]  /*1ba0*/  ISETP.GT.AND P1, PT, R2.reuse, RZ, PT ;  /* 0x000000ff0200720c */ /* 0x040fe20003f24270 */
[----:B------:R-:W-:Y:S01]  /*1bb0*/  USHF.R.U32.HI UR6, URZ, 0x4, UR5 ;  /* 0x000000043f067899 */ /* 0x000fe20008011605 */
[----:B------:R-:W-:Y:S01]  /*1bc0*/  ISETP.GT.AND P2, PT, R2, 0x1, PT ;  /* 0x000000010200780c */ /* 0x000fe20003f44270 */
[----:B------:R-:W-:Y:S01]  /*1bd0*/  USHF.R.U32.HI UR4, URZ, 0x4, UR4 ;  /* 0x000000043f047899 */ /* 0x000fe20008011604 */
[----:B--2---:R-:W-:Y:S01]  /*1be0*/  FSEL R9, R138, -INF , P1 ;  /* 0xff8000008a097808 */ /* 0x004fe20000800000 */
[----:B------:R-:W-:Y:S01]  /*1bf0*/  ULOP3.LUT UR7, UR6, 0x3fff, URZ, 0xc0, !UPT ;  /* 0x00003fff06077892 */ /* 0x000fe2000f8ec03f */
[----:B---3--:R-:W-:Y:S01]  /*1c00*/  FSEL R8, R137, -INF , P2 ;  /* 0xff80000089087808 */ /* 0x008fe20001000000 */
[----:B------:R-:W-:Y:S01]  /*1c10*/  ULOP3.LUT UR6, UR4, 0x3fff, URZ, 0xc0, !UPT ;  /* 0x00003fff04067892 */ /* 0x000fe2000f8ec03f */
[C---:B------:R-:W-:Y:S01]  /*1c20*/  ISETP.GT.AND P3, PT, R2.reuse, 0x8, PT ;  /* 0x000000080200780c */ /* 0x040fe20003f64270 */
[----:B------:R-:W-:Y:S01]  /*1c30*/  ULOP3.LUT UR4, UR7, 0x10000, URZ, 0xfc, !UPT ;  /* 0x0001000007047892 */ /* 0x000fe2000f8efc3f */
[----:B------:R-:W-:Y:S01]  /*1c40*/  ISETP.GT.AND P4, PT, R2, 0x9, PT ;  /* 0x000000090200780c */ /* 0x000fe20003f84270 */
[----:B------:R-:W-:Y:S01]  /*1c50*/  ULOP3.LUT UR6, UR6, 0x10000, URZ, 0xfc, !UPT ;  /* 0x0001000006067892 */ /* 0x000fe2000f8efc3f */
[----:B------:R-:W-:Y:S01]  /*1c60*/  FSEL R136, R136, -INF , P1 ;  /* 0xff80000088887808 */ /* 0x000fe20000800000 */
[----:B------:R-:W-:Y:S01]  /*1c70*/  UMOV UR9, 0x40000040 ;  /* 0x4000004000097882 */ /* 0x000fe20000000000 */
[----:B------:R-:W-:Y:S01]  /*1c80*/  UMOV UR11, 0x40000040 ;  /* 0x40000040000b7882 */ /* 0x000fe20000000000 */
[----:B------:R-:W-:Y:S01]  /*1c90*/  ULDC UR7, c[0x0][0x744] ;  /* 0x0001d10000077ab9 */ /* 0x000fe20000000800 */
[----:B------:R-:W-:Y:S01]  /*1ca0*/  UMOV UR8, UR4 ;  /* 0x0000000400087c82 */ /* 0x000fe20008000000 */
[--C-:B-----5:R-:W-:Y:S01]  /*1cb0*/  FFMA.FTZ R138, R9, UR7, -R20.reuse ;  /* 0x00000007098a7c23 */ /* 0x120fe20008010814 */
[----:B------:R-:W-:Y:S01]  /*1cc0*/  UMOV UR10, UR6 ;  /* 0x00000006000a7c82 */ /* 0x000fe20008000000 */
[----:B------:R-:W-:Y:S01]  /*1cd0*/  FSEL R140, R140, -INF , P3 ;  /* 0xff8000008c8c7808 */ /* 0x000fe20001800000 */
[----:B------:R-:W-:Y:S01]  /*1ce0*/  HGMMA.64x32x16.F32.BF16 R120, gdesc[UR8], RZ, !UPT, gsb0 ;  /* 0x00600000087879f0 */ /* 0x000fe2000c0018ff */
[----:B------:R-:W-:Y:S01]  /*1cf0*/  UIADD3 UR10, UR6, 0x2, URZ ;  /* 0x00000002060a7890 */ /* 0x000fe2000fffe03f */
[----:B------:R-:W-:Y:S01]  /*1d00*/  FSEL R139, R139, -INF , P2 ;  /* 0xff8000008b8b7808 */ /* 0x000fe20001000000 */
[----:B------:R-:W-:Y:S01]  /*1d10*/  UIADD3 UR8, UR4, 0x2, URZ ;  /* 0x0000000204087890 */ /* 0x000fe2000fffe03f */
[----:B------:R-:W-:Y:S01]  /*1d20*/  FSEL R9, R142, -INF , P3 ;  /* 0xff8000008e097808 */ /* 0x000fe20001800000 */
[----:B------:R-:W-:Y:S01]  /*1d30*/  UMOV UR11, 0x40000040 ;  /* 0x40000040000b7882 */ /* 0x000fe20000000000 */
[----:B------:R-:W-:Y:S01]  /*1d40*/  UMOV UR9, 0x40000040 ;  /* 0x4000004000097882 */ /* 0x000fe20000000000 */
[----:B------:R-:W-:Y:S01]  /*1d50*/  FSEL R11, R143, -INF , P4 ;  /* 0xff8000008f0b7808 */ /* 0x000fe20002000000 */
[--C-:B----4-:R-:W-:Y:S01]  /*1d60*/  FFMA.FTZ R23, R8, UR7, -R21.reuse ;  /* 0x0000000708177c23 */ /* 0x110fe20008010815 */
[----:B------:R-:W-:Y:S01]  /*1d70*/  FSEL R8, R141, -INF , P4 ;  /* 0xff8000008d087808 */ /* 0x000fe20002000000 */
[--C-:B------:R-:W-:Y:S01]  /*1d80*/  FFMA.FTZ R22, R136, UR7, -R21.reuse ;  /* 0x0000000788167c23 */ /* 0x100fe20008010815 */
[----:B------:R-:W-:Y:S01]  /*1d90*/  LEA R155, R16, UR37, 0x2 ;  /* 0x00000025109b7c11 */ /* 0x000fe2000f8e10ff */
[--C-:B------:R-:W-:Y:S01]  /*1da0*/  FFMA.FTZ R136, R140, UR7, -R21.reuse ;  /* 0x000000078c887c23 */ /* 0x100fe20008010815 */
[--C-:B------:R-:W-:Y:S01]  /*1db0*/  FFMA.FTZ R139, R139, UR7, -R20.reuse ;  /* 0x000000078b8b7c23 */ /* 0x100fe20008010814 */
[--C-:B------:R-:W-:Y:S01]  /*1dc0*/  FFMA.FTZ R143, R9, UR7, -R20.reuse ;  /* 0x00000007098f7c23 */ /* 0x100fe20008010814 */
[----:B------:R-:W-:Y:S01]  /*1dd0*/  FFMA.FTZ R142, R11, UR7, -R20 ;  /* 0x000000070b8e7c23 */ /* 0x000fe20008010814 */
[----:B------:R-:W-:Y:S01]  /*1de0*/  FFMA.FTZ R8, R8, UR7, -R21 ;  /* 0x0000000708087c23 */ /* 0x000fe20008010815 */
[----:B------:R-:W-:Y:S01]  /*1df0*/  MUFU.EX2 R22, R22 ;  /* 0x0000001600167308 */ /* 0x000fe20000000800 */
[----:B------:R-:W-:-:S02]  /*1e00*/  ISETP.GT.AND P1, PT, R2, 0x10, PT ;  /* 0x000000100200780c */ /* 0x000fc40003f24270 */
[C---:B------:R-:W-:Y:S02]  /*1e10*/  ISETP.GT.AND P2, PT, R2.reuse, 0x11, PT ;  /* 0x000000110200780c */ /* 0x040fe40003f44270 */
[C---:B------:R-:W-:Y:S02]  /*1e20*/  ISETP.GT.AND P3, PT, R2.reuse, 0x18, PT ;  /* 0x000000180200780c */ /* 0x040fe40003f64270 */
[----:B------:R-:W-:Y:S01]  /*1e30*/  ISETP.GT.AND P4, PT, R2, 0x19, PT ;  /* 0x000000190200780c */ /* 0x000fe20003f84270 */
[----:B------:R-:W1:Y:S01]  /*1e40*/  MUFU.EX2 R23, R23 ;  /* 0x0000001700177308 */ /* 0x000e620000000800 */
[----:B------:R-:W-:Y:S02]  /*1e50*/  FSEL R144, R144, -INF , P1 ;  /* 0xff80000090907808 */ /* 0x000fe40000800000 */
[----:B------:R-:W-:Y:S02]  /*1e60*/  FSEL R154, R145, -INF , P2 ;  /* 0xff800000919a7808 */ /* 0x000fe40001000000 */
[----:B------:R-:W-:Y:S01]  /*1e70*/  FSEL R148, R148, -INF , P3 ;  /* 0xff80000094947808 */ /* 0x000fe20001800000 */
[--C-:B------:R-:W-:Y:S01]  /*1e80*/  FFMA.FTZ R144, R144, UR7, -R21.reuse ;  /* 0x0000000790907c23 */ /* 0x100fe20008010815 */
[----:B------:R-:W-:Y:S01]  /*1e90*/  FSEL R145, R150, -INF , P3 ;  /* 0xff80000096917808 */ /* 0x000fe20001800000 */
[----:B------:R-:W-:Y:S01]  /*1ea0*/  MUFU.EX2 R136, R136 ;  /* 0x0000008800887308 */ /* 0x000fe20000000800 */
[----:B------:R-:W-:Y:S01]  /*1eb0*/  FSEL R147, R147, -INF , P2 ;  /* 0xff80000093937808 */ /* 0x000fe20001000000 */
[----:B------:R-:W-:Y:S01]  /*1ec0*/  FFMA.FTZ R154, R154, UR7, -R21 ;  /* 0x000000079a9a7c23 */ /* 0x000fe20008010815 */
[----:B------:R-:W-:-:S05]  /*1ed0*/  FSEL R151, R151, -INF , P4 ;  /* 0xff80000097977808 */ /* 0x000fca0002000000 */
[----:B------:R1:W2:Y:S08]  /*1ee0*/  MUFU.EX2 R137, R8 ;  /* 0x0000000800897308 */ /* 0x0002b00000000800 */
[----:B------:R-:W-:Y:S01]  /*1ef0*/  MUFU.EX2 R138, R138 ;  /* 0x0000008a008a7308 */ /* 0x000fe20000000800 */
[----:B-1----:R-:W-:-:S07]  /*1f00*/  F2FP.BF16.F32.PACK_AB R8, R23, R22 ;  /* 0x000000161708723e */ /* 0x002fce00000010ff */
[----:B------:R-:W1:Y:S01]  /*1f10*/  MUFU.EX2 R139, R139 ;  /* 0x0000008b008b7308 */ /* 0x000e620000000800 */
[----:B--2---:R-:W-:Y:S01]  /*1f20*/  F2FP.BF16.F32.PACK_AB R10, R137, R136 ;  /* 0x00000088890a723e */ /* 0x004fe200000010ff */
[----:B------:R-:W-:Y:S02]  /*1f30*/  WARPGROUP.DEPBAR.LE gsb0, 0x0 ;  /* 0x00008000000079c5 */ /* 0x000fe40000010000 */
[----:B------:R-:W-:-:S04]  /*1f40*/  WARPGROUP.ARRIVE ;  /* 0x00000000000079c5 */ /* 0x000fc80000000000 */
[----:B------:R-:W-:Y:S02]  /*1f50*/  MUFU.EX2 R143, R143 ;  /* 0x0000008f008f7308 */ /* 0x000fe40000000800 */
[----:B------:R-:W-:Y:S01]  /*1f60*/  HGMMA.64x32x16.F32.BF16 R120, gdesc[UR8], R120, gsb0 ;  /* 0x00600000087879f0 */ /* 0x000fe20008001878 */
[----:B------:R-:W-:Y:S02]  /*1f70*/  UIADD3 UR10, UR6, 0x4, URZ ;  /* 0x00000004060a7890 */ /* 0x000fe4000fffe03f */
[----:B------:R-:W-:Y:S01]  /*1f80*/  UIADD3 UR8, UR4, 0x4, URZ ;  /* 0x0000000404087890 */ /* 0x000fe2000fffe03f */
[----:B------:R-:W-:Y:S01]  /*1f90*/  UMOV UR11, 0x40000040 ;  /* 0x40000040000b7882 */ /* 0x000fe20000000000 */
[----:B------:R-:W-:Y:S01]  /*1fa0*/  UMOV UR9, 0x40000040 ;  /* 0x4000004000097882 */ /* 0x000fe20000000000 */
[----:B------:R-:W2:Y:S01]  /*1fb0*/  MUFU.EX2 R142, R142 ;  /* 0x0000008e008e7308 */ /* 0x000ea20000000800 */
[----:B-1----:R-:W-:-:S07]  /*1fc0*/  F2FP.BF16.F32.PACK_AB R9, R139, R138 ;  /* 0x0000008a8b09723e */ /* 0x002fce00000010ff */
[----:B------:R-:W1:Y:S01]  /*1fd0*/  MUFU.EX2 R144, R144 ;  /* 0x0000009000907308 */ /* 0x000e620000000800 */
[----:B--2---:R-:W-:Y:S01]  /*1fe0*/  F2FP.BF16.F32.PACK_AB R11, R142, R143 ;  /* 0x0000008f8e0b723e */ /* 0x004fe200000010ff */
        /* <DEDUP_REMOVED lines=63> */
[----:B------:R-:W-:-:S04]  /*23e0*/  USHF.R.U32.HI UR4, URZ, 0x4, UR36 ;  /* 0x000000043f047899 */ /* 0x000fc80008011624 */
[----:B------:R-:W-:Y:S01]  /*23f0*/  ULOP3.LUT UR4, UR4, 0x3fff, URZ, 0xc0, !UPT ;  /* 0x00003fff04047892 */ /* 0x000fe2000f8ec03f */
[----:B------:R-:W-:Y:S02]  /*2400*/  WARPGROUP.DEPBAR.LE gsb0, 0x0 ;  /* 0x00008000000079c5 */ /* 0x000fe40000010000 */
[----:B------:R-:W-:-:S06]  /*2410*/  WARPGROUP.ARRIVE ;  /* 0x00000000000079c5 */ /* 0x000fcc0000000000 */
[----:B------:R-:W-:Y:S01]  /*2420*/  HGMMA.64x32x16.F32.BF16 R120, gdesc[UR8], R120, gsb0 ;  /* 0x00600000087879f0 */ /* 0x000fe20008001878 */
[----:B------:R-:W-:Y:S01]  /*2430*/  R2UR UR10, R5 ;  /* 0x00000000050a72ca */ /* 0x000fe200000e0000 */
[----:B------:R-:W-:Y:S01]  /*2440*/  ULOP3.LUT UR9, UR4, 0x1000000, URZ, 0xfc, !UPT ;  /* 0x0100000004097892 */ /* 0x000fe2000f8efc3f */
[----:B------:R-:W-:-:S06]  /*2450*/  UMOV UR11, 0x40000040 ;  /* 0x40000040000b7882 */ /* 0x000fcc0000000000 */
[----:B------:R-:W-:-:S05]  /*2460*/  UMOV UR6, UR9 ;  /* 0x0000000900067c82 */ /* 0x000fca0008000000 */
[----:B------:R-:W-:-:S04]  /*2470*/  ULEA UR5, UR10, UR5, 0xd ;  /* 0x000000050a057291 */ /* 0x000fc8000f8e683f */
[----:B------:R-:W-:-:S04]  /*2480*/  USHF.R.U32.HI UR5, URZ, 0x4, UR5 ;  /* 0x000000043f057899 */ /* 0x000fc80008011605 */
[----:B------:R-:W-:-:S03]  /*2490*/  ULOP3.LUT UR8, UR5, 0x3fff, URZ, 0xc0, !UPT ;  /* 0x00003fff05087892 */ /* 0x000fc6000f8ec03f */
[----:B------:R-:W-:-:S04]  /*24a0*/  UMOV UR5, 0x40000040 ;  /* 0x4000004000057882 */ /* 0x000fc80000000000 */
[----:B------:R-:W-:Y:S01]  /*24b0*/  UMOV UR4, UR8 ;  /* 0x0000000800047c82 */ /* 0x000fe20008000000 */
[----:B------:R-:W-:Y:S02]  /*24c0*/  WARPGROUP.DEPBAR.LE gsb0, 0x0 ;  /* 0x00008000000079c5 */ /* 0x000fe40000010000 */
[----:B------:R-:W2:Y:S04]  /*24d0*/  LDS R141, [R155+0x30200] ;  /* 0x030200009b8d7984 */ /* 0x000ea80000000800 */
[----:B------:R-:W3:Y:S01]  /*24e0*/  LDS R140, [R155+0x30220] ;  /* 0x030220009b8c7984 */ /* 0x000ee20000000800 */
[----:B------:R-:W-:Y:S06]  /*24f0*/  BAR.SYNC.DEFER_BLOCKING 0x9, 0x180 ;  /* 0x0246000000007b1d */ /* 0x000fec0000010000 */
[----:B------:R4:W-:Y:S01]  /*2500*/  STSM.16.M88.4 [R14+0x30400], R8 ;  /* 0x030400080e007844 */ /* 0x0009e20000000200 */
[--C-:B--2---:R-:W-:Y:S01]  /*2510*/  FADD.FTZ R150, R125, -R141.reuse ;  /* 0x8000008d7d967221 */ /* 0x104fe20000010000 */
[----:B------:R-:W-:-:S03]  /*2520*/  FADD.FTZ R125, R132, -R141 ;  /* 0x8000008d847d7221 */ /* 0x000fc60000010000 */
[----:B------:R-:W-:Y:S01]  /*2530*/  FMUL.FTZ R137, R137, R150 ;  /* 0x0000009689897220 */ /* 0x000fe20000410000 */
[----:B----4-:R-:W-:Y:S01]  /*2540*/  FSEL R8, R149, -INF , P4 ;  /* 0xff80000095087808 */ /* 0x010fe20002000000 */
[--C-:B------:R-:W-:Y:S01]  /*2550*/  FFMA.FTZ R10, R148, UR7, -R21.reuse ;  /* 0x00000007940a7c23 */ /* 0x100fe20008010815 */
[----:B------:R-:W-:Y:S01]  /*2560*/  FSEL R11, R146, -INF , P1 ;  /* 0xff800000920b7808 */ /* 0x000fe20000800000 */
[--C-:B------:R-:W-:Y:S01]  /*2570*/  FFMA.FTZ R146, R145, UR7, -R20.reuse ;  /* 0x0000000791927c23 */ /* 0x100fe20008010814 */
[--C-:B------:R-:W-:Y:S01]  /*2580*/  FFMA.FTZ R145, R151, UR7, -R20.reuse ;  /* 0x0000000797917c23 */ /* 0x100fe20008010814 */
[----:B------:R-:W-:Y:S01]  /*2590*/  FFMA.FTZ R21, R8, UR7, -R21 ;  /* 0x0000000708157c23 */ /* 0x000fe20008010815 */
[----:B------:R-:W2:Y:S01]  /*25a0*/  MUFU.EX2 R9, R154 ;  /* 0x0000009a00097308 */ /* 0x000ea20000000800 */
[--C-:B------:R-:W-:Y:S01]  /*25b0*/  FFMA.FTZ R8, R11, UR7, -R20.reuse ;  /* 0x000000070b087c23 */ /* 0x100fe20008010814 */
[----:B------:R-:W-:Y:S01]  /*25c0*/  FFMA.FTZ R11, R147, UR7, -R20 ;  /* 0x00000007930b7c23 */ /* 0x000fe20008010814 */
[--C-:B------:R-:W-:Y:S01]  /*25d0*/  FADD.FTZ R149, R124, -R141.reuse ;  /* 0x8000008d7c957221 */ /* 0x100fe20000010000 */
[--C-:B------:R-:W-:Y:S01]  /*25e0*/  FADD.FTZ R148, R121, -R141.reuse ;  /* 0x8000008d79947221 */ /* 0x100fe20000010000 */
[--C-:B------:R-:W-:Y:S01]  /*25f0*/  FADD.FTZ R124, R133, -R141.reuse ;  /* 0x8000008d857c7221 */ /* 0x100fe20000010000 */
[--C-:B------:R-:W-:Y:S01]  /*2600*/  FADD.FTZ R121, R128, -R141.reuse ;  /* 0x8000008d80797221 */ /* 0x100fe20000010000 */
[--C-:B---3--:R-:W-:Y:S01]  /*2610*/  FADD.FTZ R133, R122, -R140.reuse ;  /* 0x8000008c7a857221 */ /* 0x108fe20000010000 */
[----:B------:R-:W3:Y:S01]  /*2620*/  MUFU.EX2 R10, R10 ;  /* 0x0000000a000a7308 */ /* 0x000ee20000000800 */
[--C-:B------:R-:W-:Y:S01]  /*2630*/  FADD.FTZ R147, R120, -R141.reuse ;  /* 0x8000008d78937221 */ /* 0x100fe20000010000 */
[--C-:B------:R-:W-:Y:S01]  /*2640*/  FADD.FTZ R122, R123, -R140.reuse ;  /* 0x8000008c7b7a7221 */ /* 0x100fe20000010000 */
[--C-:B------:R-:W-:Y:S01]  /*2650*/  FADD.FTZ R128, R126, -R140.reuse ;  /* 0x8000008c7e807221 */ /* 0x100fe20000010000 */
[----:B------:R-:W-:Y:S01]  /*2660*/  FADD.FTZ R120, R129, -R141 ;  /* 0x8000008d81787221 */ /* 0x000fe20000010000 */
[--C-:B------:R-:W-:Y:S01]  /*2670*/  FADD.FTZ R123, R127, -R140.reuse ;  /* 0x8000008c7f7b7221 */ /* 0x100fe20000010000 */
[--C-:B------:R-:W-:Y:S01]  /*2680*/  FADD.FTZ R126, R131, -R140.reuse ;  /* 0x8000008c837e7221 */ /* 0x100fe20000010000 */
[----:B------:R-:W-:Y:S01]  /*2690*/  FMUL.FTZ R143, R143, R128 ;  /* 0x000000808f8f7220 */ /* 0x000fe20000410000 */
[----:B------:R-:W4:Y:S01]  /*26a0*/  MUFU.EX2 R21, R21 ;  /* 0x0000001500157308 */ /* 0x000f220000000800 */
[----:B------:R-:W-:Y:S01]  /*26b0*/  FMUL.FTZ R139, R139, R122 ;  /* 0x0000007a8b8b7220 */ /* 0x000fe20000410000 */
[----:B------:R-:W-:Y:S01]  /*26c0*/  FMUL.FTZ R142, R142, R123 ;  /* 0x0000007b8e8e7220 */ /* 0x000fe20000410000 */
[----:B-1----:R-:W-:Y:S01]  /*26d0*/  FMUL.FTZ R128, R144, R121 ;  /* 0x0000007990807220 */ /* 0x002fe20000410000 */
[C---:B--2---:R-:W-:Y:S01]  /*26e0*/  FMUL.FTZ R131, R9.reuse, R120 ;  /* 0x0000007809837220 */ /* 0x044fe20000410000 */
[----:B------:R-:W-:Y:S01]  /*26f0*/  F2FP.BF16.F32.PACK_AB R120, R9, R144 ;  /* 0x000000900978723e */ /* 0x000fe200000010ff */
[--C-:B------:R-:W-:Y:S01]  /*2700*/  FADD.FTZ R127, R130, -R140.reuse ;  /* 0x8000008c827f7221 */ /* 0x100fe20000010000 */
[--C-:B------:R-:W-:Y:S01]  /*2710*/  FADD.FTZ R129, R134, -R140.reuse ;  /* 0x8000008c86817221 */ /* 0x100fe20000010000 */
[----:B------:R-:W1:Y:S01]  /*2720*/  MUFU.EX2 R8, R8 ;  /* 0x0000000800087308 */ /* 0x000e620000000800 */
[----:B------:R-:W-:Y:S01]  /*2730*/  FADD.FTZ R140, R135, -R140 ;  /* 0x8000008c878c7221 */ /* 0x000fe20000010000 */
[----:B------:R-:W-:Y:S01]  /*2740*/  FMUL.FTZ R22, R22, R147 ;  /* 0x0000009316167220 */ /* 0x000fe20000410000 */
[----:B------:R-:W-:Y:S01]  /*2750*/  FMUL.FTZ R23, R23, R148 ;  /* 0x0000009417177220 */ /* 0x000fe20000410000 */
[----:B------:R-:W-:Y:S01]  /*2760*/  FMUL.FTZ R136, R136, R149 ;  /* 0x0000009588887220 */ /* 0x000fe20000410000 */
[----:B------:R-:W-:Y:S01]  /*2770*/  FMUL.FTZ R138, R138, R133 ;  /* 0x000000858a8a7220 */ /* 0x000fe20000410000 */
[----:B---3--:R-:W-:Y:S01]  /*2780*/  FMUL.FTZ R125, R10, R125 ;  /* 0x0000007d0a7d7220 */ /* 0x008fe20000410000 */
[----:B------:R-:W-:Y:S01]  /*2790*/  UMOV UR7, 0x80000020 ;  /* 0x8000002000077882 */ /* 0x000fe20000000000 */
[----:B------:R-:W2:Y:S01]  /*27a0*/  MUFU.EX2 R11, R11 ;  /* 0x0000000b000b7308 */ /* 0x000ea20000000800 */
[C---:B----4-:R-:W-:Y:S01]  /*27b0*/  F2FP.BF16.F32.PACK_AB R122, R21.reuse, R10 ;  /* 0x0000000a157a723e */ /* 0x050fe200000010ff */
[----:B------:R-:W-:Y:S01]  /*27c0*/  FMUL.FTZ R124, R21, R124 ;  /* 0x0000007c157c7220 */ /* 0x000fe20000410000 */
[----:B------:R-:W-:-:S02]  /*27d0*/  F2FP.BF16.F32.PACK_AB R10, R137, R136 ;  /* 0x00000088890a723e */ /* 0x000fc400000010ff */
[----:B------:R-:W-:-:S03]  /*27e0*/  F2FP.BF16.F32.PACK_AB R9, R139, R138 ;  /* 0x0000008a8b09723e */ /* 0x000fc600000010ff */
[----:B------:R-:W3:Y:S01]  /*27f0*/  MUFU.EX2 R20, R146 ;  /* 0x0000009200147308 */ /* 0x000ee20000000800 */
[----:B-1----:R-:W-:-:S07]  /*2800*/  FMUL.FTZ R21, R8, R127 ;  /* 0x0000007f08157220 */ /* 0x002fce0000410000 */
[----:B------:R-:W1:Y:S01]  /*2810*/  MUFU.EX2 R145, R145 ;  /* 0x0000009100917308 */ /* 0x000e620000000800 */
[C---:B--2---:R-:W-:Y:S01]  /*2820*/  F2FP.BF16.F32.PACK_AB R121, R11.reuse, R8 ;  /* 0x000000080b79723e */ /* 0x044fe200000010ff */
[----:B------:R-:W-:Y:S01]  /*2830*/  FMUL.FTZ R126, R11, R126 ;  /* 0x0000007e0b7e7220 */ /* 0x000fe20000410000 */
[----:B------:R-:W-:Y:S02]  /*2840*/  F2FP.BF16.F32.PACK_AB R8, R23, R22 ;  /* 0x000000161708723e */ /* 0x000fe400000010ff */
[----:B------:R-:W-:Y:S02]  /*2850*/  F2FP.BF16.F32.PACK_AB R11, R142, R143 ;  /* 0x0000008f8e0b723e */ /* 0x000fe400000010ff */
[----:B------:R-:W-:Y:S01]  /*2860*/  F2FP.BF16.F32.PACK_AB R22, R124, R125 ;  /* 0x0000007d7c16723e */ /* 0x000fe200000010ff */
[----:B---3--:R-:W-:Y:S01]  /*2870*/  FMUL.FTZ R129, R20, R129 ;  /* 0x0000008114817220 */ /* 0x008fe20000410000 */
[----:B------:R-:W-:Y:S02]  /*2880*/  F2FP.BF16.F32.PACK_AB R21, R126, R21 ;  /* 0x000000157e15723e */ /* 0x000fe400000010ff */
[C---:B-1----:R-:W-:Y:S01]  /*2890*/  F2FP.BF16.F32.PACK_AB R123, R145.reuse, R20 ;  /* 0x00000014917b723e */ /* 0x042fe200000010ff */
[----:B------:R-:W-:Y:S01]  /*28a0*/  FMUL.FTZ R140, R145, R140 ;  /* 0x0000008c918c7220 */ /* 0x000fe20000410000 */
[----:B------:R-:W-:-:S03]  /*28b0*/  F2FP.BF16.F32.PACK_AB R20, R131, R128 ;  /* 0x000000808314723e */ /* 0x000fc600000010ff */
[----:B------:R1:W-:Y:S01]  /*28c0*/  STSM.16.M88.4 [R15], R120 ;  /* 0x000000780f007844 */ /* 0x0003e20000000200 */
[----:B------:R-:W-:Y:S01]  /*28d0*/  F2FP.BF16.F32.PACK_AB R23, R140, R129 ;  /* 0x000000818c17723e */ /* 0x000fe200000010ff */
[----:B------:R-:W-:Y:S01]  /*28e0*/  @!PT LDS RZ, [RZ] ;  /* 0x00000000fffff984 */ /* 0x000fe20000000800 */
[----:B------:R-:W-:Y:S01]  /*28f0*/  @!PT LDS RZ, [RZ] ;  /* 0x00000000fffff984 */ /* 0x000fe20000000800 */
[----:B------:R-:W-:Y:S01]  /*2900*/  @!PT LDS RZ, [RZ] ;  /* 0x00000000fffff984 */ /* 0x000fe20000000800 */
[----:B------:R-:W-:Y:S01]  /*2910*/  @!PT LDS RZ, [RZ] ;  /* 0x00000000fffff984 */ /* 0x000fe20000000800 */
[----:B------:R2:W-:Y:S06]  /*2920*/  MEMBAR.ALL.CTA ;  /* 0x0000000000007992 */ /* 0x0005ec0000008000 */
[----:B--2---:R-:W2:Y:S02]  /*2930*/  FENCE.VIEW.ASYNC.S ;  /* 0x00000000000073c6 */ /* 0x004ea40000000000 */
[----:B--2---:R-:W-:Y:S06]  /*2940*/  BAR.SYNC.DEFER_BLOCKING 0x9, 0x180 ;  /* 0x0246000000007b1d */ /* 0x004fec0000010000 */
[----:B------:R2:W-:Y:S04]  /*2950*/  STSM.16.M88.4 [R14+0x33400], R8 ;  /* 0x033400080e007844 */ /* 0x0005e80000000200 */
[----:B------:R2:W-:Y:S01]  /*2960*/  STSM.16.M88.4 [R15+0x3000], R20 ;  /* 0x003000140f007844 */ /* 0x0005e20000000200 */
[----:B------:R-:W-:-:S06]  /*2970*/  WARPGROUP.ARRIVE ;  /* 0x00000000000079c5 */ /* 0x000fcc0000000000 */
[----:B------:R-:W-:Y:S01]  /*2980*/  HGMMA.64x96x16.F32.BF16 R24, gdesc[UR4].tnspA.tnspB, R24, gsb0 ;  /* 0x61600000041879f0 */ /* 0x000fe20008001818 */
[----:B------:R-:W-:Y:S02]  /*2990*/  UIADD3 UR6, UR9, 0x40, URZ ;  /* 0x0000004009067890 */ /* 0x000fe4000fffe03f */
[----:B------:R-:W-:Y:S01]  /*29a0*/  UIADD3 UR4, UR8, 0x80, URZ ;  /* 0x0000008008047890 */ /* 0x000fe2000fffe03f */
[----:B------:R-:W-:Y:S01]  /*29b0*/  UMOV UR7, 0x80000020 ;  /* 0x8000002000077882 */ /* 0x000fe20000000000 */
[----:B------:R-:W-:Y:S01]  /*29c0*/  UMOV UR5, 0x40000040 ;  /* 0x4000004000057882 */ /* 0x000fe20000000000 */
[----:B------:R-:W-:Y:S02]  /*29d0*/  WARPGROUP.DEPBAR.LE gsb0, 0x0 ;  /* 0x00008000000079c5 */ /* 0x000fe40000010000 */
        /* <DEDUP_REMOVED lines=9> */
[----:B------:R-:W-:Y:S01]  /*2a70*/  R2UR UR5, R18 ;  /* 0x00000000120572ca */ /* 0x000fe200000e0000 */
[----:B------:R-:W-:Y:S02]  /*2a80*/  UIMAD UR4, UR10, 0x3000, UR37 ;  /* 0x000030000a0478a4 */ /* 0x000fe4000f8e0225 */
[----:B------:R-:W-:Y:S01]  /*2a90*/  UIADD3 UR6, UR9, 0xc0, URZ ;  /* 0x000000c009067890 */ /* 0x000fe2000fffe03f */
[----:B------:R-:W-:Y:S02]  /*2aa0*/  UMOV UR7, 0x80000020 ;  /* 0x8000002000077882 */ /* 0x000fe40000000000 */
[----:B------:R-:W-:-:S07]  /*2ab0*/  UMOV UR9, 0x80000020 ;  /* 0x8000002000097882 */ /* 0x000fce0000000000 */
[----:B------:R-:W-:-:S04]  /*2ac0*/  USHF.R.U32.HI UR5, URZ, 0x4, UR5 ;  /* 0x000000043f057899 */ /* 0x000fc80008011605 */
[----:B------:R-:W-:Y:S02]  /*2ad0*/  ULOP3.LUT UR12, UR5, 0x3fff, URZ, 0xc0, !UPT ;  /* 0x00003fff050c7892 */ /* 0x000fe4000f8ec03f */
[----:B------:R-:W-:Y:S02]  /*2ae0*/  USHF.R.U32.HI UR5, URZ, 0x4, UR4 ;  /* 0x000000043f057899 */ /* 0x000fe40008011604 */
[----:B------:R-:W-:Y:S02]  /*2af0*/  UIADD3 UR4, UR8, 0x180, URZ ;  /* 0x0000018008047890 */ /* 0x000fe4000fffe03f */
[----:B------:R-:W-:Y:S02]  /*2b00*/  ULOP3.LUT UR10, UR5, 0x3fff, URZ, 0xc0, !UPT ;  /* 0x00003fff050a7892 */ /* 0x000fe4000f8ec03f */
[----:B------:R-:W-:Y:S01]  /*2b10*/  ULOP3.LUT UR13, UR12, 0x10000, URZ, 0xfc, !UPT ;  /* 0x000100000c0d7892 */ /* 0x000fe2000f8efc3f */
[----:B------:R-:W-:-:S06]  /*2b20*/  UMOV UR5, 0x40000040 ;  /* 0x4000004000057882 */ /* 0x000fcc0000000000 */
[----:B------:R-:W-:Y:S01]  /*2b30*/  UMOV UR8, UR13 ;  /* 0x0000000d00087c82 */ /* 0x000fe20008000000 */
        /* <DEDUP_REMOVED lines=8> */
[----:B------:R-:W-:Y:S01]  /*2bc0*/  @!PT LDS RZ, [RZ] ;  /* 0x00000000fffff984 */ /* 0x000fe20000000800 */
[----:B------:R-:W-:Y:S01]  /*2bd0*/  @!PT LDS RZ, [RZ] ;  /* 0x00000000fffff984 */ /* 0x000fe20000000800 */
[----:B------:R-:W-:Y:S01]  /*2be0*/  @!PT LDS RZ, [RZ] ;  /* 0x00000000fffff984 */ /* 0x000fe20000000800 */
[----:B------:R-:W-:Y:S01]  /*2bf0*/  @!PT LDS RZ, [RZ] ;  /* 0x00000000fffff984 */ /* 0x000fe20000000800 */
[----:B------:R3:W-:Y:S06]  /*2c00*/  MEMBAR.ALL.CTA ;  /* 0x0000000000007992 */ /* 0x0007ec0000008000 */
[----:B---3--:R-:W3:Y:S02]  /*2c10*/  FENCE.VIEW.ASYNC.S ;  /* 0x00000000000073c6 */ /* 0x008ee40000000000 */
[----:B---3--:R-:W-:Y:S06]  /*2c20*/  BAR.SYNC.DEFER_BLOCKING 0x9, 0x180 ;  /* 0x0246000000007b1d */ /* 0x008fec0000010000 */
[----:B-1----:R-:W-:-:S06]  /*2c30*/  WARPGROUP.ARRIVE ;  /* 0x00000000000079c5 */ /* 0x002fcc0000000000 */
[----:B------:R-:W-:Y:S03]  /*2c40*/  HGMMA.64x64x16.F32.BF16 R120, gdesc[UR8].tnspB, RZ, !UPT, gsb0 ;  /* 0x40e00000087879f0 */ /* 0x000fe6000c0018ff */
[----:B------:R-:W-:Y:S02]  /*2c50*/  WARPGROUP.DEPBAR.LE gsb0, 0x0 ;  /* 0x00008000000079c5 */ /* 0x000fe40000010000 */
[----:B------:R-:W-:-:S06]  /*2c60*/  WARPGROUP.ARRIVE ;  /* 0x00000000000079c5 */ /* 0x000fcc0000000000 */
[----:B------:R-:W-:Y:S01]  /*2c70*/  HGMMA.64x64x16.F32.BF16 R120, gdesc[UR4].tnspB, R120, gsb0 ;  /* 0x40e00000047879f0 */ /* 0x000fe20008001878 */
[----:B------:R-:W-:Y:S02]  /*2c80*/  UIADD3 UR6, UR10, 0x100, URZ ;  /* 0x000001000a067890 */ /* 0x000fe4000fffe03f */
[----:B------:R-:W-:Y:S01]  /*2c90*/  UIADD3 UR4, UR13, 0x100, URZ ;  /* 0x000001000d047890 */ /* 0x000fe2000fffe03f */
[----:B------:R-:W-:Y:S01]  /*2ca0*/  UMOV UR7, 0x40000040 ;  /* 0x4000004000077882 */ /* 0x000fe20000000000 */
[----:B------:R-:W-:Y:S01]  /*2cb0*/  UMOV UR5, 0x80000020 ;  /* 0x8000002000057882 */ /* 0x000fe20000000000 */
        /* <DEDUP_REMOVED lines=23> */
[----:B------:R-:W-:Y:S03]  /*2e30*/  HGMMA.64x64x16.F32.BF16 R120, gdesc[UR4].tnspB, R120, gsb0 ;  /* 0x40e00000047879f0 */ /* 0x000fe60008001878 */
[----:B------:R-:W-:Y:S02]  /*2e40*/  WARPGROUP.DEPBAR.LE gsb0, 0x0 ;  /* 0x00008000000079c5 */ /* 0x000fe40000010000 */
[----:B--2---:R-:W-:Y:S05]  /*2e50*/  @!P0 BRA `(.L_x_22) ;  /* 0x0000000000048947 */ /* 0x004fea0003800000 */
[----:B------:R-:W-:Y:S01]  /*2e60*/  BPT.TRAP 0x1 ;  /* 0x000000040000795c */ /* 0x000fe20000300000 */
.L_x_22:
[----:B------:R-:W-:Y:S01]  /*2e70*/  LEA R8, R5, UR37, 0xd ;  /* 0x0000002505087c11 */ /* 0x000fe2000f8e68ff */
[----:B------:R-:W-:Y:S01]  /*2e80*/  UIADD3 UR4, UR37, 0x36438, URZ ;  /* 0x0003643825047890 */ /* 0x000fe2000fffe03f */
[----:B------:R-:W1:Y:S01]  /*2e90*/  S2R R9, SR_TID.X ;  /* 0x0000000000097919 */ /* 0x000e620000002100 */
[----:B------:R-:W-:Y:S02]  /*2ea0*/  ULOP3.LUT UR12, UR12, 0x1000000, URZ, 0xfc, !UPT ;  /* 0x010000000c0c7892 */ /* 0x000fe4000f8efc3f */
[----:B------:R-:W-:Y:S01]  /*2eb0*/  VIADD R8, R8, 0x1e000 ;  /* 0x0001e00008087836 */ /* 0x000fe20000000000 */
[----:B------:R-:W-:Y:S01]  /*2ec0*/  UPRMT UR4, URZ, 0x654, UR4 ;  /* 0x000006543f047896 */ /* 0x000fe20008000004 */
[----:B------:R-:W-:Y:S01]  /*2ed0*/  UMOV UR7, 0x80000020 ;  /* 0x8000002000077882 */ /* 0x000fe20000000000 */
[----:B------:R-:W-:Y:S02]  /*2ee0*/  UMOV UR5, 0x40000040 ;  /* 0x4000004000057882 */ /* 0x000fe40000000000 */
[----:B------:R-:W-:Y:S01]  /*2ef0*/  SHF.R.U32.HI R8, RZ, 0x4, R8 ;  /* 0x00000004ff087819 */ /* 0x000fe20000011608 */
[----:B------:R-:W-:-:S03]  /*2f00*/  UMOV UR6, UR12 ;  /* 0x0000000c00067c82 */ /* 0x000fc60008000000 */
[----:B------:R-:W-:Y:S01]  /*2f10*/  LOP3.LUT R8, R8, 0x3fff, RZ, 0xc0, !PT ;  /* 0x00003fff08087812 */ /* 0x000fe200078ec0ff */
[----:B------:R-:W-:Y:S01]  /*2f20*/  SYNCS.ARRIVE.TRANS64.RED.A1T0 RZ, [UR4], RZ ;  /* 0x000000ffffff79a7 */ /* 0x000fe20008100404 */
[----:B------:R-:W-:-:S03]  /*2f30*/  WARPGROUP.ARRIVE ;  /* 0x00000000000079c5 */ /* 0x000fc60000000000 */
[----:B------:R-:W-:-:S05]  /*2f40*/  IMAD R8, R3, 0x600, R8 ;  /* 0x0000060003087824 */ /* 0x000fca00078e0208 */
[----:B------:R-:W-:Y:S02]  /*2f50*/  R2UR UR8, R8 ;  /* 0x00000000080872ca */ /* 0x000fe400000e0000 */
[----:B-1----:R-:W-:-:S11]  /*2f60*/  SHF.R.U32.HI R10, RZ, 0x7, R9 ;  /* 0x00000007ff0a7819 */ /* 0x002fd60000011609 */
[----:B------:R-:W-:Y:S02]  /*2f70*/  UMOV UR4, UR8 ;  /* 0x0000000800047c82 */ /* 0x000fe40008000000 */
[----:B------:R-:W-:Y:S01]  /*2f80*/  HGMMA.64x96x16.F32.BF16 R72, gdesc[UR4].tnspA.tnspB, R72, gsb0 ;  /* 0x61600000044879f0 */ /* 0x000fe20008001848 */
[----:B------:R-:W-:Y:S01]  /*2f90*/  UIADD3 UR6, UR12, 0x40, URZ ;  /* 0x000000400c067890 */ /* 0x000fe2000fffe03f */
[C---:B------:R-:W-:Y:S01]  /*2fa0*/  VIADD R9, R10.reuse, 0x9 ;  /* 0x000000090a097836 */ /* 0x040fe20000000000 */
[----:B------:R-:W-:Y:S01]  /*2fb0*/  UIADD3 UR4, UR8, 0x80, URZ ;  /* 0x0000008008047890 */ /* 0x000fe2000fffe03f */
[----:B------:R-:W-:Y:S01]  /*2fc0*/  VIADD R8, R10, 0xc ;  /* 0x0000000c0a087836 */ /* 0x000fe20000000000 */
        /* <DEDUP_REMOVED lines=18> */
[----:B------:R-:W-:Y:S03]  /*30f0*/  HGMMA.64x96x16.F32.BF16 R72, gdesc[UR4].tnspA.tnspB, R72, gsb0 ;  /* 0x61600000044879f0 */ /* 0x000fe60008001848 */
[----:B------:R-:W-:Y:S02]  /*3100*/  WARPGROUP.DEPBAR.LE gsb0, 0x0 ;  /* 0x00008000000079c5 */ /* 0x000fe40000010000 */
[----:B------:R1:W-:Y:S06]  /*3110*/  BAR.SYNC.DEFER_BLOCKING R9, 0xa0 ;  /* 0x000280090000751d */ /* 0x0003ec0000010000 */
[----:B------:R1:W-:Y:S04]  /*3120*/  STS.128 [R0+0x12000], R120 ;  /* 0x0120007800007388 */ /* 0x0003e80000000c00 */
[----:B------:R1:W-:Y:S04]  /*3130*/  STS.128 [R0+0x12800], R124 ;  /* 0x0128007c00007388 */ /* 0x0003e80000000c00 */
[----:B------:R1:W-:Y:S04]  /*3140*/  STS.128 [R0+0x13000], R128 ;  /* 0x0130008000007388 */ /* 0x0003e80000000c00 */
[----:B------:R1:W-:Y:S04]  /*3150*/  STS.128 [R0+0x13800], R132 ;  /* 0x0138008400007388 */ /* 0x0003e80000000c00 */
[----:B------:R1:W-:Y:S04]  /*3160*/  STS.128 [R0+0x14000], R136 ;  /* 0x0140008800007388 */ /* 0x0003e80000000c00 */
[----:B------:R1:W-:Y:S04]  /*3170*/  STS.128 [R0+0x14800], R140 ;  /* 0x0148008c00007388 */ /* 0x0003e80000000c00 */
[----:B------:R1:W-:Y:S04]  /*3180*/  STS.128 [R0+0x15000], R144 ;  /* 0x0150009000007388 */ /* 0x0003e80000000c00 */
[----:B------:R1:W-:Y:S01]  /*3190*/  STS.128 [R0+0x15800], R148 ;  /* 0x0158009400007388 */ /* 0x0003e20000000c00 */
[----:B------:R-:W-:Y:S01]  /*31a0*/  @!PT LDS RZ, [RZ] ;  /* 0x00000000fffff984 */ /* 0x000fe20000000800 */
[----:B------:R-:W-:Y:S01]  /*31b0*/  @!PT LDS RZ, [RZ] ;  /* 0x00000000fffff984 */ /* 0x000fe20000000800 */
[----:B------:R-:W-:Y:S01]  /*31c0*/  @!PT LDS RZ, [RZ] ;  /* 0x00000000fffff984 */ /* 0x000fe20000000800 */
[----:B------:R-:W-:Y:S01]  /*31d0*/  @!PT LDS RZ, [RZ] ;  /* 0x00000000fffff984 */ /* 0x000fe20000000800 */
[----:B------:R2:W-:Y:S06]  /*31e0*/  MEMBAR.ALL.CTA ;  /* 0x0000000000007992 */ /* 0x0005ec0000008000 */
[----:B--2---:R-:W2:Y:S02]  /*31f0*/  FENCE.VIEW.ASYNC.S ;  /* 0x00000000000073c6 */ /* 0x004ea40000000000 */
[----:B--2---:R1:W-:Y:S06]  /*3200*/  BAR.ARV R8, 0xa0 ;  /* 0x000280080000751d */ /* 0x0043ec0000002000 */
[----:B------:R-:W-:Y:S05]  /*3210*/  @!P0 BRA `(.L_x_23) ;  /* 0x0000000000048947 */ /* 0x000fea0003800000 */
[----:B------:R-:W-:Y:S01]  /*3220*/  BPT.TRAP 0x1 ;  /* 0x000000040000795c */ /* 0x000fe20000300000 */
.L_x_23:
[----:B------:R-:W-:Y:S01]  /*3230*/  VIADD R6, R6, 0x1 ;  /* 0x0000000106067836 */ /* 0x000fe20000000000 */
[----:B------:R-:W-:Y:S01]  /*3240*/  LOP3.LUT R7, R7, 0x1, RZ, 0x3c, !PT ;  /* 0x0000000107077812 */ /* 0x000fe200078e3cff */
[----:B------:R-:W-:Y:S02]  /*3250*/  VIADD R3, R3, 0x1 ;  /* 0x0000000103037836 */ /* 0x000fe40000000000 */
[----:B------:R-:W-:Y:S01]  /*3260*/  VIADD R4, R4, 0x36420 ;  /* 0x0003642004047836 */ /* 0x000fe20000000000 */
[----:B------:R-:W-:Y:S02]  /*3270*/  ISETP.GE.AND P1, PT, R6, R17, PT ;  /* 0x000000110600720c */ /* 0x000fe40003f26270 */
[----:B------:R-:W-:Y:S02]  /*3280*/  ISETP.NE.AND P0, PT, R3, 0x2, PT ;  /* 0x000000020300780c */ /* 0x000fe40003f05270 */
[----:B------:R-:W-:Y:S02]  /*3290*/  PRMT R4, RZ, 0x654, R4 ;  /* 0x00000654ff047816 */ /* 0x000fe40000000004 */
[----:B-1----:R-:W-:-:S02]  /*32a0*/  SEL R9, RZ, 0x1, P0 ;  /* 0x00000001ff097807 */ /* 0x002fc40000000000 */
[----:B------:R2:W-:Y:S01]  /*32b0*/  SYNCS.ARRIVE.TRANS64.RED.A1T0 RZ, [R4+URZ], RZ ;  /* 0x000000ff04ff79a7 */ /* 0x0005e2000810043f */
[----:B------:R-:W-:Y:S02]  /*32c0*/  SEL R3, R3, RZ, P0 ;  /* 0x000000ff03037207 */ /* 0x000fe40000000000 */
[----:B------:R-:W-:Y:S02]  /*32d0*/  LOP3.LUT R12, R12, R9, RZ, 0x3c, !PT ;  /* 0x000000090c0c7212 */ /* 0x000fe400078e3cff */
[----:B------:R-:W-:Y:S05]  /*32e0*/  @!P1 BRA `(.L_x_24) ;  /* 0xffffffe000389947 */ /* 0x000fea000383ffff */
.L_x_13:
[----:B------:R-:W-:Y:S01]  /*32f0*/  IMAD.U32 R2, RZ, RZ, UR37 ;  /* 0x00000025ff027e24 */ /* 0x000fe2000f8e00ff */
[----:B------:R-:W-:Y:S02]  /*3300*/  ULDC UR4, c[0x0][0x740] ;  /* 0x0001d00000047ab9 */ /* 0x000fe40000000800 */
[----:B------:R-:W-:Y:S01]  /*3310*/  FMUL.FTZ R72, R72, UR4 ;  /* 0x0000000448487c20 */ /* 0x000fe20008410000 */
[----:B------:R-:W-:Y:S01]  /*3320*/  FMUL.FTZ R73, R73, UR4 ;  /* 0x0000000449497c20 */ /* 0x000fe20008410000 */
[----:B------:R-:W-:Y:S01]  /*3330*/  LOP3.LUT P0, RZ, R2, 0x3ff, RZ, 0xc0, !PT ;  /* 0x000003ff02ff7812 */ /* 0x000fe2000780c0ff */
[----:B------:R-:W-:Y:S01]  /*3340*/  FMUL.FTZ R74, R74, UR4 ;  /* 0x000000044a4a7c20 */ /* 0x000fe20008410000 */
        /* <DEDUP_REMOVED lines=45> */
[----:B------:R-:W-:Y:S06]  /*3620*/  @!P0 BRA `(.L_x_25) ;  /* 0x0000000000408947 */ /* 0x000fec0003800000 */
[----:B------:R-:W-:Y:S01]  /*3630*/  MOV R14, 0x0 ;  /* 0x00000000000e7802 */ /* 0x000fe20000000f00 */
[----:B------:R-:W-:Y:S01]  /*3640*/  ULDC.64 UR4, c[0x4][0x80] ;  /* 0x0100200000047ab9 */ /* 0x000fe20000000a00 */
[----:B------:R-:W-:Y:S01]  /*3650*/  ULDC.64 UR6, c[0x4][0x88] ;  /* 0x0100220000067ab9 */ /* 0x000fe20000000a00 */
[----:B--2---:R-:W-:Y:S02]  /*3660*/  IMAD.U32 R4, RZ, RZ, UR4 ;  /* 0x00000004ff047e24 */ /* 0x004fe4000f8e00ff */
[----:B------:R-:W-:Y:S01]  /*3670*/  IMAD.U32 R5, RZ, RZ, UR5 ;  /* 0x00000005ff057e24 */ /* 0x000fe2000f8e00ff */
[----:B------:R-:W2:Y:S01]  /*3680*/  LDC.64 R14, c[0x4][R14] ;  /* 0x010000000e0e7b82 */ /* 0x000ea20000000a00 */
[----:B------:R-:W-:Y:S01]  /*3690*/  ULDC.64 UR4, c[0x4][0x18] ;  /* 0x0100060000047ab9 */ /* 0x000fe20000000a00 */
[----:B------:R-:W-:Y:S02]  /*36a0*/  IMAD.U32 R6, RZ, RZ, UR6 ;  /* 0x00000006ff067e24 */ /* 0x000fe4000f8e00ff */
[----:B------:R-:W-:-:S02]  /*36b0*/  IMAD.U32 R7, RZ, RZ, UR7 ;  /* 0x00000007ff077e24 */ /* 0x000fc4000f8e00ff */
[----:B------:R-:W-:Y:S02]  /*36c0*/  IMAD.U32 R10, RZ, RZ, UR4 ;  /* 0x00000004ff0a7e24 */ /* 0x000fe4000f8e00ff */
[----:B------:R-:W-:Y:S02]  /*36d0*/  IMAD.U32 R11, RZ, RZ, UR5 ;  /* 0x00000005ff0b7e24 */ /* 0x000fe4000f8e00ff */
[----:B------:R-:W-:Y:S02]  /*36e0*/  IMAD.MOV.U32 R8, RZ, RZ, 0x70 ;  /* 0x00000070ff087424 */ /* 0x000fe400078e00ff */
[----:B------:R-:W-:Y:S02]  /*36f0*/  IMAD.MOV.U32 R12, RZ, RZ, 0x1 ;  /* 0x00000001ff0c7424 */ /* 0x000fe400078e00ff */
[----:B-1----:R-:W-:-:S07]  /*3700*/  IMAD.MOV.U32 R13, RZ, RZ, RZ ;  /* 0x000000ffff0d7224 */ /* 0x002fce00078e00ff */
[----:B------:R-:W-:-:S07]  /*3710*/  LEPC R20, `(.L_x_25) ;  /* 0x000000001014794e */ /* 0x000fce0000000000 */
[----:B--2---:R-:W-:Y:S05]  /*3720*/  CALL.ABS.NOINC R14 ;  /* 0x000000000e007343 */ /* 0x004fea0003c00000 */
.L_x_25:
[----:B------:R-:W-:-:S06]  /*3730*/  UIADD3 UR4, UR37, 0x9000, URZ ;  /* 0x0000900025047890 */ /* 0x000fcc000fffe03f */
[----:B------:R-:W-:-:S05]  /*3740*/  IMAD.U32 R16, RZ, RZ, UR4 ;  /* 0x00000004ff107e24 */ /* 0x000fca000f8e00ff */
[----:B------:R-:W-:-:S13]  /*3750*/  LOP3.LUT P0, RZ, R16, 0x3ff, RZ, 0xc0, !PT ;  /* 0x000003ff10ff7812 */ /* 0x000fda000780c0ff */
[----:B------:R-:W-:Y:S05]  /*3760*/  @!P0 BRA `(.L_x_26) ;  /* 0x0000000000408947 */ /* 0x000fea0003800000 */
        /* <DEDUP_REMOVED lines=16> */
.L_x_26:
        /* <DEDUP_REMOVED lines=18> */
.L_x_27:
        /* <DEDUP_REMOVED lines=18> */
.L_x_28:
[----:B------:R-:W2:Y:S01]  /*3ab0*/  S2R R0, SR_TID.X ;  /* 0x0000000000007919 */ /* 0x000ea20000002100 */
[----:B------:R-:W-:Y:S01]  /*3ac0*/  IMAD.SHL.U32 R3, R152, 0x10, RZ ;  /* 0x0000001098037824 */ /* 0x000fe200078e00ff */
[----:B------:R-:W-:Y:S05]  /*3ad0*/  WARPSYNC.ALL ;  /* 0x0000000000007948 */ /* 0x000fea0003800000 */
[----:B------:R-:W-:Y:S01]  /*3ae0*/  BAR.SYNC.DEFER_BLOCKING 0x1, 0x180 ;  /* 0x0046000000007b1d */ /* 0x000fe20000010000 */
[----:B------:R-:W-:Y:S02]  /*3af0*/  F2FP.BF16.F32.PACK_AB R24, R25, R24 ;  /* 0x000000181918723e */ /* 0x000fe400000010ff */
[----:B------:R-:W-:-:S02]  /*3b00*/  F2FP.BF16.F32.PACK_AB R25, R27, R26 ;  /* 0x0000001a1b19723e */ /* 0x000fc400000010ff */
[----:B------:R-:W-:Y:S02]  /*3b10*/  F2FP.BF16.F32.PACK_AB R32, R33, R32 ;  /* 0x000000202120723e */ /* 0x000fe400000010ff */
[----:B------:R-:W-:Y:S02]  /*3b20*/  F2FP.BF16.F32.PACK_AB R26, R29, R28 ;  /* 0x0000001c1d1a723e */ /* 0x000fe400000010ff */
[----:B------:R-:W-:Y:S02]  /*3b30*/  F2FP.BF16.F32.PACK_AB R27, R31, R30 ;  /* 0x0000001e1f1b723e */ /* 0x000fe400000010ff */
[----:B------:R-:W-:Y:S02]  /*3b40*/  F2FP.BF16.F32.PACK_AB R33, R35, R34 ;  /* 0x000000222321723e */ /* 0x000fe400000010ff */
[----:B------:R-:W-:Y:S02]  /*3b50*/  F2FP.BF16.F32.PACK_AB R40, R41, R40 ;  /* 0x000000282928723e */ /* 0x000fe400000010ff */
[----:B------:R-:W-:-:S02]  /*3b60*/  F2FP.BF16.F32.PACK_AB R34, R37, R36 ;  /* 0x000000242522723e */ /* 0x000fc400000010ff */
[----:B------:R-:W-:Y:S02]  /*3b70*/  F2FP.BF16.F32.PACK_AB R35, R39, R38 ;  /* 0x000000262723723e */ /* 0x000fe400000010ff */
[----:B------:R-:W-:Y:S02]  /*3b80*/  F2FP.BF16.F32.PACK_AB R41, R43, R42 ;  /* 0x0000002a2b29723e */ /* 0x000fe400000010ff */
[----:B------:R-:W-:Y:S02]  /*3b90*/  F2FP.BF16.F32.PACK_AB R48, R49, R48 ;  /* 0x000000303130723e */ /* 0x000fe400000010ff */
[----:B------:R-:W-:Y:S01]  /*3ba0*/  F2FP.BF16.F32.PACK_AB R42, R45, R44 ;  /* 0x0000002c2d2a723e */ /* 0x000fe200000010ff */
[----:B--2---:R-:W-:Y:S01]  /*3bb0*/  VIADD R4, R0, 0xffffff80 ;  /* 0xffffff8000047836 */ /* 0x004fe20000000000 */
[----:B------:R-:W-:Y:S02]  /*3bc0*/  F2FP.BF16.F32.PACK_AB R43, R47, R46 ;  /* 0x0000002e2f2b723e */ /* 0x000fe400000010ff */
[----:B------:R-:W-:Y:S01]  /*3bd0*/  F2FP.BF16.F32.PACK_AB R49, R51, R50 ;  /* 0x000000323331723e */ /* 0x000fe200000010ff */
[----:B------:R-:W-:Y:S01]  /*3be0*/  IMAD.SHL.U32 R0, R4, 0x40, RZ ;  /* 0x0000004004007824 */ /* 0x000fe200078e00ff */
[----:B------:R-:W-:-:S02]  /*3bf0*/  SHF.R.S32.HI R7, RZ, 0x1f, R4 ;  /* 0x0000001fff077819 */ /* 0x000fc40000011404 */
[----:B------:R-:W-:Y:S02]  /*3c00*/  F2FP.BF16.F32.PACK_AB R56, R57, R56 ;  /* 0x000000383938723e */ /* 0x000fe400000010ff */
[----:B------:R-:W-:Y:S02]  /*3c10*/  LOP3.LUT R2, R0, 0x1c0, RZ, 0xc0, !PT ;  /* 0x000001c000027812 */ /* 0x000fe400078ec0ff */
[CC--:B------:R-:W-:Y:S02]  /*3c20*/  LEA.HI R5, R7.reuse, R4.reuse, RZ, 0x7 ;  /* 0x0000000407057211 */ /* 0x0c0fe400078f38ff */
[----:B------:R-:W-:Y:S02]  /*3c30*/  LEA.HI R0, R7, R4, RZ, 0x3 ;  /* 0x0000000407007211 */ /* 0x000fe400078f18ff */
[----:B------:R-:W-:Y:S02]  /*3c40*/  LOP3.LUT R3, R2, 0x30, R3, 0xf8, !PT ;  /* 0x0000003002037812 */ /* 0x000fe400078ef803 */
[----:B------:R-:W-:-:S02]  /*3c50*/  SHF.R.S32.HI R6, RZ, 0x7, R5 ;  /* 0x00000007ff067819 */ /* 0x000fc40000011405 */
[----:B------:R-:W-:Y:S02]  /*3c60*/  SHF.R.U32.HI R5, RZ, 0x3, R2 ;  /* 0x00000003ff057819 */ /* 0x000fe40000011602 */
[----:B------:R-:W-:Y:S01]  /*3c70*/  LOP3.LUT R0, R3, 0x8, R0, 0xf8, !PT ;  /* 0x0000000803007812 */ /* 0x000fe200078ef800 */
[----:B------:R-:W-:Y:S01]  /*3c80*/  IMAD R153, R6, 0xc, R153 ;  /* 0x0000000c06997824 */ /* 0x000fe200078e0299 */
[----:B------:R-:W-:Y:S02]  /*3c90*/  LEA.HI R4, R7, R4, RZ, 0x5 ;  /* 0x0000000407047211 */ /* 0x000fe400078f28ff */
[----:B------:R-:W-:Y:S02]  /*3ca0*/  LOP3.LUT R0, R0, R5, RZ, 0x3c, !PT ;  /* 0x0000000500007212 */ /* 0x000fe400078e3cff */
[----:B------:R-:W-:Y:S02]  /*3cb0*/  SHF.R.S32.HI R2, RZ, 0x5, R4 ;  /* 0x00000005ff027819 */ /* 0x000fe40000011404 */
[----:B------:R-:W-:Y:S01]  /*3cc0*/  F2FP.BF16.F32.PACK_AB R50, R53, R52 ;  /* 0x000000343532723e */ /* 0x000fe200000010ff */
[----:B------:R-:W-:Y:S01]  /*3cd0*/  IMAD.U32 R0, R153, 0x200, R0 ;  /* 0x0000020099007824 */ /* 0x000fe200078e0000 */
[----:B------:R-:W-:-:S02]  /*3ce0*/  F2FP.BF16.F32.PACK_AB R51, R55, R54 ;  /* 0x000000363733723e */ /* 0x000fc400000010ff */
[----:B------:R-:W-:Y:S01]  /*3cf0*/  F2FP.BF16.F32.PACK_AB R57, R59, R58 ;  /* 0x0000003a3b39723e */ /* 0x000fe200000010ff */
[----:B------:R-:W2:Y:S01]  /*3d00*/  SHFL.IDX PT, R2, R2, RZ, 0x1f ;  /* 0x00001fff02027589 */ /* 0x000ea200000e0000 */
[----:B------:R-:W-:Y:S02]  /*3d10*/  LEA R0, R0, UR37, 0x1 ;  /* 0x0000002500007c11 */ /* 0x000fe4000f8e08ff */
[----:B------:R-:W-:Y:S02]  /*3d20*/  F2FP.BF16.F32.PACK_AB R64, R65, R64 ;  /* 0x000000404140723e */ /* 0x000fe400000010ff */
[----:B------:R-:W-:Y:S01]  /*3d30*/  F2FP.BF16.F32.PACK_AB R58, R61, R60 ;  /* 0x0000003c3d3a723e */ /* 0x000fe200000010ff */
[----:B------:R3:W-:Y:S01]  /*3d40*/  STSM.16.MT88.4 [R0+0x9000], R24 ;  /* 0x0090001800007844 */ /* 0x0007e20000004200 */
[----:B------:R-:W-:Y:S02]  /*3d50*/  F2FP.BF16.F32.PACK_AB R59, R63, R62 ;  /* 0x0000003e3f3b723e */ /* 0x000fe400000010ff */
[----:B------:R-:W-:Y:S01]  /*3d60*/  F2FP.BF16.F32.PACK_AB R65, R67, R66 ;  /* 0x000000424341723e */ /* 0x000fe200000010ff */
[----:B------:R3:W-:Y:S01]  /*3d70*/  STSM.16.MT88.4 [R0+0x9800], R32 ;  /* 0x0098002000007844 */ /* 0x0007e20000004200 */
[----:B------:R-:W-:-:S02]  /*3d80*/  F2FP.BF16.F32.PACK_AB R72, R73, R72 ;  /* 0x000000484948723e */ /* 0x000fc400000010ff */
[----:B------:R-:W-:Y:S01]  /*3d90*/  F2FP.BF16.F32.PACK_AB R66, R69, R68 ;  /* 0x000000444542723e */ /* 0x000fe200000010ff */
[----:B------:R3:W-:Y:S01]  /*3da0*/  STSM.16.MT88.4 [R0+0xa000], R40 ;  /* 0x00a0002800007844 */ /* 0x0007e20000004200 */
        /* <DEDUP_REMOVED lines=11> */
[----:B------:R3:W-:Y:S01]  /*3e60*/  STSM.16.MT88.4 [R0], R72 ;  /* 0x0000004800007844 */ /* 0x0007e20000004200 */
[----:B------:R-:W-:Y:S02]  /*3e70*/  F2FP.BF16.F32.PACK_AB R83, R87, R86 ;  /* 0x000000565753723e */ /* 0x000fe400000010ff */
[----:B------:R-:W-:Y:S02]  /*3e80*/  F2FP.BF16.F32.PACK_AB R89, R91, R90 ;  /* 0x0000005a5b59723e */ /* 0x000fe400000010ff */
[----:B------:R-:W-:Y:S01]  /*3e90*/  F2FP.BF16.F32.PACK_AB R96, R97, R96 ;  /* 0x000000606160723e */ /* 0x000fe200000010ff */
[----:B------:R3:W-:Y:S01]  /*3ea0*/  STSM.16.MT88.4 [R0+0x800], R80 ;  /* 0x0008005000007844 */ /* 0x0007e20000004200 */
[----:B------:R-:W-:-:S02]  /*3eb0*/  F2FP.BF16.F32.PACK_AB R90, R93, R92 ;  /* 0x0000005c5d5a723e */ /* 0x000fc400000010ff */
[----:B------:R-:W-:Y:S02]  /*3ec0*/  F2FP.BF16.F32.PACK_AB R91, R95, R94 ;  /* 0x0000005e5f5b723e */ /* 0x000fe400000010ff */
[----:B------:R-:W-:Y:S02]  /*3ed0*/  F2FP.BF16.F32.PACK_AB R97, R99, R98 ;  /* 0x000000626361723e */ /* 0x000fe400000010ff */
[----:B------:R-:W-:Y:S01]  /*3ee0*/  F2FP.BF16.F32.PACK_AB R104, R105, R104 ;  /* 0x000000686968723e */ /* 0x000fe200000010ff */
[----:B------:R3:W-:Y:S01]  /*3ef0*/  STSM.16.MT88.4 [R0+0x1000], R88 ;  /* 0x0010005800007844 */ /* 0x0007e20000004200 */
[----:B------:R-:W-:Y:S02]  /*3f00*/  F2FP.BF16.F32.PACK_AB R98, R101, R100 ;  /* 0x000000646562723e */ /* 0x000fe400000010ff */
[----:B------:R-:W-:Y:S02]  /*3f10*/  F2FP.BF16.F32.PACK_AB R99, R103, R102 ;  /* 0x000000666763723e */ /* 0x000fe400000010ff */
[----:B------:R-:W-:-:S02]  /*3f20*/  F2FP.BF16.F32.PACK_AB R105, R107, R106 ;  /* 0x0000006a6b69723e */ /* 0x000fc400000010ff */
[----:B------:R-:W-:Y:S01]  /*3f30*/  F2FP.BF16.F32.PACK_AB R112, R113, R112 ;  /* 0x000000707170723e */ /* 0x000fe200000010ff */
[----:B------:R3:W-:Y:S01]  /*3f40*/  STSM.16.MT88.4 [R0+0x1800], R96 ;  /* 0x0018006000007844 */ /* 0x0007e20000004200 */
[----:B------:R-:W-:Y:S02]  /*3f50*/  F2FP.BF16.F32.PACK_AB R106, R109, R108 ;  /* 0x0000006c6d6a723e */ /* 0x000fe400000010ff */
[----:B------:R-:W-:Y:S02]  /*3f60*/  F2FP.BF16.F32.PACK_AB R107, R111, R110 ;  /* 0x0000006e6f6b723e */ /* 0x000fe400000010ff */
[----:B------:R-:W-:Y:S02]  /*3f70*/  F2FP.BF16.F32.PACK_AB R113, R115, R114 ;  /* 0x000000727371723e */ /* 0x000fe400000010ff */
[----:B------:R-:W-:Y:S01]  /*3f80*/  F2FP.BF16.F32.PACK_AB R114, R117, R116 ;  /* 0x000000747572723e */ /* 0x000fe200000010ff */
[----:B------:R3:W-:Y:S01]  /*3f90*/  STSM.16.MT88.4 [R0+0x2000], R104 ;  /* 0x0020006800007844 */ /* 0x0007e20000004200 */
[----:B------:R-:W-:-:S02]  /*3fa0*/  F2FP.BF16.F32.PACK_AB R115, R119, R118 ;  /* 0x000000767773723e */ /* 0x000fc400000010ff */
[----:B--2---:R-:W-:-:S03]  /*3fb0*/  ISETP.NE.AND P0, PT, R2, 0xb, PT ;  /* 0x0000000b0200780c */ /* 0x004fc60003f05270 */
[----:B------:R3:W-:Y:S01]  /*3fc0*/  STSM.16.MT88.4 [R0+0x2800], R112 ;  /* 0x0028007000007844 */ /* 0x0007e20000004200 */
[----:B------:R-:W-:Y:S01]  /*3fd0*/  @!PT LDS RZ, [RZ] ;  /* 0x00000000fffff984 */ /* 0x000fe20000000800 */
[----:B------:R-:W-:Y:S01]  /*3fe0*/  @!PT LDS RZ, [RZ] ;  /* 0x00000000fffff984 */ /* 0x000fe20000000800 */
[----:B------:R-:W-:Y:S01]  /*3ff0*/  @!PT LDS RZ, [RZ] ;  /* 0x00000000fffff984 */ /* 0x000fe20000000800 */
[----:B------:R2:W-:Y:S06]  /*4000*/  MEMBAR.ALL.CTA ;  /* 0x0000000000007992 */ /* 0x0005ec0000008000 */
[----:B--2---:R-:W2:Y:S02]  /*4010*/  FENCE.VIEW.ASYNC.S ;  /* 0x00000000000073c6 */ /* 0x004ea40000000000 */
[----:B--2---:R-:W-:Y:S06]  /*4020*/  BAR.ARV 0x1, 0x1a0 ;  /* 0x0046800000007b1d */ /* 0x004fec0000002000 */
[----:B------:R-:W-:Y:S05]  /*4030*/  @P0 BRA `(.L_x_29) ;  /* 0x0000000000b00947 */ /* 0x000fea0003800000 */
[----:B------:R-:W-:Y:S01]  /*4040*/  BAR.SYNC.DEFER_BLOCKING 0x1, 0x1a0 ;  /* 0x0046800000007b1d */ /* 0x000fe20000010000 */
[----:B------:R-:W-:-:S05]  /*4050*/  ELECT P0, URZ, PT ;  /* 0x00000000003f782f */ /* 0x000fca0003800000 */
[----:B------:R-:W-:Y:S08]  /*4060*/  BSSY B0, `(.L_x_29) ;  /* 0x0000029000007945 */ /* 0x000ff00003800000 */
[----:B------:R-:W-:Y:S05]  /*4070*/  @!P0 BRA `(.L_x_30) ;  /* 0x00000000009c8947 */ /* 0x000fea0003800000 */
[----:B------:R-:W2:Y:S01]  /*4080*/  S2UR UR10, SR_CTAID.X ;  /* 0x00000000000a79c3 */ /* 0x000ea20000002500 */
[----:B------:R-:W-:Y:S01]  /*4090*/  ULDC.64 UR6, c[0x0][0x198] ;  /* 0x0000660000067ab9 */ /* 0x000fe20000000a00 */
[----:B------:R-:W-:Y:S02]  /*40a0*/  UIADD3 UR8, UR37, 0x9000, URZ ;  /* 0x0000900025087890 */ /* 0x000fe4000fffe03f */
[----:B------:R-:W-:Y:S02]  /*40b0*/  UIADD3 UR4, UP0, UR6, 0x770, URZ ;  /* 0x0000077006047890 */ /* 0x000fe4000ff1e03f */
[----:B------:R-:W-:Y:S02]  /*40c0*/  UIADD3 UR40, UR37, 0xc000, URZ ;  /* 0x0000c00025287890 */ /* 0x000fe4000fffe03f */
[----:B------:R-:W4:Y:S01]  /*40d0*/  S2UR UR11, SR_CTAID.Y ;  /* 0x00000000000b79c3 */ /* 0x000f220000002600 */
[----:B------:R-:W-:Y:S02]  /*40e0*/  UIADD3.X UR5, URZ, UR7, URZ, UP0, !UPT ;  /* 0x000000073f057290 */ /* 0x000fe400087fe43f */
[----:B------:R-:W-:-:S02]  /*40f0*/  UIADD3 UR6, UP0, UR6, 0x670, URZ ;  /* 0x0000067006067890 */ /* 0x000fc4000ff1e03f */
[----:B------:R-:W-:Y:S02]  /*4100*/  UIADD3 UR32, UR37, 0xf000, URZ ;  /* 0x0000f00025207890 */ /* 0x000fe4000fffe03f */
[----:B------:R-:W-:Y:S01]  /*4110*/  UIADD3.X UR7, URZ, UR7, URZ, UP0, !UPT ;  /* 0x000000073f077290 */ /* 0x000fe200087fe43f */
[----:B------:R-:W5:Y:S01]  /*4120*/  S2UR UR12, SR_CTAID.Z ;  /* 0x00000000000c79c3 */ /* 0x000f620000002700 */
[----:B------:R-:W-:Y:S02]  /*4130*/  UIADD3 UR24, UR37, 0x3000, URZ ;  /* 0x0000300025187890 */ /* 0x000fe4000fffe03f */
[----:B------:R-:W-:Y:S01]  /*4140*/  UIADD3 UR16, UR37, 0x6000, URZ ;  /* 0x0000600025107890 */ /* 0x000fe2000fffe03f */
[----:B------:R-:W-:Y:S01]  /*4150*/  UMOV UR9, URZ ;  /* 0x0000003f00097c82 */ /* 0x000fe20008000000 */
[----:B------:R-:W-:Y:S01]  /*4160*/  UMOV UR41, 0x40 ;  /* 0x0000004000297882 */ /* 0x000fe20000000000 */
[----:B------:R-:W-:Y:S01]  /*4170*/  UMOV UR33, 0x80 ;  /* 0x0000008000217882 */ /* 0x000fe20000000000 */
[----:B--2---:R-:W-:Y:S01]  /*4180*/  UIMAD UR10, UR10, 0x60, URZ ;  /* 0x000000600a0a78a4 */ /* 0x004fe2000f8e023f */
[----:B------:R-:W-:Y:S01]  /*4190*/  UMOV UR25, 0x40 ;  /* 0x0000004000197882 */ /* 0x000fe20000000000 */
[----:B------:R-:W-:-:S05]  /*41a0*/  UMOV UR17, 0x80 ;  /* 0x0000008000117882 */ /* 0x000fca0000000000 */
[----:B------:R-:W-:Y:S01]  /*41b0*/  UMOV UR42, UR10 ;  /* 0x0000000a002a7c82 */ /* 0x000fe20008000000 */
[----:B----4-:R-:W-:Y:S01]  /*41c0*/  UMOV UR43, UR11 ;  /* 0x0000000b002b7c82 */ /* 0x010fe20008000000 */
[----:B------:R-:W-:Y:S01]  /*41d0*/  UMOV UR35, UR11 ;  /* 0x0000000b00237c82 */ /* 0x000fe20008000000 */
[----:B------:R-:W-:Y:S01]  /*41e0*/  UMOV UR34, UR10 ;  /* 0x0000000a00227c82 */ /* 0x000fe20008000000 */
[----:B------:R-:W-:Y:S01]  /*41f0*/  UMOV UR27, UR11 ;  /* 0x0000000b001b7c82 */ /* 0x000fe20008000000 */
[----:B------:R-:W-:Y:S01]  /*4200*/  UMOV UR26, UR10 ;  /* 0x0000000a001a7c82 */ /* 0x000fe20008000000 */
[----:B------:R-:W-:Y:S01]  /*4210*/  UMOV UR19, UR11 ;  /* 0x0000000b00137c82 */ /* 0x000fe20008000000 */
[----:B------:R-:W-:Y:S01]  /*4220*/  UMOV UR18, UR10 ;  /* 0x0000000a00127c82 */ /* 0x000fe20008000000 */
[----:B-----5:R-:W-:Y:S01]  /*4230*/  UMOV UR44, UR12 ;  /* 0x0000000c002c7c82 */ /* 0x020fe20008000000 */
[----:B------:R2:W-:Y:S01]  /*4240*/  UTMASTG.4D [UR8], [UR4] ;  /* 0x00000008040073b5 */ /* 0x0005e20008018000 */
[----:B------:R-:W-:Y:S01]  /*4250*/  UMOV UR36, UR12 ;  /* 0x0000000c00247c82 */ /* 0x000fe20008000000 */
[----:B------:R-:W-:Y:S01]  /*4260*/  UMOV UR28, UR12 ;  /* 0x0000000c001c7c82 */ /* 0x000fe20008000000 */
[----:B------:R-:W-:Y:S01]  /*4270*/  UMOV UR20, UR12 ;  /* 0x0000000c00147c82 */ /* 0x000fe20008000000 */
[----:B------:R4:W-:Y:S01]  /*4280*/  UTMASTG.4D [UR40], [UR4] ;  /* 0x00000028040073b5 */ /* 0x0009e20008018000 */
[----:B------:R4:W-:Y:S01]  /*4290*/  UTMASTG.4D [UR32], [UR4] ;  /* 0x00000020040073b5 */ /* 0x0009e20008018000 */
[----:B--2---:R-:W-:-:S02]  /*42a0*/  UMOV UR8, UR37 ;  /* 0x0000002500087c82 */ /* 0x004fc40008000000 */
[----:B------:R4:W-:Y:S01]  /*42b0*/  UTMASTG.4D [UR8], [UR6] ;  /* 0x00000008060073b5 */ /* 0x0009e20008018000 */
[----:B------:R4:W-:Y:S01]  /*42c0*/  UTMASTG.4D [UR24], [UR6] ;  /* 0x00000018060073b5 */ /* 0x0009e20008018000 */
[----:B------:R4:W-:Y:S02]  /*42d0*/  UTMASTG.4D [UR16], [UR6] ;  /* 0x00000010060073b5 */ /* 0x0009e40008018000 */
[----:B----4-:R0:W-:Y:S02]  /*42e0*/  UTMACMDFLUSH ;  /* 0x00000000000079b7 */ /* 0x0101e40000000000 */
.L_x_30:
[----:B------:R-:W-:Y:S05]  /*42f0*/  BSYNC B0 ;  /* 0x0000000000007941 */ /* 0x000fea0003800000 */
.L_x_29:
[----:B------:R-:W-:-:S04]  /*4300*/  DEPBAR.LE SB0, 0x0 ;  /* 0x000080000000791a */ /* 0x000fc80000000000 */
[----:B------:R-:W-:Y:S05]  /*4310*/  EXIT ;  /* 0x000000000000794d */ /* 0x000fea0003800000 */
.L_x_4:
[----:B------:R-:W-:-:S08]  /*4320*/  NOP ;  /* 0x0000000000007918 */ /* 0x000fd00000000000 */
[----:B------:R-:W1:-:S00]  /*4330*/  USETMAXREG.DEALLOC.CTAPOOL 0x20 ;  /* 0x00000020000079c8 */ /* 0x000e4000080e0500 */
[----:B-1----:R-:W-:Y:S01]  /*4340*/  LOP3.LUT R0, R0, 0x3, RZ, 0xc0, !PT ;  /* 0x0000000300007812 */ /* 0x002fe200078ec0ff */
[----:B------:R-:W-:-:S05]  /*4350*/  IMAD.MOV.U32 R2, RZ, RZ, RZ ;  /* 0x000000ffff027224 */ /* 0x000fca00078e00ff */
[----:B------:R-:W1:Y:S02]  /*4360*/  SHFL.IDX PT, R0, R0, RZ, 0x1f ;  /* 0x00001fff00007589 */ /* 0x000e6400000e0000 */
[----:B-1----:R-:W-:-:S13]  /*4370*/  ISETP.NE.AND P0, PT, R0, RZ, PT ;  /* 0x000000ff0000720c */ /* 0x002fda0003f05270 */
[----:B------:R-:W-:Y:S05]  /*4380*/  @!P0 BRA `(.L_x_31) ;  /* 0x0000000c00b88947 */ /* 0x000fea0003800000 */
[----:B------:R-:W-:-:S13]  /*4390*/  ISETP.NE.AND P0, PT, R0, 0x1, PT ;  /* 0x000000010000780c */ /* 0x000fda0003f05270 */
[----:B------:R-:W-:Y:S05]  /*43a0*/  @P0 EXIT ;  /* 0x000000000000094d */ /* 0x000fea0003800000 */
[----:B------:R-:W1:Y:S02]  /*43b0*/  S2UR UR12, SR_CTAID.Z ;  /* 0x00000000000c79c3 */ /* 0x000e640000002700 */
[----:B-1----:R-:W-:-:S13]  /*43c0*/  ISETP.LE.AND P0, PT, RZ, UR12, PT ;  /* 0x0000000cff007c0c */ /* 0x002fda000bf03270 */
[----:B------:R-:W-:Y:S05]  /*43d0*/  @!P0 EXIT ;  /* 0x000000000000894d */ /* 0x000fea0003800000 */
[----:B------:R-:W1:Y:S01]  /*43e0*/  S2UR UR7, SR_CTAID.Y ;  /* 0x00000000000779c3 */ /* 0x000e620000002600 */
[----:B------:R-:W-:Y:S01]  /*43f0*/  ULDC.64 UR8, c[0x0][0x2d8] ;  /* 0x0000b60000087ab9 */ /* 0x000fe20000000a00 */
[----:B------:R-:W-:Y:S01]  /*4400*/  ULDC.64 UR10, c[0x0][0x2e0] ;  /* 0x0000b800000a7ab9 */ /* 0x000fe20000000a00 */
[----:B------:R-:W-:-:S05]  /*4410*/  ELECT P0, URZ, PT ;  /* 0x00000000003f782f */ /* 0x000fca0003800000 */
[----:B------:R-:W2:Y:S01]  /*4420*/  LDC R2, c[0x0][0x280] ;  /* 0x0000a000ff027b82 */ /* 0x000ea20000000800 */
[----:B-1----:R-:W-:-:S04]  /*4430*/  USHF.R.S32.HI UR4, URZ, 0x1f, UR7 ;  /* 0x0000001f3f047899 */ /* 0x002fc80008011407 */
[----:B------:R-:W-:Y:S02]  /*4440*/  UIMAD UR6, UR4, UR8, URZ ;  /* 0x00000008040672a4 */ /* 0x000fe4000f8e023f */
[----:B------:R-:W-:Y:S01]  /*4450*/  UIMAD.WIDE.U32 UR4, UR7, UR8, URZ ;  /* 0x00000008070472a5 */ /* 0x000fe2000f8e003f */
[----:B--2---:R-:W-:Y:S01]  /*4460*/  ISETP.GE.AND P1, PT, R2, 0x1, PT ;  /* 0x000000010200780c */ /* 0x004fe20003f26270 */
[----:B------:R-:W-:Y:S02]  /*4470*/  UIMAD UR7, UR7, UR9, UR6 ;  /* 0x00000009070772a4 */ /* 0x000fe4000f8e0206 */
[----:B------:R-:W-:Y:S02]  /*4480*/  USHF.R.S32.HI UR6, URZ, 0x1f, UR12 ;  /* 0x0000001f3f067899 */ /* 0x000fe4000801140c */
[----:B------:R-:W-:Y:S02]  /*4490*/  UIADD3 UR5, UR5, UR7, URZ ;  /* 0x0000000705057290 */ /* 0x000fe4000fffe03f */
[----:B------:R-:W-:-:S04]  /*44a0*/  UIMAD UR6, UR6, UR10, URZ ;  /* 0x0000000a060672a4 */ /* 0x000fc8000f8e023f */
[----:B------:R-:W-:Y:S02]  /*44b0*/  UIMAD UR8, UR12, UR11, UR6 ;  /* 0x0000000b0c0872a4 */ /* 0x000fe4000f8e0206 */
[----:B------:R-:W-:Y:S01]  /*44c0*/  UIMAD.WIDE.U32 UR6, UR12, UR10, UR4 ;  /* 0x0000000a0c0672a5 */ /* 0x000fe2000f8e0004 */
[----:B------:R-:W-:Y:S11]  /*44d0*/  @!P1 EXIT ;  /* 0x000000000000994d */ /* 0x000ff60003800000 */
[C---:B------:R-:W-:Y:S01]  /*44e0*/  VIADD R0, R2.reuse, 0x3f ;  /* 0x0000003f02007836 */ /* 0x040fe20000000000 */
[----:B------:R-:W-:Y:S01]  /*44f0*/  ISETP.GE.AND P1, PT, R2, 0x41, PT ;  /* 0x000000410200780c */ /* 0x000fe20003f26270 */
[----:B------:R-:W-:Y:S01]  /*4500*/  UIADD3 UR8, UR7, UR8, URZ ;  /* 0x0000000807087290 */ /* 0x000fe2000fffe03f */
[----:B------:R-:W-:Y:S02]  /*4510*/  UMOV UR4, URZ ;  /* 0x0000003f00047c82 */ /* 0x000fe40008000000 */
[----:B------:R-:W-:-:S04]  /*4520*/  SHF.R.S32.HI R3, RZ, 0x1f, R0 ;  /* 0x0000001fff037819 */ /* 0x000fc80000011400 */
[----:B------:R-:W-:-:S04]  /*4530*/  LEA.HI R3, R3, R0, RZ, 0x6 ;  /* 0x0000000003037211 */ /* 0x000fc800078f30ff */
[----:B------:R-:W-:-:S04]  /*4540*/  SHF.R.S32.HI R0, RZ, 0x6, R3 ;  /* 0x00000006ff007819 */ /* 0x000fc80000011403 */
[----:B------:R-:W-:-:S04]  /*4550*/  VIMNMX R0, R0, 0x1, !PT ;  /* 0x0000000100007848 */ /* 0x000fc80007fe0100 */
[----:B------:R-:W-:Y:S01]  /*4560*/  LOP3.LUT R3, R0, 0x1, RZ, 0xc0, !PT ;  /* 0x0000000100037812 */ /* 0x000fe200078ec0ff */
[----:B------:R-:W-:Y:S06]  /*4570*/  @!P1 BRA `(.L_x_32) ;  /* 0x0000000800209947 */ /* 0x000fec0003800000 */
[----:B------:R-:W-:Y:S01]  /*4580*/  ULDC.64 UR20, c[0x0][0x2c0] ;  /* 0x0000b00000147ab9 */ /* 0x000fe20000000a00 */
[----:B------:R-:W-:Y:S01]  /*4590*/  IMAD.IADD R0, R0, 0x1, -R3 ;  /* 0x0000000100007824 */ /* 0x000fe200078e0a03 */
[----:B------:R-:W-:Y:S01]  /*45a0*/  ULEA UR20, UP0, UR6, UR20, 0x2 ;  /* 0x0000001406147291 */ /* 0x000fe2000f80103f */
[----:B------:R-:W-:Y:S01]  /*45b0*/  UMOV UR4, URZ ;  /* 0x0000003f00047c82 */ /* 0x000fe20008000000 */
[----:B------:R-:W-:Y:S02]  /*45c0*/  UMOV UR5, URZ ;  /* 0x0000003f00057c82 */ /* 0x000fe40008000000 */
[----:B------:R-:W-:Y:S02]  /*45d0*/  ULEA.HI.X UR21, UR6, UR21, UR8, 0x2, UP0 ;  /* 0x0000001506157291 */ /* 0x000fe400080f1408 */
[----:B------:R-:W-:Y:S02]  /*45e0*/  UIADD3 UR12, UP0, UR20, 0x4000, URZ ;  /* 0x00004000140c7890 */ /* 0x000fe4000ff1e03f */
[----:B------:R-:W-:-:S02]  /*45f0*/  UIADD3 UR14, UP1, UR20, 0x8000, URZ ;  /* 0x00008000140e7890 */ /* 0x000fc4000ff3e03f */
[----:B------:R-:W-:Y:S02]  /*4600*/  UIADD3 UR16, UP2, UR20, 0xc000, URZ ;  /* 0x0000c00014107890 */ /* 0x000fe4000ff5e03f */
[----:B------:R-:W-:Y:S02]  /*4610*/  UIADD3 UR18, UP3, UR20, 0x10000, URZ ;  /* 0x0001000014127890 */ /* 0x000fe4000ff7e03f */
[----:B------:R-:W-:Y:S02]  /*4620*/  UIADD3 UR20, UP4, UR20, 0x14000, URZ ;  /* 0x0001400014147890 */ /* 0x000fe4000ff9e03f */
[----:B------:R-:W-:Y:S02]  /*4630*/  UIADD3.X UR13, URZ, UR21, URZ, UP0, !UPT ;  /* 0x000000153f0d7290 */ /* 0x000fe400087fe43f */
[----:B------:R-:W-:Y:S02]  /*4640*/  UIADD3.X UR15, URZ, UR21, URZ, UP1, !UPT ;  /* 0x000000153f0f7290 */ /* 0x000fe40008ffe43f */
[----:B------:R-:W-:-:S02]  /*4650*/  UIADD3.X UR17, URZ, UR21, URZ, UP2, !UPT ;  /* 0x000000153f117290 */ /* 0x000fc400097fe43f */
[----:B------:R-:W-:Y:S02]  /*4660*/  UIADD3.X UR19, URZ, UR21, URZ, UP3, !UPT ;  /* 0x000000153f137290 */ /* 0x000fe40009ffe43f */
[----:B------:R-:W-:Y:S01]  /*4670*/  UIADD3.X UR21, URZ, UR21, URZ, UP4, !UPT ;  /* 0x000000153f157290 */ /* 0x000fe2000a7fe43f */
[----:B------:R-:W-:-:S11]  /*4680*/  ULDC.64 UR24, c[0x0][0x2c0] ;  /* 0x0000b00000187ab9 */ /* 0x000fd60000000a00 */
.L_x_53:
[----:B------:R-:W-:Y:S01]  /*4690*/  UIMAD UR10, UR4, 0x6000, URZ ;  /* 0x00006000040a78a4 */ /* 0x000fe2000f8e023f */
[----:B------:R-:W-:Y:S01]  /*46a0*/  BAR.SYNC.DEFER_BLOCKING 0xd, 0xa0 ;  /* 0x0342800000007b1d */ /* 0x000fe20000010000 */
[----:B------:R-:W-:Y:S02]  /*46b0*/  UIMAD UR9, UR5, 0x3000, URZ ;  /* 0x00003000050978a4 */ /* 0x000fe4000f8e023f */
[----:B------:R-:W-:Y:S02]  /*46c0*/  UIMAD.WIDE UR28, UR10, 0x4, UR12 ;  /* 0x000000040a1c78a5 */ /* 0x000fe4000f8e020c */
[----:B------:R-:W-:Y:S01]  /*46d0*/  UIMAD.WIDE UR26, UR10, 0x4, UR14 ;  /* 0x000000040a1a78a5 */ /* 0x000fe2000f8e020e */
[----:B------:R-:W-:Y:S01]  /*46e0*/  BSSY B0, `(.L_x_33) ;  /* 0x0000012000007945 */ /* 0x000fe20003800000 */
[----:B------:R-:W-:Y:S02]  /*46f0*/  UIMAD.WIDE UR30, UR10, 0x4, UR16 ;  /* 0x000000040a1e78a5 */ /* 0x000fe4000f8e0210 */
[----:B------:R-:W-:-:S02]  /*4700*/  UIMAD.WIDE UR32, UR10, 0x4, UR18 ;  /* 0x000000040a2078a5 */ /* 0x000fc4000f8e0212 */
[----:B------:R-:W-:Y:S01]  /*4710*/  UIMAD.WIDE UR10, UR10, 0x4, UR20 ;  /* 0x000000040a0a78a5 */ /* 0x000fe2000f8e0214 */
[----:B------:R-:W-:Y:S11]  /*4720*/  @!P0 BRA `(.L_x_34) ;  /* 0x0000000000348947 */ /* 0x000ff60003800000 */
[----:B------:R-:W1:Y:S01]  /*4730*/  S2UR UR23, SR_CgaCtaId ;  /* 0x00000000001779c3 */ /* 0x000e620000008800 */
[----:B------:R-:W-:Y:S01]  /*4740*/  UIADD3 UR34, UP0, UR9, UR6, URZ ;  /* 0x0000000609227290 */ /* 0x000fe2000ff1e03f */
[----:B------:R-:W-:-:S03]  /*4750*/  UMOV UR22, 0x400 ;  /* 0x0000040000167882 */ /* 0x000fc60000000000 */
[----:B------:R-:W-:Y:S02]  /*4760*/  ULEA.HI.X.SX32 UR35, UR9, UR8, 0x1, UP0 ;  /* 0x0000000809237291 */ /* 0x000fe400080f0e3f */
[----:B------:R-:W-:-:S04]  /*4770*/  ULEA UR36, UP0, UR34, UR24, 0x2 ;  /* 0x0000001822247291 */ /* 0x000fc8000f80103f */
[----:B------:R-:W-:-:S03]  /*4780*/  ULEA.HI.X UR37, UR34, UR25, UR35, 0x2, UP0 ;  /* 0x0000001922257291 */ /* 0x000fc600080f1423 */
[----:B------:R-:W-:Y:S01]  /*4790*/  UMOV UR34, 0x0 ;  /* 0x0000000000227882 */ /* 0x000fe20000000000 */
[----:B------:R-:W-:Y:S01]  /*47a0*/  UMOV UR35, 0x14f00000 ;  /* 0x14f0000000237882 */ /* 0x000fe20000000000 */
[----:B-1----:R-:W-:-:S03]  /*47b0*/  ULEA UR22, UR23, UR22, 0x18 ;  /* 0x0000001617167291 */ /* 0x002fc6000f8ec03f */
[----:B------:R-:W-:Y:S01]  /*47c0*/  UMOV UR23, 0x400 ;  /* 0x0000040000177882 */ /* 0x000fe20000000000 */
[----:B------:R-:W-:-:S09]  /*47d0*/  UIADD3 UR22, UR22, 0x12000, URZ ;  /* 0x0001200016167890 */ /* 0x000fd2000fffe03f */
[----:B------:R1:W-:Y:S02]  /*47e0*/  UBLKRED.G.S.ADD.F32.RN [UR36], [UR22], UR23, desc[UR34] ;  /* 0x00002224160073bb */ /* 0x0003e400080a1417 */
[----:B-1----:R0:W-:Y:S02]  /*47f0*/  UTMACMDFLUSH ;  /* 0x00000000000079b7 */ /* 0x0021e40000000000 */
.L_x_34:
[----:B------:R-:W-:Y:S05]  /*4800*/  BSYNC B0 ;  /* 0x0000000000007941 */ /* 0x000fea0003800000 */
.L_x_33:
[----:B------:R-:W-:Y:S06]  /*4810*/  BAR.SYNC.DEFER_BLOCKING 0xe, 0xa0 ;  /* 0x0382800000007b1d */ /* 0x000fec0000010000 */
[----:B------:R-:W-:Y:S04]  /*4820*/  BSSY B0, `(.L_x_35) ;  /* 0x000000b000007945 */ /* 0x000fe80003800000 */
[----:B------:R-:W-:Y:S05]  /*4830*/  @!P0 BRA `(.L_x_36) ;  /* 0x0000000000248947 */ /* 0x000fea0003800000 */
[----:B------:R-:W1:Y:S01]  /*4840*/  S2UR UR23, SR_CgaCtaId ;  /* 0x00000000001779c3 */ /* 0x000e620000008800 */
[----:B------:R-:W-:Y:S01]  /*4850*/  UMOV UR22, 0x400 ;  /* 0x0000040000167882 */ /* 0x000fe20000000000 */
[----:B------:R-:W-:Y:S01]  /*4860*/  UMOV UR34, 0x0 ;  /* 0x0000000000227882 */ /* 0x000fe20000000000 */
[----:B------:R-:W-:Y:S01]  /*4870*/  UMOV UR35, 0x14f00000 ;  /* 0x14f0000000237882 */ /* 0x000fe20000000000 */
[----:B-1----:R-:W-:-:S03]  /*4880*/  ULEA UR22, UR23, UR22, 0x18 ;  /* 0x0000001617167291 */ /* 0x002fc6000f8ec03f */
[----:B------:R-:W-:Y:S01]  /*4890*/  UMOV UR23, 0x400 ;  /* 0x0000040000177882 */ /* 0x000fe20000000000 */
[----:B------:R-:W-:-:S09]  /*48a0*/  UIADD3 UR22, UR22, 0x16000, URZ ;  /* 0x0001600016167890 */ /* 0x000fd2000fffe03f */
[----:B------:R1:W-:Y:S02]  /*48b0*/  UBLKRED.G.S.ADD.F32.RN [UR28], [UR22], UR23, desc[UR34] ;  /* 0x0000221c160073bb */ /* 0x0003e400080a1417 */
[----:B-1----:R0:W-:Y:S02]  /*48c0*/  UTMACMDFLUSH ;  /* 0x00000000000079b7 */ /* 0x0021e40000000000 */
.L_x_36:
[----:B------:R-:W-:Y:S05]  /*48d0*/  BSYNC B0 ;  /* 0x0000000000007941 */ /* 0x000fea0003800000 */
.L_x_35:
        /* <DEDUP_REMOVED lines=10> */
[----:B------:R1:W-:Y:S01]  /*4980*/  UBLKRED.G.S.ADD.F32.RN [UR26], [UR22], UR23, desc[UR28] ;  /* 0x00001c1a160073bb */ /* 0x0003e200080a1417 */
[----:B------:R0:W-:Y:S01]  /*4990*/  UTMACMDFLUSH ;  /* 0x00000000000079b7 */ /* 0x0001e20000000000 */
[----:B-1----:R-:W-:-:S04]  /*49a0*/  DEPBAR.LE SB0, 0x2 ;  /* 0x000080800000791a */ /* 0x002fc80000000000 */
.L_x_38:
[----:B------:R-:W-:Y:S05]  /*49b0*/  BSYNC B0 ;  /* 0x0000000000007941 */ /* 0x000fea0003800000 */
.L_x_37:
[----:B------:R-:W-:Y:S06]  /*49c0*/  BAR.ARV 0xa, 0xa0 ;  /* 0x0282800000007b1d */ /* 0x000fec0000002000 */
[----:B------:R-:W-:Y:S04]  /*49d0*/  BSSY B0, `(.L_x_39) ;  /* 0x0000003000007945 */ /* 0x000fe80003800000 */
[----:B------:R-:W-:Y:S05]  /*49e0*/  @!P0 BRA `(.L_x_40) ;  /* 0x0000000000048947 */ /* 0x000fea0003800000 */
[----:B------:R-:W-:-:S04]  /*49f0*/  DEPBAR.LE SB0, 0x1 ;  /* 0x000080400000791a */ /* 0x000fc80000000000 */
.L_x_40:
[----:B------:R-:W-:Y:S05]  /*4a00*/  BSYNC B0 ;  /* 0x0000000000007941 */ /* 0x000fea0003800000 */
.L_x_39:
[----:B------:R-:W-:Y:S06]  /*4a10*/  BAR.ARV 0xb, 0xa0 ;  /* 0x02c2800000007b1d */ /* 0x000fec0000002000 */
[----:B------:R-:W-:Y:S04]  /*4a20*/  BSSY B0, `(.L_x_41) ;  /* 0x0000003000007945 */ /* 0x000fe80003800000 */
[----:B------:R-:W-:Y:S05]  /*4a30*/  @!P0 BRA `(.L_x_42) ;  /* 0x0000000000048947 */ /* 0x000fea0003800000 */
[----:B------:R-:W-:-:S04]  /*4a40*/  DEPBAR.LE SB0, 0x0 ;  /* 0x000080000000791a */ /* 0x000fc80000000000 */
.L_x_42:
[----:B------:R-:W-:Y:S05]  /*4a50*/  BSYNC B0 ;  /* 0x0000000000007941 */ /* 0x000fea0003800000 */
.L_x_41:
[----:B------:R-:W-:Y:S06]  /*4a60*/  BAR.ARV 0xc, 0xa0 ;  /* 0x0302800000007b1d */ /* 0x000fec0000002000 */
[----:B------:R-:W-:Y:S02]  /*4a70*/  BSSY B0, `(.L_x_43) ;  /* 0x000000c000007945 */ /* 0x000fe40003800000 */
[----:B------:R-:W-:Y:S06]  /*4a80*/  BAR.SYNC.DEFER_BLOCKING 0xd, 0xa0 ;  /* 0x0342800000007b1d */ /* 0x000fec0000010000 */
        /* <DEDUP_REMOVED lines=10> */
.L_x_44:
[----:B------:R-:W-:Y:S05]  /*4b30*/  BSYNC B0 ;  /* 0x0000000000007941 */ /* 0x000fea0003800000 */
.L_x_43:
        /* <DEDUP_REMOVED lines=12> */
.L_x_46:
[----:B------:R-:W-:Y:S05]  /*4c00*/  BSYNC B0 ;  /* 0x0000000000007941 */ /* 0x000fea0003800000 */
.L_x_45:
        /* <DEDUP_REMOVED lines=13> */
.L_x_48:
[----:B------:R-:W-:Y:S05]  /*4ce0*/  BSYNC B0 ;  /* 0x0000000000007941 */ /* 0x000fea0003800000 */
.L_x_47:
[----:B------:R-:W-:Y:S06]  /*4cf0*/  BAR.ARV 0xa, 0xa0 ;  /* 0x0282800000007b1d */ /* 0x000fec0000002000 */
[----:B------:R-:W-:Y:S04]  /*4d00*/  BSSY B0, `(.L_x_49) ;  /* 0x0000003000007945 */ /* 0x000fe80003800000 */
[----:B------:R-:W-:Y:S05]  /*4d10*/  @!P0 BRA `(.L_x_50) ;  /* 0x0000000000048947 */ /* 0x000fea0003800000 */
[----:B------:R-:W-:-:S04]  /*4d20*/  DEPBAR.LE SB0, 0x1 ;  /* 0x000080400000791a */ /* 0x000fc80000000000 */
.L_x_50:
[----:B------:R-:W-:Y:S05]  /*4d30*/  BSYNC B0 ;  /* 0x0000000000007941 */ /* 0x000fea0003800000 */
.L_x_49:
[----:B------:R-:W-:Y:S01]  /*4d40*/  VIADD R0, R0, 0xfffffffe ;  /* 0xfffffffe00007836 */ /* 0x000fe20000000000 */
[----:B------:R-:W-:Y:S06]  /*4d50*/  BAR.ARV 0xb, 0xa0 ;  /* 0x02c2800000007b1d */ /* 0x000fec0000002000 */
[----:B------:R-:W-:Y:S01]  /*4d60*/  BSSY B0, `(.L_x_51) ;  /* 0x0000004000007945 */ /* 0x000fe20003800000 */
[----:B------:R-:W-:-:S03]  /*4d70*/  ISETP.NE.AND P1, PT, R0, RZ, PT ;  /* 0x000000ff0000720c */ /* 0x000fc60003f25270 */
[----:B------:R-:W-:Y:S10]  /*4d80*/  @!P0 BRA `(.L_x_52) ;  /* 0x0000000000048947 */ /* 0x000ff40003800000 */
[----:B------:R-:W-:-:S04]  /*4d90*/  DEPBAR.LE SB0, 0x0 ;  /* 0x000080000000791a */ /* 0x000fc80000000000 */
.L_x_52:
[----:B------:R-:W-:Y:S05]  /*4da0*/  BSYNC B0 ;  /* 0x0000000000007941 */ /* 0x000fea0003800000 */
.L_x_51:
[----:B------:R-:W-:Y:S06]  /*4db0*/  BAR.ARV 0xc, 0xa0 ;  /* 0x0302800000007b1d */ /* 0x000fec0000002000 */
[----:B------:R-:W-:Y:S02]  /*4dc0*/  UIADD3 UR5, UR5, 0x2, URZ ;  /* 0x0000000205057890 */ /* 0x000fe4000fffe03f */
[----:B------:R-:W-:Y:S01]  /*4dd0*/  UIADD3 UR4, UR4, 0x1, URZ ;  /* 0x0000000104047890 */ /* 0x000fe2000fffe03f */
[----:B------:R-:W-:Y:S11]  /*4de0*/  @P1 BRA `(.L_x_53) ;  /* 0xfffffff800281947 */ /* 0x000ff6000383ffff */
[----:B------:R-:W-:-:S12]  /*4df0*/  UIADD3 UR4, UR9, 0x6000, URZ ;  /* 0x0000600009047890 */ /* 0x000fd8000fffe03f */
.L_x_32:
[----:B------:R-:W-:-:S13]  /*4e00*/  ISETP.NE.AND P1, PT, R3, RZ, PT ;  /* 0x000000ff0300720c */ /* 0x000fda0003f25270 */
[----:B------:R-:W-:Y:S05]  /*4e10*/  @!P1 EXIT ;  /* 0x000000000000994d */ /* 0x000fea0003800000 */
[----:B------:R-:W-:Y:S06]  /*4e20*/  BAR.SYNC.DEFER_BLOCKING 0xd, 0xa0 ;  /* 0x0342800000007b1d */ /* 0x000fec0000010000 */
[----:B------:R-:W-:Y:S04]  /*4e30*/  BSSY B0, `(.L_x_54) ;  /* 0x0000010000007945 */ /* 0x000fe80003800000 */
[----:B------:R-:W-:Y:S05]  /*4e40*/  @!P0 BRA `(.L_x_55) ;  /* 0x0000000000388947 */ /* 0x000fea0003800000 */
[----:B------:R-:W1:Y:S01]  /*4e50*/  S2UR UR9, SR_CgaCtaId ;  /* 0x00000000000979c3 */ /* 0x000e620000008800 */
[----:B------:R-:W-:Y:S01]  /*4e60*/  UIADD3 UR12, UP0, UR4, UR6, URZ ;  /* 0x00000006040c7290 */ /* 0x000fe2000ff1e03f */
[----:B------:R-:W-:Y:S01]  /*4e70*/  UMOV UR5, 0x400 ;  /* 0x0000040000057882 */ /* 0x000fe20000000000 */
[----:B------:R-:W-:Y:S02]  /*4e80*/  ULDC.64 UR10, c[0x0][0x2c0] ;  /* 0x0000b000000a7ab9 */ /* 0x000fe40000000a00 */
        /* <DEDUP_REMOVED lines=10> */
.L_x_55:
[----:B------:R-:W-:Y:S05]  /*4f30*/  BSYNC B0 ;  /* 0x0000000000007941 */ /* 0x000fea0003800000 */
.L_x_54:
[----:B------:R-:W-:Y:S06]  /*4f40*/  BAR.SYNC.DEFER_BLOCKING 0xe, 0xa0 ;  /* 0x0382800000007b1d */ /* 0x000fec0000010000 */
[----:B------:R-:W-:Y:S04]  /*4f50*/  BSSY B0, `(.L_x_56) ;  /* 0x0000011000007945 */ /* 0x000fe80003800000 */
[----:B------:R-:W-:Y:S05]  /*4f60*/  @!P0 BRA `(.L_x_57) ;  /* 0x00000000003c8947 */ /* 0x000fea0003800000 */
[----:B------:R-:W1:Y:S01]  /*4f70*/  S2UR UR12, SR_CgaCtaId ;  /* 0x00000000000c79c3 */ /* 0x000e620000008800 */
[----:B------:R-:W-:Y:S01]  /*4f80*/  UIADD3 UR5, UR4, 0x1000, URZ ;  /* 0x0000100004057890 */ /* 0x000fe2000fffe03f */
[----:B------:R-:W-:Y:S01]  /*4f90*/  UMOV UR9, 0x400 ;  /* 0x0000040000097882 */ /* 0x000fe20000000000 */
[----:B------:R-:W-:Y:S02]  /*4fa0*/  ULDC.64 UR10, c[0x0][0x2c0] ;  /* 0x0000b000000a7ab9 */ /* 0x000fe40000000a00 */
[----:B------:R-:W-:-:S04]  /*4fb0*/  UIADD3 UR13, UP0, UR5, UR6, URZ ;  /* 0x00000006050d7290 */ /* 0x000fc8000ff1e03f */
        /* <DEDUP_REMOVED lines=10> */
.L_x_57:
[----:B------:R-:W-:Y:S05]  /*5060*/  BSYNC B0 ;  /* 0x0000000000007941 */ /* 0x000fea0003800000 */
.L_x_56:
        /* <DEDUP_REMOVED lines=19> */
.L_x_59:
[----:B------:R-:W-:Y:S05]  /*51a0*/  BSYNC B0 ;  /* 0x0000000000007941 */ /* 0x000fea0003800000 */
.L_x_58:
[----:B------:R-:W-:Y:S06]  /*51b0*/  BAR.ARV 0xa, 0xa0 ;  /* 0x0282800000007b1d */ /* 0x000fec0000002000 */
[----:B------:R-:W-:Y:S04]  /*51c0*/  BSSY B0, `(.L_x_60) ;  /* 0x0000003000007945 */ /* 0x000fe80003800000 */
[----:B------:R-:W-:Y:S05]  /*51d0*/  @!P0 BRA `(.L_x_61) ;  /* 0x0000000000048947 */ /* 0x000fea0003800000 */
[----:B------:R-:W-:-:S04]  /*51e0*/  DEPBAR.LE SB0, 0x1 ;  /* 0x000080400000791a */ /* 0x000fc80000000000 */
.L_x_61:
[----:B------:R-:W-:Y:S05]  /*51f0*/  BSYNC B0 ;  /* 0x0000000000007941 */ /* 0x000fea0003800000 */
.L_x_60:
[----:B------:R-:W-:Y:S06]  /*5200*/  BAR.ARV 0xb, 0xa0 ;  /* 0x02c2800000007b1d */ /* 0x000fec0000002000 */
[----:B------:R-:W-:Y:S04]  /*5210*/  BSSY B0, `(.L_x_62) ;  /* 0x0000003000007945 */ /* 0x000fe80003800000 */
[----:B------:R-:W-:Y:S05]  /*5220*/  @!P0 BRA `(.L_x_63) ;  /* 0x0000000000048947 */ /* 0x000fea0003800000 */
[----:B------:R-:W-:-:S04]  /*5230*/  DEPBAR.LE SB0, 0x0 ;  /* 0x000080000000791a */ /* 0x000fc80000000000 */
.L_x_63:
[----:B------:R-:W-:Y:S05]  /*5240*/  BSYNC B0 ;  /* 0x0000000000007941 */ /* 0x000fea0003800000 */
.L_x_62:
[----:B------:R-:W-:Y:S06]  /*5250*/  BAR.ARV 0xc, 0xa0 ;  /* 0x0302800000007b1d */ /* 0x000fec0000002000 */
[----:B------:R-:W-:Y:S05]  /*5260*/  EXIT ;  /* 0x000000000000794d */ /* 0x000fea0003800000 */
.L_x_31:
[----:B------:R-:W1:Y:S01]  /*5270*/  S2UR UR29, SR_CTAID.Z ;  /* 0x00000000001d79c3 */ /* 0x000e620000002700 */
[----:B------:R-:W-:Y:S02]  /*5280*/  IMAD.MOV.U32 R12, RZ, RZ, 0x1 ;  /* 0x00000001ff0c7424 */ /* 0x000fe400078e00ff */
[----:B------:R-:W-:Y:S01]  /*5290*/  IMAD.MOV.U32 R4, RZ, RZ, 0x1 ;  /* 0x00000001ff047424 */ /* 0x000fe200078e00ff */
[----:B-1----:R-:W-:-:S13]  /*52a0*/  ISETP.LE.AND P0, PT, RZ, UR29, PT ;  /* 0x0000001dff007c0c */ /* 0x002fda000bf03270 */
[----:B------:R-:W-:Y:S05]  /*52b0*/  @!P0 BRA `(.L_x_64) ;  /* 0x0000001c00bc8947 */ /* 0x000fea0003800000 */
[----:B------:R-:W1:Y:S01]  /*52c0*/  S2R R13, SR_CTAID.Y ;  /* 0x00000000000d7919 */ /* 0x000e620000002600 */
[----:B------:R-:W2:Y:S01]  /*52d0*/  LDC.64 R8, c[0x0][0x718] ;  /* 0x0001c600ff087b82 */ /* 0x000ea20000000a00 */
[----:B------:R-:W-:Y:S01]  /*52e0*/  ULDC UR4, c[0x0][0x2e8] ;  /* 0x0000ba0000047ab9 */ /* 0x000fe20000000800 */
[----:B------:R-:W-:Y:S01]  /*52f0*/  BSSY B0, `(.L_x_64) ;  /* 0x00001eb000007945 */ /* 0x000fe20003800000 */
[----:B------:R-:W3:Y:S01]  /*5300*/  S2R R11, SR_CTAID.Z ;  /* 0x00000000000b7919 */ /* 0x000ee20000002700 */
[----:B------:R-:W-:-:S04]  /*5310*/  UISETP.NE.AND UP0, UPT, UR4, 0x1, UPT ;  /* 0x000000010400788c */ /* 0x000fc8000bf05270 */
[----:B------:R-:W2:Y:S07]  /*5320*/  S2UR UR28, SR_CTAID.Y ;  /* 0x00000000001c79c3 */ /* 0x000eae0000002600 */
[----:B------:R-:W-:Y:S01]  /*5330*/  @UP0 ULDC UR6, c[0x0][0x2ec] ;  /* 0x0000bb0000060ab9 */ /* 0x000fe20000000800 */
[----:B------:R-:W4:Y:S01]  /*5340*/  LDC.64 R14, c[0x0][0x720] ;  /* 0x0001c800ff0e7b82 */ /* 0x000f220000000a00 */
[----:B------:R-:W-:-:S07]  /*5350*/  @UP0 ULDC UR8, c[0x0][0x2f0] ;  /* 0x0000bc0000080ab9 */ /* 0x000fce0000000800 */
[----:B------:R-:W5:Y:S01]  /*5360*/  LDC.64 R4, c[0x0][0x700] ;  /* 0x0001c000ff047b82 */ /* 0x000f620000000a00 */
[----:B-1----:R-:W-:-:S07]  /*5370*/  SHF.R.S32.HI R13, RZ, 0x1f, R13 ;  /* 0x0000001fff0d7819 */ /* 0x002fce000001140d */
[----:B------:R-:W1:Y:S01]  /*5380*/  LDC.64 R6, c[0x0][0x730] ;  /* 0x0001cc00ff067b82 */ /* 0x000e620000000a00 */
[----:B--2---:R-:W-:Y:S01]  /*5390*/  IMAD.WIDE.U32 R2, R8, UR28, RZ ;  /* 0x0000001c08027c25 */ /* 0x004fe2000f8e00ff */
[----:B------:R-:W-:Y:S01]  /*53a0*/  UIMAD.WIDE.U32 UR6, UR28, UR6, URZ ;  /* 0x000000061c0672a5 */ /* 0x000fe2000f8e003f */
[----:B---3--:R-:W-:Y:S01]  /*53b0*/  SHF.R.S32.HI R11, RZ, 0x1f, R11 ;  /* 0x0000001fff0b7819 */ /* 0x008fe2000001140b */
[----:B------:R-:W-:Y:S01]  /*53c0*/  UMOV UR36, UR28 ;  /* 0x0000001c00247c82 */ /* 0x000fe20008000000 */
[----:B------:R-:W-:Y:S01]  /*53d0*/  IMAD R0, R13, R8, RZ ;  /* 0x000000080d007224 */ /* 0x000fe200078e02ff */
[----:B------:R-:W-:-:S03]  /*53e0*/  @UP0 USHF.R.U32.HI UR36, URZ, UR8, UR7 ;  /* 0x000000083f240299 */ /* 0x000fc60008011607 */
[----:B------:R-:W-:Y:S02]  /*53f0*/  IMAD R9, R9, UR28, R0 ;  /* 0x0000001c09097c24 */ /* 0x000fe4000f8e0200 */
[----:B----4-:R-:W-:Y:S02]  /*5400*/  IMAD R0, R11, R14, RZ ;  /* 0x0000000e0b007224 */ /* 0x010fe400078e02ff */
[----:B------:R-:W-:Y:S02]  /*5410*/  IMAD.IADD R3, R3, 0x1, R9 ;  /* 0x0000000103037824 */ /* 0x000fe400078e0209 */
[----:B------:R-:W2:Y:S01]  /*5420*/  LDC.64 R8, c[0x0][0x738] ;  /* 0x0001ce00ff087b82 */ /* 0x000ea20000000a00 */
[----:B------:R-:W-:Y:S02]  /*5430*/  IMAD R15, R15, UR29, R0 ;  /* 0x0000001d0f0f7c24 */ /* 0x000fe4000f8e0200 */
[----:B------:R-:W-:-:S04]  /*5440*/  IMAD.WIDE.U32 R2, R14, UR29, R2 ;  /* 0x0000001d0e027c25 */ /* 0x000fc8000f8e0002 */
[----:B------:R-:W-:Y:S01]  /*5450*/  IMAD.IADD R0, R3, 0x1, R15 ;  /* 0x0000000103007824 */ /* 0x000fe200078e020f */
[----:B-----5:R-:W-:Y:S01]  /*5460*/  LEA R4, P0, R2, R4, 0x2 ;  /* 0x0000000402047211 */ /* 0x020fe200078010ff */
[----:B-1----:R-:W-:-:S03]  /*5470*/  IMAD R10, R13, R6, RZ ;  /* 0x000000060d0a7224 */ /* 0x002fc600078e02ff */
[----:B------:R-:W-:Y:S02]  /*5480*/  LEA.HI.X R0, R2, R5, R0, 0x2, P0 ;  /* 0x0000000502007211 */ /* 0x000fe400000f1400 */
[----:B------:R-:W-:Y:S01]  /*5490*/  ELECT P0, URZ, PT ;  /* 0x00000000003f782f */ /* 0x000fe20003800000 */
[----:B------:R-:W-:Y:S01]  /*54a0*/  IMAD R3, R7, UR28, R10 ;  /* 0x0000001c07037c24 */ /* 0x000fe2000f8e020a */
[----:B------:R-:W-:Y:S01]  /*54b0*/  R2UR UR4, R4 ;  /* 0x00000000040472ca */ /* 0x000fe200000e0000 */
[----:B------:R-:W-:Y:S01]  /*54c0*/  IMAD.WIDE.U32 R6, R6, UR28, RZ ;  /* 0x0000001c06067c25 */ /* 0x000fe2000f8e00ff */
[----:B------:R-:W-:-:S03]  /*54d0*/  R2UR UR5, R0 ;  /* 0x00000000000572ca */ /* 0x000fc600000e0000 */
[----:B------:R-:W-:Y:S02]  /*54e0*/  IMAD.IADD R7, R7, 0x1, R3 ;  /* 0x0000000107077824 */ /* 0x000fe400078e0203 */
[----:B------:R-:W-:Y:S02]  /*54f0*/  IMAD.MOV.U32 R2, RZ, RZ, RZ ;  /* 0x000000ffff027224 */ /* 0x000fe400078e00ff */
[----:B--2---:R-:W-:Y:S02]  /*5500*/  IMAD R0, R11, R8, RZ ;  /* 0x000000080b007224 */ /* 0x004fe400078e02ff */
[----:B------:R-:W-:-:S04]  /*5510*/  IMAD.WIDE.U32 R6, R8, UR29, R6 ;  /* 0x0000001d08067c25 */ /* 0x000fc8000f8e0006 */
[----:B------:R-:W-:Y:S02]  /*5520*/  IMAD R9, R9, UR29, R0 ;  /* 0x0000001d09097c24 */ /* 0x000fe4000f8e0200 */
[----:B------:R-:W-:Y:S01]  /*5530*/  IMAD.MOV.U32 R4, RZ, RZ, 0x1 ;  /* 0x00000001ff047424 */ /* 0x000fe200078e00ff */
[----:B------:R-:W-:Y:S06]  /*5540*/  @!P0 BRA `(.L_x_65) ;  /* 0x0000001c00148947 */ /* 0x000fec0003800000 */
[----:B------:R-:W1:Y:S01]  /*5550*/  S2R R3, SR_CgaCtaId ;  /* 0x0000000000037919 */ /* 0x000e620000008800 */
[----:B------:R-:W-:Y:S01]  /*5560*/  IMAD.MOV.U32 R10, RZ, RZ, 0x1 ;  /* 0x00000001ff0a7424 */ /* 0x000fe200078e00ff */
[----:B------:R-:W-:Y:S01]  /*5570*/  MOV R0, 0x400 ;  /* 0x0000040000007802 */ /* 0x000fe20000000f00 */
[----:B------:R-:W-:Y:S01]  /*5580*/  IMAD.IADD R11, R7, 0x1, R9 ;  /* 0x00000001070b7824 */ /* 0x000fe200078e0209 */
[----:B------:R-:W2:Y:S02]  /*5590*/  S2R R16, SR_TID.X ;  /* 0x0000000000107919 */ /* 0x000ea40000002100 */
[----:B------:R-:W-:Y:S01]  /*55a0*/  SHF.L.U32 R10, R10, 0x1f, RZ ;  /* 0x0000001f0a0a7819 */ /* 0x000fe200000006ff */
[----:B------:R-:W3:Y:S01]  /*55b0*/  S2R R2, SR_CTAID.X ;  /* 0x0000000000027919 */ /* 0x000ee20000002500 */
[----:B-1----:R-:W-:-:S04]  /*55c0*/  LEA R0, R3, R0, 0x18 ;  /* 0x0000000003007211 */ /* 0x002fc800078ec0ff */
[----:B------:R-:W1:Y:S01]  /*55d0*/  SYNCS.PHASECHK.TRANS64.TRYWAIT P1, [R0+URZ+0x36420], R10 ;  /* 0x0364200a000075a7 */ /* 0x000e62000802017f */
[----:B--2---:R-:W-:Y:S01]  /*55e0*/  LOP3.LUT P0, RZ, R16, 0x7f, RZ, 0xc0, !PT ;  /* 0x0000007f10ff7812 */ /* 0x004fe2000780c0ff */
[----:B-1-3--:R-:W-:-:S12]  /*55f0*/  @!P1 BRA `(.L_x_66) ;  /* 0x0000001c00d09947 */ /* 0x00afd80003800000 */
.L_x_95:
[----:B------:R-:W-:Y:S02]  /*5600*/  IMAD.MOV.U32 R12, RZ, RZ, 0x1 ;  /* 0x00000001ff0c7424 */ /* 0x000fe400078e00ff */
[----:B------:R-:W-:Y:S01]  /*5610*/  IMAD R4, R2, 0x60, RZ ;  /* 0x0000006002047824 */ /* 0x000fe200078e02ff */
[----:B------:R-:W-:Y:S06]  /*5620*/  @P0 BRA `(.L_x_67) ;  /* 0x0000000000180947 */ /* 0x000fec0003800000 */
[----:B------:R-:W2:Y:S01]  /*5630*/  S2R R5, SR_TID.X ;  /* 0x0000000000057919 */ /* 0x000ea20000002100 */
[----:B------:R-:W-:-:S04]  /*5640*/  IMAD.MOV.U32 R3, RZ, RZ, 0x6100 ;  /* 0x00006100ff037424 */ /* 0x000fc800078e00ff */
[----:B------:R3:W-:Y:S01]  /*5650*/  SYNCS.ARRIVE.TRANS64 RZ, [R0+URZ+0x36410], R3 ;  /* 0x0364100300ff79a7 */ /* 0x0007e2000800003f */
[----:B--2---:R-:W-:-:S13]  /*5660*/  LOP3.LUT P1, RZ, R5, 0x1f, RZ, 0xc0, !PT ;  /* 0x0000001f05ff7812 */ /* 0x004fda000782c0ff */
[----:B---3--:R-:W-:Y:S05]  /*5670*/  @!P1 BRA `(.L_x_67) ;  /* 0x0000000000049947 */ /* 0x008fea0003800000 */
[----:B------:R-:W-:Y:S01]  /*5680*/  BPT.TRAP 0x1 ;  /* 0x000000040000795c */ /* 0x000fe20000300000 */
.L_x_67:
[----:B------:R-:W2:Y:S01]  /*5690*/  LDC.64 R8, c[0x0][0x198] ;  /* 0x00006600ff087b82 */ /* 0x000ea20000000a00 */
[----:B------:R-:W-:Y:S01]  /*56a0*/  R2UR UR32, R0 ;  /* 0x00000000002072ca */ /* 0x000fe200000e0000 */
[----:B------:R-:W-:Y:S01]  /*56b0*/  UMOV UR27, URZ ;  /* 0x0000003f001b7c82 */ /* 0x000fe20008000000 */
[----:B------:R-:W-:Y:S01]  /*56c0*/  R2UR UR35, R4 ;  /* 0x00000000042372ca */ /* 0x000fe200000e0000 */
[----:B------:R-:W-:Y:S01]  /*56d0*/  UMOV UR30, 0x0 ;  /* 0x00000000001e7882 */ /* 0x000fe20000000000 */
[----:B------:R-:W-:Y:S01]  /*56e0*/  UMOV UR31, 0x14f00000 ;  /* 0x14f00000001f7882 */ /* 0x000fe20000000000 */
[----:B------:R-:W-:Y:S01]  /*56f0*/  UMOV UR26, URZ ;  /* 0x0000003f001a7c82 */ /* 0x000fe20008000000 */
[----:B------:R-:W-:Y:S01]  /*5700*/  UMOV UR18, 0x40 ;  /* 0x0000004000127882 */ /* 0x000fe20000000000 */
[----:B------:R-:W3:Y:S01]  /*5710*/  LDC R16, c[0x0][0x280] ;  /* 0x0000a000ff107b82 */ /* 0x000ee20000000800 */
[----:B------:R-:W-:Y:S01]  /*5720*/  UMOV UR20, UR28 ;  /* 0x0000001c00147c82 */ /* 0x000fe20008000000 */
[----:B------:R-:W-:Y:S01]  /*5730*/  UMOV UR21, UR29 ;  /* 0x0000001d00157c82 */ /* 0x000fe20008000000 */
[----:B------:R-:W-:Y:S01]  /*5740*/  UMOV UR19, UR27 ;  /* 0x0000001b00137c82 */ /* 0x000fe20008000000 */
[----:B------:R-:W-:Y:S01]  /*5750*/  UMOV UR10, 0x80 ;  /* 0x00000080000a7882 */ /* 0x000fe20000000000 */
[----:B------:R-:W-:Y:S01]  /*5760*/  UMOV UR12, UR28 ;  /* 0x0000001c000c7c82 */ /* 0x000fe20008000000 */
[----:B------:R-:W-:Y:S01]  /*5770*/  UIADD3 UR24, UR32, 0x1e000, URZ ;  /* 0x0001e00020187890 */ /* 0x000fe2000fffe03f */
[----:B------:R-:W-:Y:S01]  /*5780*/  IMAD.MOV.U32 R4, RZ, RZ, 0x1 ;  /* 0x00000001ff047424 */ /* 0x000fe200078e00ff */
[----:B------:R-:W-:-:S02]  /*5790*/  UIADD3 UR25, UR32, 0x36410, URZ ;  /* 0x0003641020197890 */ /* 0x000fc4000fffe03f */
[----:B------:R-:W-:Y:S02]  /*57a0*/  UIADD3 UR16, UR32, 0x20000, URZ ;  /* 0x0002000020107890 */ /* 0x000fe4000fffe03f */
[----:B------:R-:W-:Y:S02]  /*57b0*/  UIADD3 UR8, UR32, 0x22000, URZ ;  /* 0x0002200020087890 */ /* 0x000fe4000fffe03f */
[----:B------:R-:W-:Y:S01]  /*57c0*/  UIADD3 UR40, UR32, 0x30000, URZ ;  /* 0x0003000020287890 */ /* 0x000fe2000fffe03f */
[----:B--2---:R-:W-:Y:S01]  /*57d0*/  IMAD.MOV.U32 R13, RZ, RZ, R8 ;  /* 0x000000ffff0d7224 */ /* 0x004fe200078e0008 */
[----:B------:R-:W-:Y:S01]  /*57e0*/  UIADD3 UR33, UR32, 0x36400, URZ ;  /* 0x0003640020217890 */ /* 0x000fe2000fffe03f */
[----:B------:R-:W-:Y:S01]  /*57f0*/  IMAD.MOV.U32 R14, RZ, RZ, R9 ;  /* 0x000000ffff0e7224 */ /* 0x000fe200078e0009 */
[----:B------:R-:W-:Y:S01]  /*5800*/  UMOV UR17, UR25 ;  /* 0x0000001900117c82 */ /* 0x000fe20008000000 */
[----:B------:R-:W-:Y:S01]  /*5810*/  UMOV UR13, UR29 ;  /* 0x0000001d000d7c82 */ /* 0x000fe20008000000 */
[C---:B------:R-:W-:Y:S01]  /*5820*/  IADD3 R2, P2, R13.reuse, 0x2f0, RZ ;  /* 0x000002f00d027810 */ /* 0x040fe20007f5e0ff */
[----:B------:R-:W-:Y:S01]  /*5830*/  UMOV UR11, UR27 ;  /* 0x0000001b000b7c82 */ /* 0x000fe20008000000 */
[C---:B------:R-:W-:Y:S01]  /*5840*/  IADD3 R5, P3, R13.reuse, 0x3f0, RZ ;  /* 0x000003f00d057810 */ /* 0x040fe20007f7e0ff */
[----:B------:R-:W-:Y:S01]  /*5850*/  UMOV UR9, UR25 ;  /* 0x0000001900097c82 */ /* 0x000fe20008000000 */
[----:B------:R-:W-:Y:S01]  /*5860*/  R2UR UR14, R2 ;  /* 0x00000000020e72ca */ /* 0x000fe200000e0000 */
[----:B------:R-:W-:Y:S01]  /*5870*/  UMOV UR42, 0x10 ;  /* 0x00000010002a7882 */ /* 0x000fe20000000000 */
[----:B------:R-:W-:Y:S01]  /*5880*/  IADD3 R2, P1, R13, 0xf0, RZ ;  /* 0x000000f00d027810 */ /* 0x000fe20007f3e0ff */
[--C-:B------:R-:W-:Y:S01]  /*5890*/  IMAD.X R15, RZ, RZ, R14.reuse, P3 ;  /* 0x000000ffff0f7224 */ /* 0x100fe200018e060e */
[----:B------:R-:W-:Y:S01]  /*58a0*/  R2UR UR6, R5 ;  /* 0x00000000050672ca */ /* 0x000fe200000e0000 */
[--C-:B------:R-:W-:Y:S01]  /*58b0*/  IMAD.X R5, RZ, RZ, R14.reuse, P2 ;  /* 0x000000ffff057224 */ /* 0x100fe200010e060e */
[----:B------:R-:W-:Y:S01]  /*58c0*/  R2UR UR22, R2 ;  /* 0x00000000021672ca */ /* 0x000fe200000e0000 */
[----:B------:R-:W-:Y:S01]  /*58d0*/  IMAD.X R3, RZ, RZ, R14, P1 ;  /* 0x000000ffff037224 */ /* 0x000fe200008e060e */
[----:B------:R-:W-:Y:S01]  /*58e0*/  R2UR UR7, R15 ;  /* 0x000000000f0772ca */ /* 0x000fe200000e0000 */
[----:B------:R-:W-:Y:S01]  /*58f0*/  UMOV UR41, UR25 ;  /* 0x0000001900297c82 */ /* 0x000fe20008000000 */
[----:B------:R-:W-:Y:S01]  /*5900*/  R2UR UR15, R5 ;  /* 0x00000000050f72ca */ /* 0x000fe200000e0000 */
[----:B------:R-:W-:Y:S01]  /*5910*/  IMAD.MOV.U32 R5, RZ, RZ, 0x12000 ;  /* 0x00012000ff057424 */ /* 0x000fe200078e00ff */
[----:B------:R-:W-:Y:S01]  /*5920*/  R2UR UR23, R3 ;  /* 0x00000000031772ca */ /* 0x000fe200000e0000 */
[----:B------:R-:W-:Y:S01]  /*5930*/  UIADD3 UR48, UR32, 0x3000, URZ ;  /* 0x0000300020307890 */ /* 0x000fe2000fffe03f */
[----:B---3--:R-:W-:Y:S01]  /*5940*/  ISETP.GE.AND P1, PT, R16, 0x41, PT ;  /* 0x000000411000780c */ /* 0x008fe20003f26270 */
[----:B------:R-:W-:Y:S01]  /*5950*/  UMOV UR38, 0x0 ;  /* 0x0000000000267882 */ /* 0x000fe20000000000 */
[----:B------:R-:W-:Y:S01]  /*5960*/  UMOV UR39, 0x10000000 ;  /* 0x1000000000277882 */ /* 0x000fe20000000000 */
[----:B------:R-:W-:Y:S01]  /*5970*/  UMOV UR37, UR29 ;  /* 0x0000001d00257c82 */ /* 0x000fe20008000000 */
[----:B------:R-:W-:Y:S01]  /*5980*/  UMOV UR34, UR26 ;  /* 0x0000001a00227c82 */ /* 0x000fe20008000000 */
[----:B------:R-:W-:Y:S01]  /*5990*/  UMOV UR50, 0x40 ;  /* 0x0000004000327882 */ /* 0x000fe20000000000 */
[----:B------:R-:W-:Y:S01]  /*59a0*/  UMOV UR52, UR36 ;  /* 0x0000002400347c82 */ /* 0x000fe20008000000 */
[----:B------:R-:W-:Y:S01]  /*59b0*/  UMOV UR53, UR29 ;  /* 0x0000001d00357c82 */ /* 0x000fe20008000000 */
[----:B------:R-:W-:Y:S01]  /*59c0*/  UMOV UR51, UR35 ;  /* 0x0000002300337c82 */ /* 0x000fe20008000000 */
[----:B------:R-:W-:Y:S01]  /*59d0*/  UMOV UR49, UR33 ;  /* 0x0000002100317c82 */ /* 0x000fe20008000000 */
[----:B------:R-:W-:Y:S01]  /*59e0*/  UMOV UR44, UR36 ;  /* 0x00000024002c7c82 */ /* 0x000fe20008000000 */
[----:B------:R-:W-:Y:S01]  /*59f0*/  UTMALDG.4D [UR24], [UR22], desc[UR30] ;  /* 0x00001e18160075b4 */ /* 0x000fe20008019000 */
[----:B------:R-:W-:Y:S01]  /*5a00*/  UMOV UR45, UR29 ;  /* 0x0000001d002d7c82 */ /* 0x000fe20008000000 */
[----:B------:R-:W-:Y:S01]  /*5a10*/  UMOV UR43, UR35 ;  /* 0x00000023002b7c82 */ /* 0x000fe20008000000 */
[----:B------:R-:W-:Y:S01]  /*5a20*/  IMAD.MOV.U32 R15, RZ, RZ, 0x1 ;  /* 0x00000001ff0f7424 */ /* 0x000fe200078e00ff */
[----:B------:R2:W-:Y:S01]  /*5a30*/  UTMALDG.4D [UR16], [UR22], desc[UR30] ;  /* 0x00001e10160075b4 */ /* 0x0005e20008019000 */
[----:B------:R-:W-:Y:S01]  /*5a40*/  UTMALDG.4D [UR8], [UR22], desc[UR30] ;  /* 0x00001e08160075b4 */ /* 0x000fe20008019000 */
[----:B------:R3:W-:Y:S01]  /*5a50*/  UBLKCP.S.G [UR40], [UR4], UR42 ;  /* 0x00000028040073ba */ /* 0x0007e2000800022a */
[----:B------:R4:W-:Y:S01]  /*5a60*/  SYNCS.ARRIVE.TRANS64 RZ, [R0+URZ+0x36400], R5 ;  /* 0x0364000500ff79a7 */ /* 0x0009e2000800003f */
[----:B------:R5:W-:Y:S01]  /*5a70*/  UTMALDG.4D [UR32], [UR14], desc[UR38] ;  /* 0x000026200e0075b4 */ /* 0x000be20008019000 */
[----:B--2---:R-:W-:Y:S01]  /*5a80*/  UIADD3 UR16, UR32, 0x9000, URZ ;  /* 0x0000900020107890 */ /* 0x004fe2000fffe03f */
[----:B----4-:R-:W-:Y:S01]  /*5a90*/  IMAD.MOV.U32 R5, RZ, RZ, RZ ;  /* 0x000000ffff057224 */ /* 0x010fe200078e00ff */
[----:B------:R-:W-:Y:S01]  /*5aa0*/  UMOV UR20, UR36 ;  /* 0x0000002400147c82 */ /* 0x000fe20008000000 */
[----:B------:R-:W-:Y:S01]  /*5ab0*/  UMOV UR18, UR26 ;  /* 0x0000001a00127c82 */ /* 0x000fe20008000000 */
[----:B------:R-:W-:Y:S01]  /*5ac0*/  UMOV UR19, UR35 ;  /* 0x0000002300137c82 */ /* 0x000fe20008000000 */
[----:B------:R-:W-:Y:S01]  /*5ad0*/  UMOV UR17, UR33 ;  /* 0x0000002100117c82 */ /* 0x000fe20008000000 */
[----:B---3--:R-:W-:Y:S01]  /*5ae0*/  UIADD3 UR40, UR32, 0x6000, URZ ;  /* 0x0000600020287890 */ /* 0x008fe2000fffe03f */
[----:B------:R2:W-:Y:S01]  /*5af0*/  UTMALDG.4D [UR48], [UR14], desc[UR38] ;  /* 0x000026300e0075b4 */ /* 0x0005e20008019000 */
[----:B------:R-:W-:Y:S01]  /*5b00*/  UIADD3 UR8, UR32, 0xc000, URZ ;  /* 0x0000c00020087890 */ /* 0x000fe2000fffe03f */
[----:B------:R-:W-:Y:S01]  /*5b10*/  UMOV UR42, 0x80 ;  /* 0x00000080002a7882 */ /* 0x000fe20000000000 */
[----:B------:R-:W-:Y:S01]  /*5b20*/  UMOV UR41, UR33 ;  /* 0x0000002100297c82 */ /* 0x000fe20008000000 */
[----:B------:R-:W-:Y:S01]  /*5b30*/  UMOV UR10, 0x40 ;  /* 0x00000040000a7882 */ /* 0x000fe20000000000 */
[----:B------:R-:W-:Y:S01]  /*5b40*/  UMOV UR12, UR36 ;  /* 0x00000024000c7c82 */ /* 0x000fe20008000000 */
[----:B------:R-:W-:-:S02]  /*5b50*/  UMOV UR11, UR35 ;  /* 0x00000023000b7c82 */ /* 0x000fc40008000000 */
[----:B------:R2:W-:Y:S01]  /*5b60*/  UTMALDG.4D [UR40], [UR14], desc[UR38] ;  /* 0x000026280e0075b4 */ /* 0x0005e20008019000 */
[----:B------:R-:W-:Y:S01]  /*5b70*/  UMOV UR9, UR33 ;  /* 0x0000002100097c82 */ /* 0x000fe20008000000 */
[----:B------:R2:W-:Y:S01]  /*5b80*/  UTMALDG.4D [UR16], [UR6], desc[UR38] ;  /* 0x00002610060075b4 */ /* 0x0005e20008019000 */
[----:B-----5:R-:W-:Y:S01]  /*5b90*/  UIADD3 UR32, UR32, 0xf000, URZ ;  /* 0x0000f00020207890 */ /* 0x020fe2000fffe03f */
[----:B------:R-:W-:Y:S01]  /*5ba0*/  UMOV UR34, 0x80 ;  /* 0x0000008000227882 */ /* 0x000fe20000000000 */
[----:B------:R2:W-:Y:S07]  /*5bb0*/  UTMALDG.4D [UR8], [UR6], desc[UR38] ;  /* 0x00002608060075b4 */ /* 0x0005ee0008019000 */
[----:B------:R2:W-:Y:S02]  /*5bc0*/  UTMALDG.4D [UR32], [UR6], desc[UR38] ;  /* 0x00002620060075b4 */ /* 0x0005e40008019000 */
[----:B--2---:R-:W-:Y:S05]  /*5bd0*/  @!P1 BRA `(.L_x_68) ;  /* 0x00000010009c9947 */ /* 0x004fea0003800000 */
[----:B------:R-:W2:Y:S01]  /*5be0*/  S2R R18, SR_TID.X ;  /* 0x0000000000127919 */ /* 0x000ea20000002100 */
[C---:B------:R-:W-:Y:S01]  /*5bf0*/  VIADD R4, R16.reuse, 0x3f ;  /* 0x0000003f10047836 */ /* 0x040fe20000000000 */
[----:B------:R-:W-:Y:S01]  /*5c00*/  ISETP.GE.AND P1, PT, R16, 0x81, PT ;  /* 0x000000811000780c */ /* 0x000fe20003f26270 */
[----:B------:R-:W-:Y:S02]  /*5c10*/  IMAD.MOV.U32 R15, RZ, RZ, 0x1 ;  /* 0x00000001ff0f7424 */ /* 0x000fe400078e00ff */
[----:B------:R-:W-:Y:S01]  /*5c20*/  IMAD.MOV.U32 R20, RZ, RZ, RZ ;  /* 0x000000ffff147224 */ /* 0x000fe200078e00ff */
[----:B------:R-:W-:Y:S01]  /*5c30*/  SHF.R.S32.HI R5, RZ, 0x1f, R4 ;  /* 0x0000001fff057819 */ /* 0x000fe20000011404 */
[----:B------:R-:W-:-:S03]  /*5c40*/  IMAD.MOV.U32 R12, RZ, RZ, 0x1 ;  /* 0x00000001ff0c7424 */ /* 0x000fc600078e00ff */
[----:B------:R-:W-:Y:S01]  /*5c50*/  LEA.HI R4, R5, R4, RZ, 0x6 ;  /* 0x0000000405047211 */ /* 0x000fe200078f30ff */
[----:B------:R-:W-:-:S03]  /*5c60*/  IMAD.MOV.U32 R5, RZ, RZ, RZ ;  /* 0x000000ffff057224 */ /* 0x000fc600078e00ff */
[----:B------:R-:W-:-:S04]  /*5c70*/  LEA.HI.SX32 R4, R4, 0xffffffff, 0x1a ;  /* 0xffffffff04047811 */ /* 0x000fc800078fd2ff */
[----:B------:R-:W-:-:S04]  /*5c80*/  VIMNMX R4, R4, 0x1, !PT ;  /* 0x0000000104047848 */ /* 0x000fc80007fe0100 */
[----:B------:R-:W-:Y:S02]  /*5c90*/  LOP3.LUT R21, R4, 0x1, RZ, 0xc0, !PT ;  /* 0x0000000104157812 */ /* 0x000fe400078ec0ff */
[----:B--2---:R-:W-:Y:S01]  /*5ca0*/  LOP3.LUT R16, R18, 0x1f, RZ, 0xc0, !PT ;  /* 0x0000001f12107812 */ /* 0x004fe200078ec0ff */
[----:B------:R-:W-:Y:S06]  /*5cb0*/  @!P1 BRA `(.L_x_69) ;  /* 0x0000000800f49947 */ /* 0x000fec0003800000 */
[----:B------:R-:W-:Y:S02]  /*5cc0*/  IMAD.IADD R22, R4, 0x1, -R21 ;  /* 0x0000000104167824 */ /* 0x000fe400078e0a15 */
[----:B------:R-:W-:Y:S02]  /*5cd0*/  IMAD.MOV.U32 R20, RZ, RZ, RZ ;  /* 0x000000ffff147224 */ /* 0x000fe400078e00ff */
[----:B------:R-:W-:-:S07]  /*5ce0*/  IMAD.MOV.U32 R12, RZ, RZ, 0x1 ;  /* 0x00000001ff0c7424 */ /* 0x000fce00078e00ff */
.L_x_78:
[----:B-1----:R-:W-:-:S05]  /*5cf0*/  IMAD.MOV.U32 R10, RZ, RZ, 0x1 ;  /* 0x00000001ff0a7424 */ /* 0x002fca00078e00ff */
[----:B------:R-:W-:-:S04]  /*5d00*/  SHF.L.U32 R10, R10, 0x1f, RZ ;  /* 0x0000001f0a0a7819 */ /* 0x000fc800000006ff */
[----:B------:R-:W1:Y:S02]  /*5d10*/  SYNCS.PHASECHK.TRANS64.TRYWAIT P1, [R0+URZ+0x36438], R10 ;  /* 0x0364380a000075a7 */ /* 0x000e64000802017f */
[----:B-123--:R-:W-:Y:S05]  /*5d20*/  @!P1 BRA `(.L_x_70) ;  /* 0x0000001800189947 */ /* 0x00efea0003800000 */
.L_x_96:
[----:B------:R-:W-:Y:S05]  /*5d30*/  @P0 BRA `(.L_x_71) ;  /* 0x0000000000140947 */ /* 0x000fea0003800000 */
[----:B------:R-:W-:Y:S01]  /*5d40*/  ISETP.NE.AND P1, PT, R16, RZ, PT ;  /* 0x000000ff1000720c */ /* 0x000fe20003f25270 */
[----:B------:R-:W-:-:S04]  /*5d50*/  IMAD.MOV.U32 R3, RZ, RZ, 0x6100 ;  /* 0x00006100ff037424 */ /* 0x000fc800078e00ff */
[----:B------:R2:W-:Y:S08]  /*5d60*/  SYNCS.ARRIVE.TRANS64 RZ, [R0+URZ+0x36430], R3 ;  /* 0x0364300300ff79a7 */ /* 0x0005f0000800003f */
[----:B------:R-:W-:Y:S05]  /*5d70*/  @!P1 BRA `(.L_x_71) ;  /* 0x0000000000049947 */ /* 0x000fea0003800000 */
[----:B------:R-:W-:Y:S01]  /*5d80*/  BPT.TRAP 0x1 ;  /* 0x000000040000795c */ /* 0x000fe20000300000 */
.L_x_71:
[----:B------:R-:W3:Y:S01]  /*5d90*/  LDC.64 R18, c[0x0][0x728] ;  /* 0x0001ca00ff127b82 */ /* 0x000ee20000000a00 */
[----:B------:R-:W-:Y:S01]  /*5da0*/  IMAD.SHL.U32 R28, R20, 0x40, RZ ;  /* 0x00000040141c7824 */ /* 0x000fe200078e00ff */
[----:B------:R-:W-:Y:S01]  /*5db0*/  UMOV UR14, 0x0 ;  /* 0x00000000000e7882 */ /* 0x000fe20000000000 */
[----:B------:R-:W-:Y:S01]  /*5dc0*/  IMAD.MOV.U32 R13, RZ, RZ, R8 ;  /* 0x000000ffff0d7224 */ /* 0x000fe200078e0008 */
[----:B------:R-:W-:Y:S01]  /*5dd0*/  UMOV UR15, 0x14f00000 ;  /* 0x14f00000000f7882 */ /* 0x000fe20000000000 */
[----:B------:R-:W-:Y:S01]  /*5de0*/  IMAD.MOV.U32 R14, RZ, RZ, R9 ;  /* 0x000000ffff0e7224 */ /* 0x000fe200078e0009 */
[----:B------:R-:W-:Y:S01]  /*5df0*/  IADD3 R2, P1, R28, R6, RZ ;  /* 0x000000061c027210 */ /* 0x000fe20007f3e0ff */
[----:B------:R-:W-:Y:S01]  /*5e00*/  VIADD R23, R0, 0x36430 ;  /* 0x0003643000177836 */ /* 0x000fe20000000000 */
[----:B------:R-:W-:Y:S01]  /*5e10*/  R2UR UR27, R28 ;  /* 0x000000001c1b72ca */ /* 0x000fe200000e0000 */
[----:B------:R-:W-:Y:S01]  /*5e20*/  VIADD R24, R0, 0x2a000 ;  /* 0x0002a00000187836 */ /* 0x000fe20000000000 */
[----:B--2---:R-:W-:Y:S01]  /*5e30*/  LEA.HI.X.SX32 R3, R28, R11, 0x1, P1 ;  /* 0x0000000b1c037211 */ /* 0x004fe200008f0eff */
[C---:B------:R-:W-:Y:S01]  /*5e40*/  VIADD R25, R0.reuse, 0x2c000 ;  /* 0x0002c00000197836 */ /* 0x040fe20000000000 */
[----:B------:R-:W-:Y:S01]  /*5e50*/  R2UR UR25, R23 ;  /* 0x00000000171972ca */ /* 0x000fe200000e0000 */
[----:B------:R-:W-:Y:S01]  /*5e60*/  VIADD R26, R0, 0x2e000 ;  /* 0x0002e000001a7836 */ /* 0x000fe20000000000 */
[----:B------:R-:W-:Y:S01]  /*5e70*/  R2UR UR24, R24 ;  /* 0x00000000181872ca */ /* 0x000fe200000e0000 */
[----:B------:R-:W-:Y:S01]  /*5e80*/  VIADD R27, R0, 0x30200 ;  /* 0x00030200001b7836 */ /* 0x000fe20000000000 */
[----:B------:R-:W-:Y:S01]  /*5e90*/  R2UR UR16, R25 ;  /* 0x00000000191072ca */ /* 0x000fe200000e0000 */
[----:B------:R-:W-:Y:S01]  /*5ea0*/  UMOV UR26, URZ ;  /* 0x0000003f001a7c82 */ /* 0x000fe20008000000 */
[----:B------:R-:W-:Y:S01]  /*5eb0*/  R2UR UR8, R26 ;  /* 0x000000001a0872ca */ /* 0x000fe200000e0000 */
[----:B------:R-:W-:Y:S01]  /*5ec0*/  UMOV UR18, 0x40 ;  /* 0x0000004000127882 */ /* 0x000fe20000000000 */
[----:B------:R-:W-:Y:S01]  /*5ed0*/  R2UR UR32, R27 ;  /* 0x000000001b2072ca */ /* 0x000fe200000e0000 */
[----:B------:R-:W-:Y:S01]  /*5ee0*/  UMOV UR20, UR28 ;  /* 0x0000001c00147c82 */ /* 0x000fe20008000000 */
[----:B------:R-:W-:Y:S01]  /*5ef0*/  UMOV UR21, UR29 ;  /* 0x0000001d00157c82 */ /* 0x000fe20008000000 */
[----:B------:R-:W-:Y:S01]  /*5f00*/  UMOV UR19, UR27 ;  /* 0x0000001b00137c82 */ /* 0x000fe20008000000 */
[C---:B---3--:R-:W-:Y:S01]  /*5f10*/  LEA R4, P1, R2.reuse, R18, 0x2 ;  /* 0x0000001202047211 */ /* 0x048fe200078210ff */
[----:B------:R-:W-:Y:S01]  /*5f20*/  UMOV UR17, UR25 ;  /* 0x0000001900117c82 */ /* 0x000fe20008000000 */
[----:B------:R-:W-:Y:S01]  /*5f30*/  UMOV UR10, 0x80 ;  /* 0x00000080000a7882 */ /* 0x000fe20000000000 */
[----:B------:R-:W-:Y:S01]  /*5f40*/  UMOV UR12, UR28 ;  /* 0x0000001c000c7c82 */ /* 0x000fe20008000000 */
[----:B------:R-:W-:Y:S01]  /*5f50*/  LEA.HI.X R2, R2, R19, R3, 0x2, P1 ;  /* 0x0000001302027211 */ /* 0x000fe200008f1403 */
[----:B------:R-:W-:Y:S01]  /*5f60*/  UMOV UR13, UR29 ;  /* 0x0000001d000d7c82 */ /* 0x000fe20008000000 */
[----:B------:R-:W-:Y:S01]  /*5f70*/  R2UR UR30, R4 ;  /* 0x00000000041e72ca */ /* 0x000fe200000e0000 */
[----:B------:R-:W-:Y:S01]  /*5f80*/  UMOV UR9, UR25 ;  /* 0x0000001900097c82 */ /* 0x000fe20008000000 */
[----:B------:R-:W-:Y:S01]  /*5f90*/  IADD3 R4, P1, R13, 0x1f0, RZ ;  /* 0x000001f00d047810 */ /* 0x000fe20007f3e0ff */
[----:B------:R-:W-:Y:S01]  /*5fa0*/  UMOV UR11, UR27 ;  /* 0x0000001b000b7c82 */ /* 0x000fe20008000000 */
[----:B------:R-:W-:Y:S01]  /*5fb0*/  R2UR UR31, R2 ;  /* 0x00000000021f72ca */ /* 0x000fe200000e0000 */
[----:B------:R-:W-:Y:S01]  /*5fc0*/  UMOV UR22, 0x10 ;  /* 0x0000001000167882 */ /* 0x000fe20000000000 */
[----:B------:R-:W-:Y:S01]  /*5fd0*/  R2UR UR6, R4 ;  /* 0x00000000040672ca */ /* 0x000fe200000e0000 */
[----:B------:R-:W-:Y:S01]  /*5fe0*/  IMAD.X R5, RZ, RZ, R14, P1 ;  /* 0x000000ffff057224 */ /* 0x000fe200008e060e */
[----:B------:R-:W-:Y:S01]  /*5ff0*/  SHF.L.U32 R3, R12, 0x1f, RZ ;  /* 0x0000001f0c037819 */ /* 0x000fe200000006ff */
[----:B------:R-:W-:-:S03]  /*6000*/  UMOV UR33, UR25 ;  /* 0x0000001900217c82 */ /* 0x000fc60008000000 */
[----:B------:R-:W-:-:S13]  /*6010*/  R2UR UR7, R5 ;  /* 0x00000000050772ca */ /* 0x000fda00000e0000 */
[----:B------:R2:W-:Y:S01]  /*6020*/  UTMALDG.4D [UR24], [UR6], desc[UR14] ;  /* 0x00000e18060075b4 */ /* 0x0005e20008019000 */
[----:B------:R2:W-:Y:S01]  /*6030*/  UTMALDG.4D [UR16], [UR6], desc[UR14] ;  /* 0x00000e10060075b4 */ /* 0x0005e20008019000 */
[----:B------:R2:W-:Y:S01]  /*6040*/  UTMALDG.4D [UR8], [UR6], desc[UR14] ;  /* 0x00000e08060075b4 */ /* 0x0005e20008019000 */
[----:B------:R2:W-:Y:S01]  /*6050*/  UBLKCP.S.G [UR32], [UR30], UR22 ;  /* 0x000000201e0073ba */ /* 0x0005e20008000216 */
[----:B------:R-:W3:Y:S02]  /*6060*/  SYNCS.PHASECHK.TRANS64.TRYWAIT P1, [R0+URZ+0x36428], R3 ;  /* 0x03642803000075a7 */ /* 0x000ee4000802017f */
[----:B--23--:R-:W-:Y:S05]  /*6070*/  @!P1 BRA `(.L_x_72) ;  /* 0x0000001400589947 */ /* 0x00cfea0003800000 */
.L_x_97:
[----:B------:R-:W-:Y:S05]  /*6080*/  @P0 BRA `(.L_x_73) ;  /* 0x0000000000140947 */ /* 0x000fea0003800000 */
[----:B------:R-:W-:Y:S01]  /*6090*/  ISETP.NE.AND P1, PT, R16, RZ, PT ;  /* 0x000000ff1000720c */ /* 0x000fe20003f25270 */
[----:B--2---:R-:W-:-:S04]  /*60a0*/  IMAD.MOV.U32 R3, RZ, RZ, 0x6100 ;  /* 0x00006100ff037424 */ /* 0x004fc800078e00ff */
[----:B------:R3:W-:Y:S08]  /*60b0*/  SYNCS.ARRIVE.TRANS64 RZ, [R0+URZ+0x36418], R3 ;  /* 0x0364180300ff79a7 */ /* 0x0007f0000800003f */
[----:B------:R-:W-:Y:S05]  /*60c0*/  @!P1 BRA `(.L_x_73) ;  /* 0x0000000000049947 */ /* 0x000fea0003800000 */
[----:B------:R-:W-:Y:S01]  /*60d0*/  BPT.TRAP 0x1 ;  /* 0x000000040000795c */ /* 0x000fe20000300000 */
.L_x_73:
[----:B------:R-:W-:Y:S01]  /*60e0*/  VIADD R28, R28, 0x40 ;  /* 0x000000401c1c7836 */ /* 0x000fe20000000000 */
[----:B------:R-:W-:Y:S01]  /*60f0*/  IADD3 R2, P1, R13, 0xf0, RZ ;  /* 0x000000f00d027810 */ /* 0x000fe20007f3e0ff */
[----:B------:R-:W-:Y:S01]  /*6100*/  UMOV UR22, 0x0 ;  /* 0x0000000000167882 */ /* 0x000fe20000000000 */
[----:B------:R-:W-:Y:S01]  /*6110*/  R2UR UR24, R0 ;  /* 0x00000000001872ca */ /* 0x000fe200000e0000 */
[----:B------:R-:W-:Y:S01]  /*6120*/  UMOV UR23, 0x14f00000 ;  /* 0x14f0000000177882 */ /* 0x000fe20000000000 */
[----:B------:R-:W-:Y:S01]  /*6130*/  R2UR UR19, R28 ;  /* 0x000000001c1372ca */ /* 0x000fe200000e0000 */
[----:B--23--:R-:W-:Y:S01]  /*6140*/  IMAD.X R3, RZ, RZ, R14, P1 ;  /* 0x000000ffff037224 */ /* 0x00cfe200008e060e */
[----:B------:R-:W-:Y:S01]  /*6150*/  R2UR UR14, R2 ;  /* 0x00000000020e72ca */ /* 0x000fe200000e0000 */
[----:B------:R-:W-:Y:S01]  /*6160*/  UMOV UR18, URZ ;  /* 0x0000003f00127c82 */ /* 0x000fe20008000000 */
[----:B------:R-:W-:Y:S01]  /*6170*/  UMOV UR20, UR28 ;  /* 0x0000001c00147c82 */ /* 0x000fe20008000000 */
[----:B------:R-:W-:Y:S01]  /*6180*/  UMOV UR21, UR29 ;  /* 0x0000001d00157c82 */ /* 0x000fe20008000000 */
[----:B------:R-:W-:Y:S01]  /*6190*/  R2UR UR15, R3 ;  /* 0x00000000030f72ca */ /* 0x000fe200000e0000 */
[----:B------:R-:W-:Y:S01]  /*61a0*/  UMOV UR10, 0x40 ;  /* 0x00000040000a7882 */ /* 0x000fe20000000000 */
[----:B------:R-:W-:Y:S01]  /*61b0*/  UMOV UR12, UR28 ;  /* 0x0000001c000c7c82 */ /* 0x000fe20008000000 */
[----:B------:R-:W-:Y:S01]  /*61c0*/  UMOV UR13, UR29 ;  /* 0x0000001d000d7c82 */ /* 0x000fe20008000000 */
[----:B------:R-:W-:Y:S01]  /*61d0*/  UMOV UR26, 0x80 ;  /* 0x00000080001a7882 */ /* 0x000fe20000000000 */
[----:B------:R-:W-:Y:S01]  /*61e0*/  UIADD3 UR16, UR24, 0x24000, URZ ;  /* 0x0002400018107890 */ /* 0x000fe2000fffe03f */
[----:B------:R-:W-:Y:S01]  /*61f0*/  SHF.L.U32 R29, RZ, 0x1f, RZ ;  /* 0x0000001fff1d7819 */ /* 0x000fe200000006ff */
[----:B------:R-:W-:-:S02]  /*6200*/  UIADD3 UR17, UR24, 0x36418, URZ ;  /* 0x0003641818117890 */ /* 0x000fc4000fffe03f */
[----:B------:R-:W-:Y:S02]  /*6210*/  UIADD3 UR8, UR24, 0x26000, URZ ;  /* 0x0002600018087890 */ /* 0x000fe4000fffe03f */
[----:B------:R-:W-:Y:S02]  /*6220*/  UIADD3 UR30, UR24, 0x30100, URZ ;  /* 0x00030100181e7890 */ /* 0x000fe4000fffe03f */
[----:B------:R-:W-:Y:S02]  /*6230*/  UIADD3 UR24, UR24, 0x28000, URZ ;  /* 0x0002800018187890 */ /* 0x000fe4000fffe03f */
[----:B------:R-:W-:Y:S02]  /*6240*/  UIMAD.WIDE UR6, UR19, 0x4, UR4 ;  /* 0x00000004130678a5 */ /* 0x000fe4000f8e0204 */
[----:B------:R2:W-:Y:S01]  /*6250*/  UTMALDG.4D [UR16], [UR14], desc[UR22] ;  /* 0x000016100e0075b4 */ /* 0x0005e20008019000 */
[----:B------:R-:W-:Y:S01]  /*6260*/  UMOV UR9, UR17 ;  /* 0x0000001100097c82 */ /* 0x000fe20008000000 */
[----:B------:R-:W-:Y:S01]  /*6270*/  UMOV UR11, UR19 ;  /* 0x00000013000b7c82 */ /* 0x000fe20008000000 */
[----:B------:R-:W-:Y:S01]  /*6280*/  UMOV UR25, UR17 ;  /* 0x0000001100197c82 */ /* 0x000fe20008000000 */
[----:B------:R-:W-:Y:S01]  /*6290*/  UMOV UR27, UR19 ;  /* 0x00000013001b7c82 */ /* 0x000fe20008000000 */
[----:B------:R-:W-:Y:S01]  /*62a0*/  UMOV UR32, 0x10 ;  /* 0x0000001000207882 */ /* 0x000fe20000000000 */
[----:B------:R-:W-:Y:S01]  /*62b0*/  UMOV UR31, UR17 ;  /* 0x00000011001f7c82 */ /* 0x000fe20008000000 */
[----:B------:R2:W-:Y:S01]  /*62c0*/  UTMALDG.4D [UR8], [UR14], desc[UR22] ;  /* 0x000016080e0075b4 */ /* 0x0005e20008019000 */
[----:B------:R2:W-:Y:S01]  /*62d0*/  UTMALDG.4D [UR24], [UR14], desc[UR22] ;  /* 0x000016180e0075b4 */ /* 0x0005e20008019000 */
[----:B------:R2:W-:Y:S01]  /*62e0*/  UBLKCP.S.G [UR30], [UR6], UR32 ;  /* 0x0000001e060073ba */ /* 0x0005e20008000220 */
[----:B------:R-:W3:Y:S02]  /*62f0*/  SYNCS.PHASECHK.TRANS64.TRYWAIT P1, [R0+URZ+0x36438], R29 ;  /* 0x0364381d000075a7 */ /* 0x000ee4000802017f */
[----:B--23--:R-:W-:Y:S05]  /*6300*/  @!P1 BRA `(.L_x_74) ;  /* 0x0000001000c89947 */ /* 0x00cfea0003800000 */
.L_x_98:
[----:B--2---:R-:W-:Y:S01]  /*6310*/  SHF.R.S32.HI R29, RZ, 0x1f, R28 ;  /* 0x0000001fff1d7819 */ /* 0x004fe2000001141c */
[----:B------:R-:W-:Y:S06]  /*6320*/  @P0 BRA `(.L_x_75) ;  /* 0x00000000001c0947 */ /* 0x000fec0003800000 */
[----:B------:R-:W-:-:S04]  /*6330*/  IMAD.MOV.U32 R16, RZ, RZ, 0x6100 ;  /* 0x00006100ff107424 */ /* 0x000fc800078e00ff */
[----:B------:R2:W-:Y:S02]  /*6340*/  SYNCS.ARRIVE.TRANS64 RZ, [R0+URZ+0x36430], R16 ;  /* 0x0364301000ff79a7 */ /* 0x0005e4000800003f */
[----:B--2---:R-:W2:Y:S02]  /*6350*/  S2R R16, SR_TID.X ;  /* 0x0000000000107919 */ /* 0x004ea40000002100 */
[----:B--2---:R-:W-:-:S04]  /*6360*/  LOP3.LUT R16, R16, 0x1f, RZ, 0xc0, !PT ;  /* 0x0000001f10107812 */ /* 0x004fc800078ec0ff */
[----:B------:R-:W-:-:S13]  /*6370*/  ISETP.NE.AND P1, PT, R16, RZ, PT ;  /* 0x000000ff1000720c */ /* 0x000fda0003f25270 */
[----:B------:R-:W-:Y:S05]  /*6380*/  @!P1 BRA `(.L_x_75) ;  /* 0x0000000000049947 */ /* 0x000fea0003800000 */
[----:B------:R-:W-:Y:S01]  /*6390*/  BPT.TRAP 0x1 ;  /* 0x000000040000795c */ /* 0x000fe20000300000 */
.L_x_75:
[C---:B------:R-:W-:Y:S01]  /*63a0*/  R2UR UR27, R28.reuse ;  /* 0x000000001c1b72ca */ /* 0x040fe200000e0000 */
[----:B------:R-:W-:Y:S01]  /*63b0*/  UMOV UR14, 0x0 ;  /* 0x00000000000e7882 */ /* 0x000fe20000000000 */
[----:B------:R-:W-:Y:S01]  /*63c0*/  IADD3 R28, P1, R28, R6, RZ ;  /* 0x000000061c1c7210 */ /* 0x000fe20007f3e0ff */
[----:B------:R-:W-:Y:S01]  /*63d0*/  UMOV UR15, 0x14f00000 ;  /* 0x14f00000000f7882 */ /* 0x000fe20000000000 */
[----:B------:R-:W-:Y:S01]  /*63e0*/  R2UR UR25, R23 ;  /* 0x00000000171972ca */ /* 0x000fe200000e0000 */
[----:B------:R-:W-:Y:S01]  /*63f0*/  UMOV UR26, URZ ;  /* 0x0000003f001a7c82 */ /* 0x000fe20008000000 */
[----:B------:R-:W-:Y:S01]  /*6400*/  R2UR UR24, R24 ;  /* 0x00000000181872ca */ /* 0x000fe200000e0000 */
[----:B------:R-:W-:Y:S01]  /*6410*/  IMAD.X R29, R29, 0x1, R11, P1 ;  /* 0x000000011d1d7824 */ /* 0x000fe200008e060b */
[----:B------:R-:W-:Y:S01]  /*6420*/  LEA R18, P1, R28, R18, 0x2 ;  /* 0x000000121c127211 */ /* 0x000fe200078210ff */
[----:B------:R-:W-:Y:S01]  /*6430*/  UMOV UR18, 0x40 ;  /* 0x0000004000127882 */ /* 0x000fe20000000000 */
[----:B------:R-:W-:Y:S01]  /*6440*/  R2UR UR6, R4 ;  /* 0x00000000040672ca */ /* 0x000fe200000e0000 */
[----:B------:R-:W-:Y:S01]  /*6450*/  UMOV UR20, UR28 ;  /* 0x0000001c00147c82 */ /* 0x000fe20008000000 */
[----:B------:R-:W-:Y:S01]  /*6460*/  LEA.HI.X R19, R28, R19, R29, 0x2, P1 ;  /* 0x000000131c137211 */ /* 0x000fe200008f141d */
[----:B------:R-:W-:Y:S01]  /*6470*/  UMOV UR21, UR29 ;  /* 0x0000001d00157c82 */ /* 0x000fe20008000000 */
[----:B------:R-:W-:Y:S01]  /*6480*/  R2UR UR7, R5 ;  /* 0x00000000050772ca */ /* 0x000fe200000e0000 */
[----:B------:R-:W-:Y:S01]  /*6490*/  UMOV UR19, UR27 ;  /* 0x0000001b00137c82 */ /* 0x000fe20008000000 */
[----:B------:R-:W-:Y:S01]  /*64a0*/  R2UR UR16, R25 ;  /* 0x00000000191072ca */ /* 0x000fe200000e0000 */
[----:B------:R-:W-:Y:S01]  /*64b0*/  UMOV UR17, UR25 ;  /* 0x0000001900117c82 */ /* 0x000fe20008000000 */
[----:B------:R-:W-:Y:S01]  /*64c0*/  R2UR UR8, R26 ;  /* 0x000000001a0872ca */ /* 0x000fe200000e0000 */
[----:B------:R-:W-:Y:S01]  /*64d0*/  UMOV UR10, 0x80 ;  /* 0x00000080000a7882 */ /* 0x000fe20000000000 */
[----:B------:R-:W-:Y:S01]  /*64e0*/  R2UR UR30, R18 ;  /* 0x00000000121e72ca */ /* 0x000fe200000e0000 */
[----:B------:R-:W-:Y:S01]  /*64f0*/  UMOV UR12, UR28 ;  /* 0x0000001c000c7c82 */ /* 0x000fe20008000000 */
[----:B------:R-:W-:Y:S01]  /*6500*/  R2UR UR31, R19 ;  /* 0x00000000131f72ca */ /* 0x000fe200000e0000 */
[----:B------:R-:W-:Y:S01]  /*6510*/  UMOV UR13, UR29 ;  /* 0x0000001d000d7c82 */ /* 0x000fe20008000000 */
[----:B------:R-:W-:Y:S01]  /*6520*/  R2UR UR32, R27 ;  /* 0x000000001b2072ca */ /* 0x000fe200000e0000 */
[----:B------:R-:W-:Y:S01]  /*6530*/  UMOV UR9, UR25 ;  /* 0x0000001900097c82 */ /* 0x000fe20008000000 */
[----:B------:R-:W-:Y:S01]  /*6540*/  LOP3.LUT R12, R12, 0x1, RZ, 0x3c, !PT ;  /* 0x000000010c0c7812 */ /* 0x000fe200078e3cff */
[----:B------:R2:W-:Y:S01]  /*6550*/  UTMALDG.4D [UR24], [UR6], desc[UR14] ;  /* 0x00000e18060075b4 */ /* 0x0005e20008019000 */
[----:B------:R-:W-:Y:S01]  /*6560*/  UMOV UR11, UR27 ;  /* 0x0000001b000b7c82 */ /* 0x000fe20008000000 */
[----:B------:R-:W-:Y:S01]  /*6570*/  UMOV UR33, UR25 ;  /* 0x0000001900217c82 */ /* 0x000fe20008000000 */
[----:B------:R-:W-:Y:S01]  /*6580*/  SHF.L.U32 R5, R12, 0x1f, RZ ;  /* 0x0000001f0c057819 */ /* 0x000fe200000006ff */
[----:B------:R-:W-:Y:S01]  /*6590*/  UMOV UR22, 0x10 ;  /* 0x0000001000167882 */ /* 0x000fe20000000000 */
[----:B------:R2:W-:Y:S01]  /*65a0*/  UTMALDG.4D [UR16], [UR6], desc[UR14] ;  /* 0x00000e10060075b4 */ /* 0x0005e20008019000 */
[----:B------:R2:W-:Y:S04]  /*65b0*/  UTMALDG.4D [UR8], [UR6], desc[UR14] ;  /* 0x00000e08060075b4 */ /* 0x0005e80008019000 */
[----:B------:R2:W-:Y:S01]  /*65c0*/  UBLKCP.S.G [UR32], [UR30], UR22 ;  /* 0x000000201e0073ba */ /* 0x0005e20008000216 */
[----:B------:R-:W3:Y:S02]  /*65d0*/  SYNCS.PHASECHK.TRANS64.TRYWAIT P1, [R0+URZ+0x36420], R5 ;  /* 0x03642005000075a7 */ /* 0x000ee4000802017f */
[----:B--23--:R-:W-:Y:S05]  /*65e0*/  @!P1 BRA `(.L_x_76) ;  /* 0x0000001000249947 */ /* 0x00cfea0003800000 */
.L_x_100:
[----:B------:R-:W-:Y:S05]  /*65f0*/  @P0 BRA `(.L_x_77) ;  /* 0x0000000000140947 */ /* 0x000fea0003800000 */
[----:B------:R-:W-:Y:S01]  /*6600*/  ISETP.NE.AND P1, PT, R16, RZ, PT ;  /* 0x000000ff1000720c */ /* 0x000fe20003f25270 */
[----:B--2---:R-:W-:-:S04]  /*6610*/  IMAD.MOV.U32 R5, RZ, RZ, 0x6100 ;  /* 0x00006100ff057424 */ /* 0x004fc800078e00ff */
[----:B------:R3:W-:Y:S08]  /*6620*/  SYNCS.ARRIVE.TRANS64 RZ, [R0+URZ+0x36410], R5 ;  /* 0x0364100500ff79a7 */ /* 0x0007f0000800003f */
[----:B------:R-:W-:Y:S05]  /*6630*/  @!P1 BRA `(.L_x_77) ;  /* 0x0000000000049947 */ /* 0x000fea0003800000 */
[----:B------:R-:W-:Y:S01]  /*6640*/  BPT.TRAP 0x1 ;  /* 0x000000040000795c */ /* 0x000fe20000300000 */
.L_x_77:
[----:B------:R-:W-:Y:S01]  /*6650*/  R2UR UR30, R20 ;  /* 0x00000000141e72ca */ /* 0x000fe200000e0000 */
[----:B------:R-:W-:Y:S01]  /*6660*/  VIADD R22, R22, 0xfffffffe ;  /* 0xfffffffe16167836 */ /* 0x000fe20000000000 */
[----:B------:R-:W-:Y:S01]  /*6670*/  R2UR UR24, R0 ;  /* 0x00000000001872ca */ /* 0x000fe200000e0000 */
[----:B------:R-:W-:Y:S01]  /*6680*/  UMOV UR22, 0x0 ;  /* 0x0000000000167882 */ /* 0x000fe20000000000 */
[----:B------:R-:W-:Y:S01]  /*6690*/  R2UR UR14, R2 ;  /* 0x00000000020e72ca */ /* 0x000fe200000e0000 */
[----:B------:R-:W-:Y:S01]  /*66a0*/  UMOV UR23, 0x14f00000 ;  /* 0x14f0000000177882 */ /* 0x000fe20000000000 */
[----:B------:R-:W-:Y:S01]  /*66b0*/  R2UR UR15, R3 ;  /* 0x00000000030f72ca */ /* 0x000fe200000e0000 */
[----:B------:R-:W-:Y:S01]  /*66c0*/  UMOV UR18, URZ ;  /* 0x0000003f00127c82 */ /* 0x000fe20008000000 */
[----:B------:R-:W-:Y:S01]  /*66d0*/  ISETP.NE.AND P1, PT, R22, RZ, PT ;  /* 0x000000ff1600720c */ /* 0x000fe20003f25270 */
[----:B------:R-:W-:Y:S01]  /*66e0*/  UMOV UR20, UR28 ;  /* 0x0000001c00147c82 */ /* 0x000fe20008000000 */
[----:B------:R-:W-:Y:S01]  /*66f0*/  UMOV UR21, UR29 ;  /* 0x0000001d00157c82 */ /* 0x000fe20008000000 */
[----:B------:R-:W-:Y:S01]  /*6700*/  UMOV UR10, 0x40 ;  /* 0x00000040000a7882 */ /* 0x000fe20000000000 */
[----:B------:R-:W-:Y:S01]  /*6710*/  UMOV UR12, UR28 ;  /* 0x0000001c000c7c82 */ /* 0x000fe20008000000 */
[----:B------:R-:W-:-:S02]  /*6720*/  UIADD3 UR30, UR30, 0x2, URZ ;  /* 0x000000021e1e7890 */ /* 0x000fc4000fffe03f */
[----:B------:R-:W-:Y:S02]  /*6730*/  UIADD3 UR16, UR24, 0x1e000, URZ ;  /* 0x0001e00018107890 */ /* 0x000fe4000fffe03f */
[----:B------:R-:W-:Y:S02]  /*6740*/  USHF.L.U32 UR19, UR30, 0x6, URZ ;  /* 0x000000061e137899 */ /* 0x000fe4000800063f */
[----:B------:R-:W-:Y:S01]  /*6750*/  UIADD3 UR17, UR24, 0x36410, URZ ;  /* 0x0003641018117890 */ /* 0x000fe2000fffe03f */
[----:B------:R-:W-:Y:S01]  /*6760*/  IMAD.U32 R20, RZ, RZ, UR30 ;  /* 0x0000001eff147e24 */ /* 0x000fe2000f8e00ff */
[----:B------:R-:W-:Y:S02]  /*6770*/  UIADD3 UR8, UR24, 0x20000, URZ ;  /* 0x0002000018087890 */ /* 0x000fe4000fffe03f */
[----:B------:R-:W-:Y:S02]  /*6780*/  UIADD3 UR32, UR24, 0x30000, URZ ;  /* 0x0003000018207890 */ /* 0x000fe4000fffe03f */
[----:B------:R-:W-:-:S02]  /*6790*/  UIADD3 UR24, UR24, 0x22000, URZ ;  /* 0x0002200018187890 */ /* 0x000fc4000fffe03f */
[----:B------:R-:W-:Y:S02]  /*67a0*/  UIMAD.WIDE UR6, UR19, 0x4, UR4 ;  /* 0x00000004130678a5 */ /* 0x000fe4000f8e0204 */
[----:B------:R4:W-:Y:S01]  /*67b0*/  UTMALDG.4D [UR16], [UR14], desc[UR22] ;  /* 0x000016100e0075b4 */ /* 0x0009e20008019000 */
[----:B------:R-:W-:Y:S01]  /*67c0*/  UMOV UR13, UR29 ;  /* 0x0000001d000d7c82 */ /* 0x000fe20008000000 */
[----:B------:R-:W-:Y:S01]  /*67d0*/  UMOV UR9, UR17 ;  /* 0x0000001100097c82 */ /* 0x000fe20008000000 */
[----:B------:R-:W-:Y:S01]  /*67e0*/  UMOV UR11, UR19 ;  /* 0x00000013000b7c82 */ /* 0x000fe20008000000 */
[----:B------:R-:W-:Y:S01]  /*67f0*/  UMOV UR26, 0x80 ;  /* 0x00000080001a7882 */ /* 0x000fe20000000000 */
[----:B------:R-:W-:Y:S01]  /*6800*/  UMOV UR25, UR17 ;  /* 0x0000001100197c82 */ /* 0x000fe20008000000 */
[----:B------:R-:W-:Y:S01]  /*6810*/  UMOV UR27, UR19 ;  /* 0x00000013001b7c82 */ /* 0x000fe20008000000 */
[----:B------:R-:W-:Y:S01]  /*6820*/  UMOV UR31, 0x10 ;  /* 0x00000010001f7882 */ /* 0x000fe20000000000 */
[----:B------:R4:W-:Y:S01]  /*6830*/  UTMALDG.4D [UR8], [UR14], desc[UR22] ;  /* 0x000016080e0075b4 */ /* 0x0009e20008019000 */
[----:B------:R-:W-:Y:S01]  /*6840*/  UMOV UR33, UR17 ;  /* 0x0000001100217c82 */ /* 0x000fe20008000000 */
[----:B------:R4:W-:Y:S01]  /*6850*/  UTMALDG.4D [UR24], [UR14], desc[UR22] ;  /* 0x000016180e0075b4 */ /* 0x0009e20008019000 */
[----:B------:R4:W-:Y:S02]  /*6860*/  UBLKCP.S.G [UR32], [UR6], UR31 ;  /* 0x00000020060073ba */ /* 0x0009e4000800021f */
[----:B----4-:R-:W-:Y:S05]  /*6870*/  @P1 BRA `(.L_x_78) ;  /* 0xfffffff4001c1947 */ /* 0x010fea000383ffff */
[----:B--23--:R-:W-:-:S07]  /*6880*/  IMAD.U32 R5, RZ, RZ, UR19 ;  /* 0x00000013ff057e24 */ /* 0x00cfce000f8e00ff */
.L_x_69:
[----:B------:R-:W-:Y:S01]  /*6890*/  ISETP.NE.AND P1, PT, R21, RZ, PT ;  /* 0x000000ff1500720c */ /* 0x000fe20003f25270 */
[----:B------:R-:W-:-:S12]  /*68a0*/  IMAD.MOV.U32 R4, RZ, RZ, 0x1 ;  /* 0x00000001ff047424 */ /* 0x000fd800078e00ff */
[----:B------:R-:W-:Y:S05]  /*68b0*/  @!P1 BRA `(.L_x_68) ;  /* 0x0000000400649947 */ /* 0x000fea0003800000 */
[----:B------:R-:W2:Y:S02]  /*68c0*/  SYNCS.PHASECHK.TRANS64.TRYWAIT P1, [R0+URZ+0x36438], R10 ;  /* 0x0364380a000075a7 */ /* 0x000ea4000802017f */
[----:B--2---:R-:W-:Y:S05]  /*68d0*/  @!P1 BRA `(.L_x_79) ;  /* 0x0000000c00809947 */ /* 0x004fea0003800000 */
.L_x_101:
[----:B------:R-:W-:Y:S05]  /*68e0*/  @P0 BRA `(.L_x_80) ;  /* 0x0000000000140947 */ /* 0x000fea0003800000 */
[----:B------:R-:W-:Y:S01]  /*68f0*/  ISETP.NE.AND P1, PT, R16, RZ, PT ;  /* 0x000000ff1000720c */ /* 0x000fe20003f25270 */
[----:B------:R-:W-:-:S04]  /*6900*/  IMAD.MOV.U32 R5, RZ, RZ, 0x6100 ;  /* 0x00006100ff057424 */ /* 0x000fc800078e00ff */
[----:B------:R3:W-:Y:S08]  /*6910*/  SYNCS.ARRIVE.TRANS64 RZ, [R0+URZ+0x36430], R5 ;  /* 0x0364300500ff79a7 */ /* 0x0007f0000800003f */
[----:B------:R-:W-:Y:S05]  /*6920*/  @!P1 BRA `(.L_x_80) ;  /* 0x0000000000049947 */ /* 0x000fea0003800000 */
[----:B------:R-:W-:Y:S01]  /*6930*/  BPT.TRAP 0x1 ;  /* 0x000000040000795c */ /* 0x000fe20000300000 */
.L_x_80:
[----:B---3--:R-:W3:Y:S01]  /*6940*/  LDC.64 R4, c[0x0][0x728] ;  /* 0x0001ca00ff047b82 */ /* 0x008ee20000000a00 */
[----:B------:R-:W-:Y:S01]  /*6950*/  IMAD.SHL.U32 R20, R20, 0x40, RZ ;  /* 0x0000004014147824 */ /* 0x000fe200078e00ff */
[----:B------:R-:W-:Y:S01]  /*6960*/  R2UR UR24, R0 ;  /* 0x00000000001872ca */ /* 0x000fe200000e0000 */
[----:B------:R-:W-:Y:S01]  /*6970*/  UMOV UR14, 0x0 ;  /* 0x00000000000e7882 */ /* 0x000fe20000000000 */
[----:B------:R-:W-:Y:S01]  /*6980*/  UMOV UR15, 0x14f00000 ;  /* 0x14f00000000f7882 */ /* 0x000fe20000000000 */
[----:B------:R-:W-:Y:S01]  /*6990*/  UMOV UR18, URZ ;  /* 0x0000003f00127c82 */ /* 0x000fe20008000000 */
[C---:B------:R-:W-:Y:S01]  /*69a0*/  IADD3 R8, P1, R20.reuse, R6, RZ ;  /* 0x0000000614087210 */ /* 0x040fe20007f3e0ff */
[----:B------:R-:W-:Y:S01]  /*69b0*/  UMOV UR20, UR28 ;  /* 0x0000001c00147c82 */ /* 0x000fe20008000000 */
[C---:B------:R-:W-:Y:S01]  /*69c0*/  R2UR UR19, R20.reuse ;  /* 0x00000000141372ca */ /* 0x040fe200000e0000 */
[----:B------:R-:W-:Y:S01]  /*69d0*/  UMOV UR21, UR29 ;  /* 0x0000001d00157c82 */ /* 0x000fe20008000000 */
[----:B------:R-:W-:Y:S01]  /*69e0*/  LEA.HI.X.SX32 R9, R20, R11, 0x1, P1 ;  /* 0x0000000b14097211 */ /* 0x000fe200008f0eff */
[----:B------:R-:W-:Y:S01]  /*69f0*/  UMOV UR10, 0x40 ;  /* 0x00000040000a7882 */ /* 0x000fe20000000000 */
[----:B------:R-:W-:Y:S01]  /*6a00*/  UMOV UR12, UR28 ;  /* 0x0000001c000c7c82 */ /* 0x000fe20008000000 */
[----:B------:R-:W-:Y:S01]  /*6a10*/  UMOV UR13, UR29 ;  /* 0x0000001d000d7c82 */ /* 0x000fe20008000000 */
[----:B------:R-:W-:Y:S01]  /*6a20*/  UMOV UR26, 0x80 ;  /* 0x00000080001a7882 */ /* 0x000fe20000000000 */
[----:B------:R-:W-:-:S02]  /*6a30*/  UIADD3 UR17, UR24, 0x36430, URZ ;  /* 0x0003643018117890 */ /* 0x000fc4000fffe03f */
[----:B------:R-:W-:Y:S02]  /*6a40*/  UIADD3 UR16, UR24, 0x2a000, URZ ;  /* 0x0002a00018107890 */ /* 0x000fe4000fffe03f */
[----:B------:R-:W-:Y:S02]  /*6a50*/  UIADD3 UR32, UR24, 0x30200, URZ ;  /* 0x0003020018207890 */ /* 0x000fe4000fffe03f */
[----:B------:R-:W-:Y:S02]  /*6a60*/  UIADD3 UR8, UR24, 0x2c000, URZ ;  /* 0x0002c00018087890 */ /* 0x000fe4000fffe03f */
[----:B------:R-:W-:Y:S01]  /*6a70*/  UIADD3 UR24, UR24, 0x2e000, URZ ;  /* 0x0002e00018187890 */ /* 0x000fe2000fffe03f */
[C---:B---3--:R-:W-:Y:S01]  /*6a80*/  LEA R4, P2, R8.reuse, R4, 0x2 ;  /* 0x0000000408047211 */ /* 0x048fe200078410ff */
[----:B------:R-:W-:Y:S01]  /*6a90*/  UMOV UR9, UR17 ;  /* 0x0000001100097c82 */ /* 0x000fe20008000000 */
[----:B------:R-:W-:Y:S01]  /*6aa0*/  UMOV UR11, UR19 ;  /* 0x00000013000b7c82 */ /* 0x000fe20008000000 */
[----:B------:R-:W-:Y:S01]  /*6ab0*/  UMOV UR25, UR17 ;  /* 0x0000001100197c82 */ /* 0x000fe20008000000 */
[----:B------:R-:W-:Y:S01]  /*6ac0*/  LEA.HI.X R5, R8, R5, R9, 0x2, P2 ;  /* 0x0000000508057211 */ /* 0x000fe200010f1409 */
[----:B------:R-:W-:Y:S01]  /*6ad0*/  UMOV UR27, UR19 ;  /* 0x00000013001b7c82 */ /* 0x000fe20008000000 */
[----:B------:R-:W-:Y:S01]  /*6ae0*/  IADD3 R8, P1, R13, 0x1f0, RZ ;  /* 0x000001f00d087810 */ /* 0x000fe20007f3e0ff */
[----:B------:R-:W-:Y:S01]  /*6af0*/  UMOV UR33, UR17 ;  /* 0x0000001100217c82 */ /* 0x000fe20008000000 */
[----:B------:R-:W-:Y:S01]  /*6b00*/  R2UR UR30, R4 ;  /* 0x00000000041e72ca */ /* 0x000fe200000e0000 */
[----:B------:R-:W-:Y:S01]  /*6b10*/  UMOV UR22, 0x10 ;  /* 0x0000001000167882 */ /* 0x000fe20000000000 */
[----:B------:R-:W-:Y:S01]  /*6b20*/  R2UR UR6, R8 ;  /* 0x00000000080672ca */ /* 0x000fe200000e0000 */
[----:B------:R-:W-:Y:S01]  /*6b30*/  IMAD.X R8, RZ, RZ, R14, P1 ;  /* 0x000000ffff087224 */ /* 0x000fe200008e060e */
[----:B------:R-:W-:-:S02]  /*6b40*/  R2UR UR31, R5 ;  /* 0x00000000051f72ca */ /* 0x000fc400000e0000 */
[----:B------:R-:W-:Y:S02]  /*6b50*/  SHF.L.U32 R5, R12, 0x1f, RZ ;  /* 0x0000001f0c057819 */ /* 0x000fe400000006ff */
[----:B------:R-:W-:-:S13]  /*6b60*/  R2UR UR7, R8 ;  /* 0x00000000080772ca */ /* 0x000fda00000e0000 */
[----:B------:R3:W-:Y:S01]  /*6b70*/  UTMALDG.4D [UR16], [UR6], desc[UR14] ;  /* 0x00000e10060075b4 */ /* 0x0007e20008019000 */
[----:B------:R3:W-:Y:S01]  /*6b80*/  UTMALDG.4D [UR8], [UR6], desc[UR14] ;  /* 0x00000e08060075b4 */ /* 0x0007e20008019000 */
[----:B------:R3:W-:Y:S01]  /*6b90*/  UTMALDG.4D [UR24], [UR6], desc[UR14] ;  /* 0x00000e18060075b4 */ /* 0x0007e20008019000 */
[----:B------:R3:W-:Y:S01]  /*6ba0*/  UBLKCP.S.G [UR32], [UR30], UR22 ;  /* 0x000000201e0073ba */ /* 0x0007e20008000216 */
[----:B------:R-:W4:Y:S02]  /*6bb0*/  SYNCS.PHASECHK.TRANS64.TRYWAIT P1, [R0+URZ+0x36428], R5 ;  /* 0x03642805000075a7 */ /* 0x000f24000802017f */
[----:B---34-:R-:W-:Y:S05]  /*6bc0*/  @!P1 BRA `(.L_x_81) ;  /* 0x0000000800d89947 */ /* 0x018fea0003800000 */
.L_x_102:
[----:B------:R-:W-:Y:S01]  /*6bd0*/  IMAD.MOV.U32 R4, RZ, RZ, RZ ;  /* 0x000000ffff047224 */ /* 0x000fe200078e00ff */
[----:B------:R-:W-:Y:S06]  /*6be0*/  @P0 BRA `(.L_x_82) ;  /* 0x0000000000140947 */ /* 0x000fec0003800000 */
[----:B------:R-:W-:Y:S01]  /*6bf0*/  ISETP.NE.AND P1, PT, R16, RZ, PT ;  /* 0x000000ff1000720c */ /* 0x000fe20003f25270 */
[----:B---3--:R-:W-:-:S04]  /*6c00*/  IMAD.MOV.U32 R5, RZ, RZ, 0x6100 ;  /* 0x00006100ff057424 */ /* 0x008fc800078e00ff */
[----:B------:R4:W-:Y:S08]  /*6c10*/  SYNCS.ARRIVE.TRANS64 RZ, [R0+URZ+0x36418], R5 ;  /* 0x0364180500ff79a7 */ /* 0x0009f0000800003f */
[----:B------:R-:W-:Y:S05]  /*6c20*/  @!P1 BRA `(.L_x_82) ;  /* 0x0000000000049947 */ /* 0x000fea0003800000 */
[----:B------:R-:W-:Y:S01]  /*6c30*/  BPT.TRAP 0x1 ;  /* 0x000000040000795c */ /* 0x000fe20000300000 */
.L_x_82:
[----:B------:R-:W-:Y:S01]  /*6c40*/  R2UR UR19, R20 ;  /* 0x00000000141372ca */ /* 0x000fe200000e0000 */
[----:B------:R-:W-:Y:S01]  /*6c50*/  UMOV UR22, 0x0 ;  /* 0x0000000000167882 */ /* 0x000fe20000000000 */
[----:B------:R-:W-:Y:S01]  /*6c60*/  R2UR UR24, R0 ;  /* 0x00000000001872ca */ /* 0x000fe200000e0000 */
[----:B------:R-:W-:Y:S01]  /*6c70*/  UMOV UR23, 0x14f00000 ;  /* 0x14f0000000177882 */ /* 0x000fe20000000000 */
[----:B------:R-:W-:Y:S01]  /*6c80*/  R2UR UR14, R2 ;  /* 0x00000000020e72ca */ /* 0x000fe200000e0000 */
[----:B------:R-:W-:Y:S01]  /*6c90*/  UMOV UR18, URZ ;  /* 0x0000003f00127c82 */ /* 0x000fe20008000000 */
[----:B------:R-:W-:Y:S01]  /*6ca0*/  R2UR UR15, R3 ;  /* 0x00000000030f72ca */ /* 0x000fe200000e0000 */
[----:B------:R-:W-:Y:S01]  /*6cb0*/  UMOV UR20, UR28 ;  /* 0x0000001c00147c82 */ /* 0x000fe20008000000 */
[----:B------:R-:W-:Y:S01]  /*6cc0*/  UMOV UR21, UR29 ;  /* 0x0000001d00157c82 */ /* 0x000fe20008000000 */
[----:B------:R-:W-:Y:S01]  /*6cd0*/  UMOV UR10, 0x40 ;  /* 0x00000040000a7882 */ /* 0x000fe20000000000 */
[----:B------:R-:W-:Y:S01]  /*6ce0*/  UMOV UR12, UR28 ;  /* 0x0000001c000c7c82 */ /* 0x000fe20008000000 */
[----:B------:R-:W-:Y:S01]  /*6cf0*/  UMOV UR13, UR29 ;  /* 0x0000001d000d7c82 */ /* 0x000fe20008000000 */
[----:B------:R-:W-:Y:S01]  /*6d00*/  UMOV UR26, 0x80 ;  /* 0x00000080001a7882 */ /* 0x000fe20000000000 */
[----:B------:R-:W-:Y:S01]  /*6d10*/  UIADD3 UR19, UR19, 0x40, URZ ;  /* 0x0000004013137890 */ /* 0x000fe2000fffe03f */
[----:B------:R-:W-:Y:S01]  /*6d20*/  IMAD.MOV.U32 R15, RZ, RZ, 0x2 ;  /* 0x00000002ff0f7424 */ /* 0x000fe200078e00ff */
[----:B------:R-:W-:-:S02]  /*6d30*/  UIADD3 UR16, UR24, 0x24000, URZ ;  /* 0x0002400018107890 */ /* 0x000fc4000fffe03f */
[----:B------:R-:W-:Y:S02]  /*6d40*/  UIADD3 UR17, UR24, 0x36418, URZ ;  /* 0x0003641818117890 */ /* 0x000fe4000fffe03f */
[----:B------:R-:W-:Y:S01]  /*6d50*/  UIADD3 UR8, UR24, 0x26000, URZ ;  /* 0x0002600018087890 */ /* 0x000fe2000fffe03f */
[----:B---34-:R-:W-:Y:S01]  /*6d60*/  IMAD.U32 R5, RZ, RZ, UR19 ;  /* 0x00000013ff057e24 */ /* 0x018fe2000f8e00ff */
        /* <DEDUP_REMOVED lines=12> */
[----:B------:R3:W-:Y:S02]  /*6e30*/  UBLKCP.S.G [UR32], [UR6], UR30 ;  /* 0x00000020060073ba */ /* 0x0007e4000800021e */
[----:B---3--:R-:W-:Y:S01]  /*6e40*/  NOP ;  /* 0x0000000000007918 */ /* 0x008fe20000000000 */
.L_x_68:
[----:B------:R-:W-:-:S04]  /*6e50*/  SHF.L.U32 R3, R4, 0x1f, RZ ;  /* 0x0000001f04037819 */ /* 0x000fc800000006ff */
[----:B------:R-:W3:Y:S02]  /*6e60*/  SYNCS.PHASECHK.TRANS64.TRYWAIT P1, [R0+URZ+0x36438], R3 ;  /* 0x03643803000075a7 */ /* 0x000ee4000802017f */
[----:B---3--:R-:W-:Y:S05]  /*6e70*/  @!P1 BRA `(.L_x_83) ;  /* 0x0000000800409947 */ /* 0x008fea0003800000 */
.L_x_103:
[----:B------:R-:W-:Y:S05]  /*6e80*/  @P0 BRA `(.L_x_84) ;  /* 0x0000000000180947 */ /* 0x000fea0003800000 */
[----:B------:R-:W4:Y:S01]  /*6e90*/  S2R R2, SR_TID.X ;  /* 0x0000000000027919 */ /* 0x000f220000002100 */
[----:B---3--:R-:W-:-:S04]  /*6ea0*/  IMAD.MOV.U32 R3, RZ, RZ, 0x6100 ;  /* 0x00006100ff037424 */ /* 0x008fc800078e00ff */
[----:B------:R5:W-:Y:S01]  /*6eb0*/  SYNCS.ARRIVE.TRANS64 RZ, [R0+URZ+0x36430], R3 ;  /* 0x0364300300ff79a7 */ /* 0x000be2000800003f */
[----:B----4-:R-:W-:-:S13]  /*6ec0*/  LOP3.LUT P0, RZ, R2, 0x1f, RZ, 0xc0, !PT ;  /* 0x0000001f02ff7812 */ /* 0x010fda000780c0ff */
[----:B-----5:R-:W-:Y:S05]  /*6ed0*/  @!P0 BRA `(.L_x_84) ;  /* 0x0000000000048947 */ /* 0x020fea0003800000 */
[----:B------:R-:W-:Y:S01]  /*6ee0*/  BPT.TRAP 0x1 ;  /* 0x000000040000795c */ /* 0x000fe20000300000 */
.L_x_84:
[----:B---3--:R-:W3:Y:S01]  /*6ef0*/  LDC.64 R2, c[0x0][0x728] ;  /* 0x0001ca00ff027b82 */ /* 0x008ee20000000a00 */
[----:B------:R-:W-:Y:S01]  /*6f00*/  IADD3 R13, P1, R13, 0x1f0, RZ ;  /* 0x000001f00d0d7810 */ /* 0x000fe20007f3e0ff */
[----:B------:R-:W-:Y:S01]  /*6f10*/  UMOV UR14, 0x0 ;  /* 0x00000000000e7882 */ /* 0x000fe20000000000 */
[C---:B------:R-:W-:Y:S01]  /*6f20*/  IADD3 R6, P0, R5.reuse, R6, RZ ;  /* 0x0000000605067210 */ /* 0x040fe20007f1e0ff */
[----:B------:R-:W-:Y:S01]  /*6f30*/  UMOV UR15, 0x14f00000 ;  /* 0x14f00000000f7882 */ /* 0x000fe20000000000 */
[----:B------:R-:W-:Y:S01]  /*6f40*/  R2UR UR24, R0 ;  /* 0x00000000001872ca */ /* 0x000fe200000e0000 */
[----:B------:R-:W-:Y:S01]  /*6f50*/  IMAD.X R14, RZ, RZ, R14, P1 ;  /* 0x000000ffff0e7224 */ /* 0x000fe200008e060e */
[C---:B------:R-:W-:Y:S01]  /*6f60*/  LEA.HI.X.SX32 R11, R5.reuse, R11, 0x1, P0 ;  /* 0x0000000b050b7211 */ /* 0x040fe200000f0eff */
[----:B------:R-:W-:Y:S01]  /*6f70*/  UMOV UR18, URZ ;  /* 0x0000003f00127c82 */ /* 0x000fe20008000000 */
[----:B------:R-:W-:Y:S01]  /*6f80*/  R2UR UR19, R5 ;  /* 0x00000000051372ca */ /* 0x000fe200000e0000 */
[----:B------:R-:W-:Y:S01]  /*6f90*/  UMOV UR20, UR28 ;  /* 0x0000001c00147c82 */ /* 0x000fe20008000000 */
[----:B------:R-:W-:Y:S01]  /*6fa0*/  R2UR UR6, R13 ;  /* 0x000000000d0672ca */ /* 0x000fe200000e0000 */
[----:B------:R-:W-:Y:S01]  /*6fb0*/  UMOV UR21, UR29 ;  /* 0x0000001d00157c82 */ /* 0x000fe20008000000 */
[----:B------:R-:W-:Y:S01]  /*6fc0*/  R2UR UR7, R14 ;  /* 0x000000000e0772ca */ /* 0x000fe200000e0000 */
[----:B------:R-:W-:Y:S01]  /*6fd0*/  UMOV UR10, 0x40 ;  /* 0x00000040000a7882 */ /* 0x000fe20000000000 */
[----:B------:R-:W-:Y:S01]  /*6fe0*/  UMOV UR12, UR28 ;  /* 0x0000001c000c7c82 */ /* 0x000fe20008000000 */
[----:B------:R-:W-:Y:S01]  /*6ff0*/  UMOV UR13, UR29 ;  /* 0x0000001d000d7c82 */ /* 0x000fe20008000000 */
[----:B------:R-:W-:Y:S01]  /*7000*/  UMOV UR26, 0x80 ;  /* 0x00000080001a7882 */ /* 0x000fe20000000000 */
[----:B------:R-:W-:Y:S01]  /*7010*/  UIADD3 UR17, UR24, 0x36430, URZ ;  /* 0x0003643018117890 */ /* 0x000fe2000fffe03f */
[----:B------:R-:W-:Y:S01]  /*7020*/  LOP3.LUT R4, R4, 0x1, RZ, 0x3c, !PT ;  /* 0x0000000104047812 */ /* 0x000fe200078e3cff */
[----:B------:R-:W-:-:S02]  /*7030*/  UIADD3 UR16, UR24, 0x2a000, URZ ;  /* 0x0002a00018107890 */ /* 0x000fc4000fffe03f */
[----:B------:R-:W-:Y:S01]  /*7040*/  UIADD3 UR32, UR24, 0x30200, URZ ;  /* 0x0003020018207890 */ /* 0x000fe2000fffe03f */
[C---:B---3--:R-:W-:Y:S01]  /*7050*/  LEA R2, P0, R6.reuse, R2, 0x2 ;  /* 0x0000000206027211 */ /* 0x048fe200078010ff */
[----:B------:R-:W-:Y:S02]  /*7060*/  UIADD3 UR8, UR24, 0x2c000, URZ ;  /* 0x0002c00018087890 */ /* 0x000fe4000fffe03f */
[----:B------:R-:W-:Y:S01]  /*7070*/  UIADD3 UR24, UR24, 0x2e000, URZ ;  /* 0x0002e00018187890 */ /* 0x000fe2000fffe03f */
[----:B------:R-:W-:Y:S01]  /*7080*/  LEA.HI.X R3, R6, R3, R11, 0x2, P0 ;  /* 0x0000000306037211 */ /* 0x000fe200000f140b */
[----:B------:R-:W-:Y:S01]  /*7090*/  UMOV UR11, UR19 ;  /* 0x00000013000b7c82 */ /* 0x000fe20008000000 */
[----:B------:R-:W-:Y:S01]  /*70a0*/  R2UR UR30, R2 ;  /* 0x00000000021e72ca */ /* 0x000fe200000e0000 */
[----:B------:R-:W-:Y:S01]  /*70b0*/  UMOV UR9, UR17 ;  /* 0x0000001100097c82 */ /* 0x000fe20008000000 */
[----:B------:R-:W-:Y:S01]  /*70c0*/  R2UR UR31, R3 ;  /* 0x00000000031f72ca */ /* 0x000fe200000e0000 */
[----:B------:R-:W-:Y:S01]  /*70d0*/  UMOV UR27, UR19 ;  /* 0x00000013001b7c82 */ /* 0x000fe20008000000 */
[----:B------:R3:W-:Y:S01]  /*70e0*/  UTMALDG.4D [UR16], [UR6], desc[UR14] ;  /* 0x00000e10060075b4 */ /* 0x0007e20008019000 */
[----:B------:R-:W-:Y:S01]  /*70f0*/  UMOV UR25, UR17 ;  /* 0x0000001100197c82 */ /* 0x000fe20008000000 */
[----:B------:R-:W-:Y:S01]  /*7100*/  UMOV UR33, UR17 ;  /* 0x0000001100217c82 */ /* 0x000fe20008000000 */
[----:B------:R-:W-:Y:S01]  /*7110*/  UMOV UR22, 0x10 ;  /* 0x0000001000167882 */ /* 0x000fe20000000000 */
[----:B------:R-:W-:Y:S01]  /*7120*/  ISETP.NE.AND P0, PT, R15, 0x2, PT ;  /* 0x000000020f00780c */ /* 0x000fe20003f05270 */
[----:B------:R3:W-:Y:S03]  /*7130*/  UTMALDG.4D [UR8], [UR6], desc[UR14] ;  /* 0x00000e08060075b4 */ /* 0x0007e60008019000 */
[----:B------:R-:W-:-:S02]  /*7140*/  SEL R3, RZ, 0x1, P0 ;  /* 0x00000001ff037807 */ /* 0x000fc40000000000 */
[----:B------:R-:W-:Y:S02]  /*7150*/  SEL R2, R15, RZ, P0 ;  /* 0x000000ff0f027207 */ /* 0x000fe40000000000 */
[----:B------:R-:W-:Y:S01]  /*7160*/  LOP3.LUT R12, R12, R3, RZ, 0x3c, !PT ;  /* 0x000000030c0c7212 */ /* 0x000fe200078e3cff */
[----:B------:R3:W-:Y:S01]  /*7170*/  UTMALDG.4D [UR24], [UR6], desc[UR14] ;  /* 0x00000e18060075b4 */ /* 0x0007e20008019000 */
[----:B------:R3:W-:Y:S02]  /*7180*/  UBLKCP.S.G [UR32], [UR30], UR22 ;  /* 0x000000201e0073ba */ /* 0x0007e40008000216 */
[----:B---3--:R-:W-:-:S03]  /*7190*/  NOP ;  /* 0x0000000000007918 */ /* 0x008fc60000000000 */
.L_x_65:
[----:B------:R-:W-:Y:S05]  /*71a0*/  BSYNC B0 ;  /* 0x0000000000007941 */ /* 0x000fea0003800000 */
.L_x_64:
[----:B------:R-:W-:-:S03]  /*71b0*/  UMOV UR6, 0xffffffff ;  /* 0xffffffff00067882 */ /* 0x000fc60000000000 */
[----:B------:R-:W-:Y:S05]  /*71c0*/  BRA.DIV UR6, `(.L_x_85) ;  /* 0x0000000606807947 */ /* 0x000fea000b800000 */
[----:B------:R-:W-:-:S13]  /*71d0*/  ELECT P0, URZ, PT ;  /* 0x00000000003f782f */ /* 0x000fda0003800000 */
.L_x_106:
[----:B------:R-:W-:Y:S04]  /*71e0*/  BSSY B0, `(.L_x_86) ;  /* 0x000001e000007945 */ /* 0x000fe80003800000 */
[----:B------:R-:W-:Y:S05]  /*71f0*/  @!P0 BRA `(.L_x_87) ;  /* 0x0000000000708947 */ /* 0x000fea0003800000 */
[----:B------:R-:W-:-:S04]  /*7200*/  LOP3.LUT R17, R17, 0x2, RZ, 0xfc, !PT ;  /* 0x0000000211117812 */ /* 0x000fc800078efcff */
[----:B------:R-:W-:-:S13]  /*7210*/  ISETP.NE.AND P0, PT, R17, 0x3, PT ;  /* 0x000000031100780c */ /* 0x000fda0003f05270 */
[----:B------:R-:W-:Y:S05]  /*7220*/  @!P0 BRA `(.L_x_88) ;  /* 0x0000000000048947 */ /* 0x000fea0003800000 */
[----:B------:R-:W-:Y:S01]  /*7230*/  BPT.TRAP 0x1 ;  /* 0x000000040000795c */ /* 0x000fe20000300000 */
.L_x_88:
[----:B------:R-:W3:Y:S01]  /*7240*/  S2R R3, SR_CgaCtaId ;  /* 0x0000000000037919 */ /* 0x000ee20000008800 */
[----:B-12---:R-:W-:-:S04]  /*7250*/  MOV R0, 0x400 ;  /* 0x0000040000007802 */ /* 0x006fc80000000f00 */
[----:B---3--:R-:W-:Y:S02]  /*7260*/  LEA R9, R3, R0, 0x18 ;  /* 0x0000000003097211 */ /* 0x008fe400078ec0ff */
[----:B------:R-:W-:-:S03]  /*7270*/  SHF.L.U32 R0, R12, 0x1f, RZ ;  /* 0x0000001f0c007819 */ /* 0x000fc600000006ff */
[----:B------:R-:W-:-:S04]  /*7280*/  VIADD R3, R9, 0x36420 ;  /* 0x0003642009037836 */ /* 0x000fc80000000000 */
[C---:B------:R-:W-:Y:S02]  /*7290*/  IMAD R7, R2.reuse, 0x8, R3 ;  /* 0x0000000802077824 */ /* 0x040fe400078e0203 */
[----:B------:R-:W-:Y:S02]  /*72a0*/  VIADD R2, R2, 0x1 ;  /* 0x0000000102027836 */ /* 0x000fe40000000000 */
[----:B------:R-:W1:Y:S03]  /*72b0*/  SYNCS.PHASECHK.TRANS64.TRYWAIT P1, [R7+URZ], R0 ;  /* 0x00000000070075a7 */ /* 0x000e66000802017f */
[----:B------:R-:W-:-:S04]  /*72c0*/  ISETP.NE.AND P2, PT, R2, 0x2, PT ;  /* 0x000000020200780c */ /* 0x000fc80003f45270 */
[----:B------:R-:W-:Y:S02]  /*72d0*/  SEL R5, RZ, 0x1, P2 ;  /* 0x00000001ff057807 */ /* 0x000fe40001000000 */
[----:B------:R-:W-:Y:S02]  /*72e0*/  SEL R2, R2, RZ, P2 ;  /* 0x000000ff02027207 */ /* 0x000fe40001000000 */
[----:B------:R-:W-:-:S03]  /*72f0*/  LOP3.LUT R5, R12, R5, RZ, 0x3c, !PT ;  /* 0x000000050c057212 */ /* 0x000fc600078e3cff */
[----:B------:R-:W-:Y:S01]  /*7300*/  IMAD R3, R2, 0x8, R3 ;  /* 0x0000000802037824 */ /* 0x000fe200078e0203 */
[----:B------:R-:W-:Y:S01]  /*7310*/  SHF.L.U32 R2, R5, 0x1f, RZ ;  /* 0x0000001f05027819 */ /* 0x000fe200000006ff */
[----:B-1----:R-:W-:Y:S06]  /*7320*/  @!P1 BRA `(.L_x_89) ;  /* 0x00000004004c9947 */ /* 0x002fec0003800000 */
.L_x_107:
[----:B------:R-:W2:Y:S02]  /*7330*/  SYNCS.PHASECHK.TRANS64.TRYWAIT P1, [R3+URZ], R2 ;  /* 0x00000002030075a7 */ /* 0x000ea4000802017f */
[----:B--2---:R-:W-:Y:S05]  /*7340*/  @!P1 BRA `(.L_x_90) ;  /* 0x0000000400589947 */ /* 0x004fea0003800000 */
.L_x_108:
[----:B------:R-:W-:Y:S05]  /*7350*/  @!P0 BRA `(.L_x_91) ;  /* 0x0000000000048947 */ /* 0x000fea0003800000 */
[----:B------:R-:W-:Y:S01]  /*7360*/  BPT.TRAP 0x1 ;  /* 0x000000040000795c */ /* 0x000fe20000300000 */
.L_x_91:
[----:B------:R-:W-:-:S07]  /*7370*/  SHF.L.U32 R4, R4, 0x1f, RZ ;  /* 0x0000001f04047819 */ /* 0x000fce00000006ff */
.L_x_92:
[----:B---3--:R3:W4:Y:S02]  /*7380*/  SYNCS.PHASECHK.TRANS64.TRYWAIT P0, [R9+URZ+0x36438], R4 ;  /* 0x03643804090075a7 */ /* 0x008724000800017f */
[----:B----4-:R-:W-:Y:S05]  /*7390*/  @!P0 NANOSLEEP.SYNCS 0x989680 ;  /* 0x009896800000895d */ /* 0x010fea0003900000 */
[----:B------:R-:W4:Y:S02]  /*73a0*/  @!P0 SYNCS.PHASECHK.TRANS64 P0, [R9+URZ+0x36438], R4 ;  /* 0x03643804090085a7 */ /* 0x000f24000800007f */
[----:B----4-:R-:W-:Y:S05]  /*73b0*/  @!P0 BRA `(.L_x_92) ;  /* 0xfffffffc00f08947 */ /* 0x010fea000383ffff */
.L_x_87:
[----:B------:R-:W-:Y:S05]  /*73c0*/  BSYNC B0 ;  /* 0x0000000000007941 */ /* 0x000fea0003800000 */
.L_x_86:
[----:B------:R-:W-:Y:S05]  /*73d0*/  EXIT ;  /* 0x000000000000794d */ /* 0x000fea0003800000 */
.L_x_10:
[----:B------:R-:W-:Y:S02]  /*73e0*/  IMAD.MOV.U32 R12, RZ, RZ, RZ ;  /* 0x000000ffff0c7224 */ /* 0x000fe400078e00ff */
[----:B------:R-:W-:Y:S02]  /*73f0*/  IMAD.MOV.U32 R11, RZ, RZ, 0x1f ;  /* 0x0000001fff0b7424 */ /* 0x000fe400078e00ff */
[----:B------:R-:W-:-:S07]  /*7400*/  IMAD.MOV.U32 R15, RZ, RZ, -0x1 ;  /* 0xffffffffff0f7424 */ /* 0x000fce00078e00ff */
[----:B------:R-:W-:Y:S05]  /*7410*/  WARPSYNC.COLLECTIVE R15, `(.L_x_93) ;  /* 0x000000000f087348 */ /* 0x000fea0003c00000 */
[----:B------:R1:W2:Y:S02]  /*7420*/  SHFL.IDX P6, R14, R13, R12, R11 ;  /* 0x0000000c0d0e7389 */ /* 0x0002a400000c000b */
[----:B-12---:R-:W-:Y:S01]  /*7430*/  ENDCOLLECTIVE ;  /* 0x000000000000791b */ /* 0x006fe20003800000 */
.L_x_93:
[----:B------:R-:W-:Y:S05]  /*7440*/  BRA `(.L_x_94) ;  /* 0xffffff9400cc7947 */ /* 0x000fea000383ffff */
.L_x_12:
[----:B--2---:R2:W3:Y:S02]  /*7450*/  SYNCS.PHASECHK.TRANS64.TRYWAIT P0, [R19+URZ+0x36400], R12 ;  /* 0x0364000c130075a7 */ /* 0x0044e4000800017f */
[----:B---3--:R-:W-:Y:S05]  /*7460*/  @!P0 NANOSLEEP.SYNCS 0x989680 ;  /* 0x009896800000895d */ /* 0x008fea0003900000 */
[----:B------:R-:W3:Y:S02]  /*7470*/  @!P0 SYNCS.PHASECHK.TRANS64 P0, [R19+URZ+0x36400], R12 ;  /* 0x0364000c130085a7 */ /* 0x000ee4000800007f */
[----:B---3--:R-:W-:Y:S05]  /*7480*/  @!P0 BRA `(.L_x_12) ;  /* 0xfffffffc00f08947 */ /* 0x008fea000383ffff */
[----:B------:R-:W-:Y:S05]  /*7490*/  BRA `(.L_x_11) ;  /* 0xffffff9800307947 */ /* 0x000fea000383ffff */
.L_x_17:
[----:B--2---:R2:W3:Y:S02]  /*74a0*/  SYNCS.PHASECHK.TRANS64.TRYWAIT P1, [R4+URZ+0x36410], R9 ;  /* 0x03641009040075a7 */ /* 0x0044e4000802017f */
[----:B---3--:R-:W-:Y:S05]  /*74b0*/  @!P1 NANOSLEEP.SYNCS 0x989680 ;  /* 0x009896800000995d */ /* 0x008fea0003900000 */
[----:B------:R-:W3:Y:S02]  /*74c0*/  @!P1 SYNCS.PHASECHK.TRANS64 P1, [R4+URZ+0x36410], R9 ;  /* 0x03641009040095a7 */ /* 0x000ee4000802007f */
[----:B---3--:R-:W-:Y:S05]  /*74d0*/  @!P1 BRA `(.L_x_17) ;  /* 0xfffffffc00f09947 */ /* 0x008fea000383ffff */
[----:B------:R-:W-:Y:S05]  /*74e0*/  BRA `(.L_x_16) ;  /* 0xffffff9c00e87947 */ /* 0x000fea000383ffff */
.L_x_21:
[----:B------:R1:W1:Y:S02]  /*74f0*/  SYNCS.PHASECHK.TRANS64.TRYWAIT P1, [R19+URZ+0x36430], R8 ;  /* 0x03643008130075a7 */ /* 0x000264000802017f */
[----:B-1----:R-:W-:Y:S05]  /*7500*/  @!P1 NANOSLEEP.SYNCS 0x989680 ;  /* 0x009896800000995d */ /* 0x002fea0003900000 */
[----:B------:R-:W1:Y:S02]  /*7510*/  @!P1 SYNCS.PHASECHK.TRANS64 P1, [R19+URZ+0x36430], R8 ;  /* 0x03643008130095a7 */ /* 0x000e64000802007f */
[----:B-1----:R-:W-:Y:S05]  /*7520*/  @!P1 BRA `(.L_x_21) ;  /* 0xfffffffc00f09947 */ /* 0x002fea000383ffff */
[----:B------:R-:W-:Y:S05]  /*7530*/  BRA `(.L_x_20) ;  /* 0xffffffa4008c7947 */ /* 0x000fea000383ffff */
.L_x_66:
[----:B-1----:R1:W2:Y:S02]  /*7540*/  SYNCS.PHASECHK.TRANS64.TRYWAIT P1, [R0+URZ+0x36420], R10 ;  /* 0x0364200a000075a7 */ /* 0x0022a4000802017f */
[----:B--2---:R-:W-:Y:S05]  /*7550*/  @!P1 NANOSLEEP.SYNCS 0x989680 ;  /* 0x009896800000995d */ /* 0x004fea0003900000 */
[----:B------:R-:W2:Y:S02]  /*7560*/  @!P1 SYNCS.PHASECHK.TRANS64 P1, [R0+URZ+0x36420], R10 ;  /* 0x0364200a000095a7 */ /* 0x000ea4000802007f */
[----:B--2---:R-:W-:Y:S05]  /*7570*/  @!P1 BRA `(.L_x_66) ;  /* 0xfffffffc00f09947 */ /* 0x004fea000383ffff */
[----:B------:R-:W-:Y:S05]  /*7580*/  BRA `(.L_x_95) ;  /* 0xffffffe0001c7947 */ /* 0x000fea000383ffff */
.L_x_70:
[----:B-1----:R1:W2:Y:S02]  /*7590*/  SYNCS.PHASECHK.TRANS64.TRYWAIT P1, [R0+URZ+0x36438], R10 ;  /* 0x0364380a000075a7 */ /* 0x0022a4000802017f */
[----:B--2---:R-:W-:Y:S05]  /*75a0*/  @!P1 NANOSLEEP.SYNCS 0x989680 ;  /* 0x009896800000995d */ /* 0x004fea0003900000 */
[----:B------:R-:W2:Y:S02]  /*75b0*/  @!P1 SYNCS.PHASECHK.TRANS64 P1, [R0+URZ+0x36438], R10 ;  /* 0x0364380a000095a7 */ /* 0x000ea4000802007f */
[----:B--2---:R-:W-:Y:S05]  /*75c0*/  @!P1 BRA `(.L_x_70) ;  /* 0xfffffffc00f09947 */ /* 0x004fea000383ffff */
[----:B------:R-:W-:Y:S05]  /*75d0*/  BRA `(.L_x_96) ;  /* 0xffffffe400d47947 */ /* 0x000fea000383ffff */
.L_x_72:
[----:B--2---:R2:W3:Y:S02]  /*75e0*/  SYNCS.PHASECHK.TRANS64.TRYWAIT P1, [R0+URZ+0x36428], R3 ;  /* 0x03642803000075a7 */ /* 0x0044e4000802017f */
[----:B---3--:R-:W-:Y:S05]  /*75f0*/  @!P1 NANOSLEEP.SYNCS 0x989680 ;  /* 0x009896800000995d */ /* 0x008fea0003900000 */
[----:B------:R-:W3:Y:S02]  /*7600*/  @!P1 SYNCS.PHASECHK.TRANS64 P1, [R0+URZ+0x36428], R3 ;  /* 0x03642803000095a7 */ /* 0x000ee4000802007f */
[----:B---3--:R-:W-:Y:S05]  /*7610*/  @!P1 BRA `(.L_x_72) ;  /* 0xfffffffc00f09947 */ /* 0x008fea000383ffff */
[----:B------:R-:W-:Y:S05]  /*7620*/  BRA `(.L_x_97) ;  /* 0xffffffe800947947 */ /* 0x000fea000383ffff */
.L_x_74:
[----:B--2---:R2:W3:Y:S02]  /*7630*/  SYNCS.PHASECHK.TRANS64.TRYWAIT P1, [R0+URZ+0x36438], R29 ;  /* 0x0364381d000075a7 */ /* 0x0044e4000802017f */
[----:B---3--:R-:W-:Y:S05]  /*7640*/  @!P1 NANOSLEEP.SYNCS 0x989680 ;  /* 0x009896800000995d */ /* 0x008fea0003900000 */
[----:B------:R-:W3:Y:S02]  /*7650*/  @!P1 SYNCS.PHASECHK.TRANS64 P1, [R0+URZ+0x36438], R29 ;  /* 0x0364381d000095a7 */ /* 0x000ee4000802007f */
[----:B---3--:R-:W-:Y:S05]  /*7660*/  @!P1 BRA `(.L_x_74) ;  /* 0xfffffffc00f09947 */ /* 0x008fea000383ffff */
[----:B------:R-:W-:Y:S05]  /*7670*/  BRA `(.L_x_98) ;  /* 0xffffffec00247947 */ /* 0x000fea000383ffff */
.L_x_76:
[----:B------:R-:W-:-:S07]  /*7680*/  SHF.L.U32 R5, R12, 0x1f, RZ ;  /* 0x0000001f0c057819 */ /* 0x000fce00000006ff */
.L_x_99:
[----:B--2---:R2:W3:Y:S02]  /*7690*/  SYNCS.PHASECHK.TRANS64.TRYWAIT P1, [R0+URZ+0x36420], R5 ;  /* 0x03642005000075a7 */ /* 0x0044e4000802017f */
[----:B---3--:R-:W-:Y:S05]  /*76a0*/  @!P1 NANOSLEEP.SYNCS 0x989680 ;  /* 0x009896800000995d */ /* 0x008fea0003900000 */
[----:B------:R-:W3:Y:S02]  /*76b0*/  @!P1 SYNCS.PHASECHK.TRANS64 P1, [R0+URZ+0x36420], R5 ;  /* 0x03642005000095a7 */ /* 0x000ee4000802007f */
[----:B---3--:R-:W-:Y:S05]  /*76c0*/  @!P1 BRA `(.L_x_99) ;  /* 0xfffffffc00f09947 */ /* 0x008fea000383ffff */
[----:B------:R-:W-:Y:S05]  /*76d0*/  BRA `(.L_x_100) ;  /* 0xffffffec00c47947 */ /* 0x000fea000383ffff */
.L_x_79:
[----:B--2---:R2:W3:Y:S02]  /*76e0*/  SYNCS.PHASECHK.TRANS64.TRYWAIT P1, [R0+URZ+0x36438], R10 ;  /* 0x0364380a000075a7 */ /* 0x0044e4000802017f */
[----:B---3--:R-:W-:Y:S05]  /*76f0*/  @!P1 NANOSLEEP.SYNCS 0x989680 ;  /* 0x009896800000995d */ /* 0x008fea0003900000 */
[----:B------:R-:W3:Y:S02]  /*7700*/  @!P1 SYNCS.PHASECHK.TRANS64 P1, [R0+URZ+0x36438], R10 ;  /* 0x0364380a000095a7 */ /* 0x000ee4000802007f */
[----:B---3--:R-:W-:Y:S05]  /*7710*/  @!P1 BRA `(.L_x_79) ;  /* 0xfffffffc00f09947 */ /* 0x008fea000383ffff */
[----:B------:R-:W-:Y:S05]  /*7720*/  BRA `(.L_x_101) ;  /* 0xfffffff0006c7947 */ /* 0x000fea000383ffff */
.L_x_81:
[----:B---3--:R3:W4:Y:S02]  /*7730*/  SYNCS.PHASECHK.TRANS64.TRYWAIT P1, [R0+URZ+0x36428], R5 ;  /* 0x03642805000075a7 */ /* 0x008724000802017f */
[----:B----4-:R-:W-:Y:S05]  /*7740*/  @!P1 NANOSLEEP.SYNCS 0x989680 ;  /* 0x009896800000995d */ /* 0x010fea0003900000 */
[----:B------:R-:W4:Y:S02]  /*7750*/  @!P1 SYNCS.PHASECHK.TRANS64 P1, [R0+URZ+0x36428], R5 ;  /* 0x03642805000095a7 */ /* 0x000f24000802007f */
[----:B----4-:R-:W-:Y:S05]  /*7760*/  @!P1 BRA `(.L_x_81) ;  /* 0xfffffffc00f09947 */ /* 0x010fea000383ffff */
[----:B------:R-:W-:Y:S05]  /*7770*/  BRA `(.L_x_102) ;  /* 0xfffffff400147947 */ /* 0x000fea000383ffff */
.L_x_83:
[----:B---3--:R3:W4:Y:S02]  /*7780*/  SYNCS.PHASECHK.TRANS64.TRYWAIT P1, [R0+URZ+0x36438], R3 ;  /* 0x03643803000075a7 */ /* 0x008724000802017f */
[----:B----4-:R-:W-:Y:S05]  /*7790*/  @!P1 NANOSLEEP.SYNCS 0x989680 ;  /* 0x009896800000995d */ /* 0x010fea0003900000 */
[----:B------:R-:W4:Y:S02]  /*77a0*/  @!P1 SYNCS.PHASECHK.TRANS64 P1, [R0+URZ+0x36438], R3 ;  /* 0x03643803000095a7 */ /* 0x000f24000802007f */
[----:B----4-:R-:W-:Y:S05]  /*77b0*/  @!P1 BRA `(.L_x_83) ;  /* 0xfffffffc00f09947 */ /* 0x010fea000383ffff */
[----:B------:R-:W-:Y:S05]  /*77c0*/  BRA `(.L_x_103) ;  /* 0xfffffff400ac7947 */ /* 0x000fea000383ffff */
.L_x_85:
[----:B------:R-:W-:Y:S01]  /*77d0*/  BSSY B0, `(.L_x_104) ;  /* 0x0000006000007945 */ /* 0x000fe20003800000 */
[----:B------:R-:W-:-:S07]  /*77e0*/  IMAD.MOV.U32 R15, RZ, RZ, -0x1 ;  /* 0xffffffffff0f7424 */ /* 0x000fce00078e00ff */
[----:B-12---:R-:W-:Y:S05]  /*77f0*/  WARPSYNC.COLLECTIVE R15, `(.L_x_105) ;  /* 0x000000000f0c7348 */ /* 0x006fea0003c00000 */
[----:B------:R-:W-:Y:S02]  /*7800*/  ELECT P6, UR62, PT ;  /* 0x00000000003e782f */ /* 0x000fe400038c0000 */
[----:B------:R-:W-:Y:S01]  /*7810*/  MOV R14, UR62 ;  /* 0x0000003e000e7c02 */ /* 0x000fe20008000f00 */
[----:B-12---:R-:W-:Y:S10]  /*7820*/  ENDCOLLECTIVE ;  /* 0x000000000000791b */ /* 0x006ff40003800000 */
.L_x_105:
[----:B------:R-:W-:Y:S05]  /*7830*/  BSYNC B0 ;  /* 0x0000000000007941 */ /* 0x000fea0003800000 */
.L_x_104:
[----:B------:R-:W-:Y:S01]  /*7840*/  PLOP3.LUT P0, PT, P6, PT, PT, 0x80, 0x0 ;  /* 0x000000000000781c */ /* 0x000fe2000370f070 */
[----:B------:R-:W-:-:S12]  /*7850*/  BRA `(.L_x_106) ;  /* 0xfffffff800607947 */ /* 0x000fd8000383ffff */
.L_x_89:
[----:B-1----:R1:W2:Y:S02]  /*7860*/  SYNCS.PHASECHK.TRANS64.TRYWAIT P1, [R7+URZ], R0 ;  /* 0x00000000070075a7 */ /* 0x0022a4000802017f */
[----:B--2---:R-:W-:Y:S05]  /*7870*/  @!P1 NANOSLEEP.SYNCS 0x989680 ;  /* 0x009896800000995d */ /* 0x004fea0003900000 */
[----:B------:R-:W2:Y:S02]  /*7880*/  @!P1 SYNCS.PHASECHK.TRANS64 P1, [R7+URZ], R0 ;  /* 0x00000000070095a7 */ /* 0x000ea4000802007f */
[----:B--2---:R-:W-:Y:S05]  /*7890*/  @!P1 BRA `(.L_x_89) ;  /* 0xfffffffc00f09947 */ /* 0x004fea000383ffff */
[----:B------:R-:W-:Y:S05]  /*78a0*/  BRA `(.L_x_107) ;  /* 0xfffffff800a07947 */ /* 0x000fea000383ffff */
.L_x_90:
[----:B--2---:R2:W3:Y:S02]  /*78b0*/  SYNCS.PHASECHK.TRANS64.TRYWAIT P1, [R3+URZ], R2 ;  /* 0x00000002030075a7 */ /* 0x0044e4000802017f */
[----:B---3--:R-:W-:Y:S05]  /*78c0*/  @!P1 NANOSLEEP.SYNCS 0x989680 ;  /* 0x009896800000995d */ /* 0x008fea0003900000 */
[----:B------:R-:W3:Y:S02]  /*78d0*/  @!P1 SYNCS.PHASECHK.TRANS64 P1, [R3+URZ], R2 ;  /* 0x00000002030095a7 */ /* 0x000ee4000802007f */
[----:B---3--:R-:W-:Y:S05]  /*78e0*/  @!P1 BRA `(.L_x_90) ;  /* 0xfffffffc00f09947 */ /* 0x008fea000383ffff */
[----:B------:R-:W-:Y:S05]  /*78f0*/  BRA `(.L_x_108) ;  /* 0xfffffff800947947 */ /* 0x000fea000383ffff */
.L_x_109:
[----:B------:R-:W-:-:S00]  /*7900*/  BRA `(.L_x_109) ;  /* 0xfffffffc00fc7947 */ /* 0x000fc0000383ffff */
[----:B------:R-:W-:-:S00]  /*7910*/  NOP ;  /* 0x0000000000007918 */ /* 0x000fc00000000000 */
        /* <DEDUP_REMOVED lines=14> */
.L_x_3855:


//--------------------- .text._ZN7cutlass13device_kernelIN5flash11enable_sm90INS1_16FlashAttnBwdSm90INS1_25CollectiveMainloopBwdSm90ILi2ELi1ELi1EN4cute5tupleIJNS5_1CILi1EEES8_S8_EEENS6_IJNS7_ILi64EEENS7_ILi96EEENS7_ILi192EEEEEENS_10bfloat16_tEfNS_4arch4Sm90ELb0ELb0ELb0ELb0ELb1ELb0ELb1ELb0ELi3ELi1ELi1ELi1ELb0EEENS1_21CollectiveEpilogueBwdISD_SE_SG_Li384ELb0ELb1ELi3EEENS1_19SingleTileSchedulerILb0ELb0ELb0ELi96EEEEEEEEEvNT_6ParamsE --------------------------
	.section	.text._ZN7cutlass13device_kernelIN5flash11enable_sm90INS1_16FlashAttnBwdSm90INS1_25CollectiveMainloopBwdSm90ILi2ELi1ELi1EN4cute5tupleIJNS5_1CILi1EEES8_S8_EEENS6_IJNS7_ILi64EEENS7_ILi96EEENS7_ILi192EEEEEENS_10bfloat16_tEfNS_4arch4Sm90ELb0ELb0ELb0ELb0ELb1ELb0ELb1ELb0ELi3ELi1ELi1ELi1ELb0EEENS1_21CollectiveEpilogueBwdISD_SE_SG_Li384ELb0ELb1ELi3EEENS1_19SingleTileSchedulerILb0ELb0ELb0ELi96EEEEEEEEEvNT_6ParamsE,"ax",@progbits
	.align	128
.text._ZN7cutlass13device_kernelIN5flash11enable_sm90INS1_16FlashAttnBwdSm90INS1_25CollectiveMainloopBwdSm90ILi2ELi1ELi1EN4cute5tupleIJNS5_1CILi1EEES8_S8_EEENS6_IJNS7_ILi64EEENS7_ILi96EEENS7_ILi192EEEEEENS_10bfloat16_tEfNS_4arch4Sm90ELb0ELb0ELb0ELb0ELb1ELb0ELb1ELb0ELi3ELi1ELi1ELi1ELb0EEENS1_21CollectiveEpilogueBwdISD_SE_SG_Li384ELb0ELb1ELi3EEENS1_19SingleTileSchedulerILb0ELb0ELb0ELi96EEEEEEEEEvNT_6ParamsE:
        .type           _ZN7cutlass13device_kernelIN5flash11enable_sm90INS1_16FlashAttnBwdSm90INS1_25CollectiveMainloopBwdSm90ILi2ELi1ELi1EN4cute5tupleIJNS5_1CILi1EEES8_S8_EEENS6_IJNS7_ILi64EEENS7_ILi96EEENS7_ILi192EEEEEENS_10bfloat16_tEfNS_4arch4Sm90ELb0ELb0ELb0ELb0ELb1ELb0ELb1ELb0ELi3ELi1ELi1ELi1ELb0EEENS1_21CollectiveEpilogueBwdISD_SE_SG_Li384ELb0ELb1ELi3EEENS1_19SingleTileSchedulerILb0ELb0ELb0ELi96EEEEEEEEEvNT_6ParamsE,@function
        .size           _ZN7cutlass13device_kernelIN5flash11enable_sm90INS1_16FlashAttnBwdSm90INS1_25CollectiveMainloopBwdSm90ILi2ELi1ELi1EN4cute5tupleIJNS5_1CILi1EEES8_S8_EEENS6_IJNS7_ILi64EEENS7_ILi96EEENS7_ILi192EEEEEENS_10bfloat16_tEfNS_4arch4Sm90ELb0ELb0ELb0ELb0ELb1ELb0ELb1ELb0ELi3ELi1ELi1ELi1ELb0EEENS1_21CollectiveEpilogueBwdISD_SE_SG_Li384ELb0ELb1ELi3EEENS1_19SingleTileSchedulerILb0ELb0ELb0ELi96EEEEEEEEEvNT_6ParamsE,(.L_x_3856 - _ZN7cutlass13device_kernelIN5flash11enable_sm90INS1_16FlashAttnBwdSm90INS1_25CollectiveMainloopBwdSm90ILi2ELi1ELi1EN4cute5tupleIJNS5_1CILi1EEES8_S8_EEENS6_IJNS7_ILi64EEENS7_ILi96EEENS7_ILi192EEEEEENS_10bfloat16_tEfNS_4arch4Sm90ELb0ELb0ELb0ELb0ELb1ELb0ELb1ELb0ELi3ELi1ELi1ELi1ELb0EEENS1_21CollectiveEpilogueBwdISD_SE_SG_Li384ELb0ELb1ELi3EEENS1_19SingleTileSchedulerILb0ELb0ELb0ELi96EEEEEEEEEvNT_6ParamsE)
        .other          _ZN7cutlass13device_kernelIN5flash11enable_sm90INS1_16FlashAttnBwdSm90INS1_25CollectiveMainloopBwdSm90ILi2ELi1ELi1EN4cute5tupleIJNS5_1CILi1EEES8_S8_EEENS6_IJNS7_ILi64EEENS7_ILi96EEENS7_ILi192EEEEEENS_10bfloat16_tEfNS_4arch4Sm90ELb0ELb0ELb0ELb0ELb1ELb0ELb1ELb0ELi3ELi1ELi1ELi1ELb0EEENS1_21CollectiveEpilogueBwdISD_SE_SG_Li384ELb0ELb1ELi3EEENS1_19SingleTileSchedulerILb0ELb0ELb0ELi96EEEEEEEEEvNT_6ParamsE,@"STO_CUDA_ENTRY STV_DEFAULT"
_ZN7cutlass13device_kernelIN5flash11enable_sm90INS1_16FlashAttnBwdSm90INS1_25CollectiveMainloopBwdSm90ILi2ELi1ELi1EN4cute5tupleIJNS5_1CILi1EEES8_S8_EEENS6_IJNS7_ILi64EEENS7_ILi96EEENS7_ILi192EEEEEENS_10bfloat16_tEfNS_4arch4Sm90ELb0ELb0ELb0ELb0ELb1ELb0ELb1ELb0ELi3ELi1ELi1ELi1ELb0EEENS1_21CollectiveEpilogueBwdISD_SE_SG_Li384ELb0ELb1ELi3EEENS1_19SingleTileSchedulerILb0ELb0ELb0ELi96EEEEEEEEEvNT_6ParamsE:
        /* <DEDUP_REMOVED lines=28> */
.L_x_111:
[----:B------:R-:W-:Y:S05]  /*01c0*/  BSYNC B0 ;  /* 0x0000000000007941 */ /* 0x000fea0003800000 */
.L_x_110:
        /* <DEDUP_REMOVED lines=30> */
[----:B------:R1:W1:Y:S01]  /*03b0*/  SYNCS.EXCH.64 URZ, [UR8+0x36420], UR4 ;  /* 0x03642004083f75b2 */ /* 0x0002620008000100 */
[----:B------:R1:W1:Y:S01]  /*03c0*/  SYNCS.EXCH.64 URZ, [UR8+0x36418], UR6 ;  /* 0x03641806083f75b2 */ /* 0x0002620008000100 */
[----:B------:R1:W1:Y:S01]  /*03d0*/  SYNCS.EXCH.64 URZ, [UR8+0x36428], UR4 ;  /* 0x03642804083f75b2 */ /* 0x0002620008000100 */
[----:B------:R-:W-:Y:S01]  /*03e0*/  NOP ;  /* 0x0000000000007918 */ /* 0x000fe20000000000 */
.L_x_112:
[----:B------:R-:W5:Y:S01]  /*03f0*/  SHFL.IDX PT, R3, R0, RZ, 0x1f ;  /* 0x00001fff00037589 */ /* 0x000f6200000e0000 */
[----:B------:R-:W-:Y:S01]  /*0400*/  NOP ;  /* 0x0000000000007918 */ /* 0x000fe20000000000 */
[----:B-----5:R-:W-:-:S13]  /*0410*/  ISETP.NE.AND P0, PT, R3, RZ, PT ;  /* 0x000000ff0300720c */ /* 0x020fda0003f05270 */
        /* <DEDUP_REMOVED lines=15> */
[----:B------:R1:W1:Y:S01]  /*0510*/  SYNCS.EXCH.64 URZ, [UR8+0x36438], UR6 ;  /* 0x03643806083f75b2 */ /* 0x0002620008000100 */
[----:B------:R-:W-:Y:S01]  /*0520*/  NOP ;  /* 0x0000000000007918 */ /* 0x000fe20000000000 */
.L_x_113:
[----:B---3--:R-:W-:Y:S01]  /*0530*/  ISETP.NE.AND P0, PT, R2, RZ, PT ;  /* 0x000000ff0200720c */ /* 0x008fe20003f05270 */
[----:B------:R-:W-:Y:S01]  /*0540*/  IMAD.MOV.U32 R17, RZ, RZ, 0x1 ;  /* 0x00000001ff117424 */ /* 0x000fe200078e00ff */
[----:B------:R-:W-:-:S04]  /*0550*/  NOP ;  /* 0x0000000000007918 */ /* 0x000fc80000000000 */
[----:B------:R-:W-:Y:S01]  /*0560*/  SEL R17, R17, 0x2, !P0 ;  /* 0x0000000211117807 */ /* 0x000fe20004000000 */
[----:B-12-4-:R-:W-:Y:S06]  /*0570*/  BAR.SYNC.DEFER_BLOCKING 0x0 ;  /* 0x0000000000007b1d */ /* 0x016fec0000010000 */
[----:B------:R-:W-:Y:S05]  /*0580*/  @!P0 BRA `(.L_x_114) ;  /* 0x0000003c00648947 */ /* 0x000fea0003800000 */
.L_x_115:
        /* <DEDUP_REMOVED lines=37> */
.L_x_117:
        /* <DEDUP_REMOVED lines=15> */
.L_x_116:
        /* <DEDUP_REMOVED lines=20> */
.L_x_119:
        /* <DEDUP_REMOVED lines=15> */
.L_x_118:
        /* <DEDUP_REMOVED lines=8> */
.L_x_222:
        /* <DEDUP_REMOVED lines=30> */
.L_x_121:
        /* <DEDUP_REMOVED lines=103> */
.L_x_134:
[----:B------:R-:W-:Y:S01]  /*13d0*/  ISETP.NE.AND P0, PT, R13, 0x3, PT ;  /* 0x000000030d00780c */ /* 0x000fe20003f05270 */
[----:B------:R-:W-:-:S12]  /*13e0*/  YIELD ;  /* 0x0000000000007946 */ /* 0x000fd80003800000 */
[----:B--2---:R-:W-:Y:S05]  /*13f0*/  @!P0 BRA `(.L_x_124) ;  /* 0x0000000000048947 */ /* 0x004fea0003800000 */
[----:B------:R-:W-:Y:S01]  /*1400*/  BPT.TRAP 0x1 ;  /* 0x000000040000795c */ /* 0x000fe20000300000 */
.L_x_124:
[----:B------:R-:W-:Y:S02]  /*1410*/  LEA R4, R3, UR37, 0x3 ;  /* 0x0000002503047c11 */ /* 0x000fe4000f8e18ff */
[----:B------:R-:W-:-:S04]  /*1420*/  SHF.L.U32 R9, R12, 0x1f, RZ ;  /* 0x0000001f0c097819 */ /* 0x000fc800000006ff */
[----:B------:R1:W2:Y:S01]  /*1430*/  SYNCS.PHASECHK.TRANS64.TRYWAIT P1, [R4+URZ+0x36410], R9 ;  /* 0x03641009040075a7 */ /* 0x0002a2000802017f */
[----:B------:R-:W-:Y:S05]  /*1440*/  @!P0 BRA `(.L_x_125) ;  /* 0x0000000000048947 */ /* 0x000fea0003800000 */
[----:B------:R-:W-:Y:S01]  /*1450*/  BPT.TRAP 0x1 ;  /* 0x000000040000795c */ /* 0x000fe20000300000 */
.L_x_125:
[----:B--2---:R-:W-:Y:S05]  /*1460*/  @P1 BRA `(.L_x_126) ;  /* 0x0000000000081947 */ /* 0x004fea0003800000 */
[----:B------:R-:W2:Y:S02]  /*1470*/  SYNCS.PHASECHK.TRANS64.TRYWAIT P1, [R4+URZ+0x36410], R9 ;  /* 0x03641009040075a7 */ /* 0x000ea4000802017f */
[----:B--2---:R-:W-:Y:S05]  /*1480*/  @!P1 BRA `(.L_x_127) ;  /* 0x0000006800089947 */ /* 0x004fea0003800000 */
.L_x_126:
        /* <DEDUP_REMOVED lines=100> */
[----:B------:R3:W1:Y:S01]  /*1ad0*/  LDS R20, [R8+0x30020] ;  /* 0x0300200008147984 */ /* 0x0006620000000800 */
[----:B------:R-:W-:Y:S05]  /*1ae0*/  @!P0 BRA `(.L_x_128) ;  /* 0x0000000000048947 */ /* 0x000fea0003800000 */
[----:B------:R-:W-:Y:S01]  /*1af0*/  BPT.TRAP 0x1 ;  /* 0x000000040000795c */ /* 0x000fe20000300000 */
.L_x_128:
[----:B---3--:R-:W-:-:S04]  /*1b00*/  SHF.L.U32 R8, R7, 0x1f, RZ ;  /* 0x0000001f07087819 */ /* 0x008fc800000006ff */
[----:B------:R3:W1:Y:S01]  /*1b10*/  SYNCS.PHASECHK.TRANS64.TRYWAIT P1, [UR37+0x36430], R8 ;  /* 0x03643008ff0075a7 */ /* 0x0006620008020165 */
[----:B------:R-:W-:Y:S05]  /*1b20*/  @!P0 BRA `(.L_x_129) ;  /* 0x0000000000048947 */ /* 0x000fea0003800000 */
[----:B------:R-:W-:Y:S01]  /*1b30*/  BPT.TRAP 0x1 ;  /* 0x000000040000795c */ /* 0x000fe20000300000 */
.L_x_129:
[----:B-1----:R-:W-:Y:S05]  /*1b40*/  @P1 BRA `(.L_x_130) ;  /* 0x0000000000081947 */ /* 0x002fea0003800000 */
[----:B------:R-:W1:Y:S02]  /*1b50*/  SYNCS.PHASECHK.TRANS64.TRYWAIT P1, [UR37+0x36430], R8 ;  /* 0x03643008ff0075a7 */ /* 0x000e640008020165 */
[----:B-1----:R-:W-:Y:S05]  /*1b60*/  @!P1 BRA `(.L_x_131) ;  /* 0x0000006000649947 */ /* 0x002fea0003800000 */
.L_x_130:
        /* <DEDUP_REMOVED lines=20> */
[--C-:B------:R-:W-:Y:S01]  /*1cb0*/  FFMA.FTZ R138, R9, UR7, -R20.reuse ;  /* 0x00000007098a7c23 */ /* 0x100fe20008010814 */
        /* <DEDUP_REMOVED lines=283> */
.L_x_132:
        /* <DEDUP_REMOVED lines=60> */
.L_x_133:
        /* <DEDUP_REMOVED lines=12> */
.L_x_123:
        /* <DEDUP_REMOVED lines=68> */
.L_x_135:
        /* <DEDUP_REMOVED lines=20> */
.L_x_136:
        /* <DEDUP_REMOVED lines=18> */
.L_x_137:
        /* <DEDUP_REMOVED lines=18> */
.L_x_138:
        /* <DEDUP_REMOVED lines=132> */
.L_x_140:
[----:B------:R-:W-:Y:S05]  /*42f0*/  BSYNC B0 ;  /* 0x0000000000007941 */ /* 0x000fea0003800000 */
.L_x_139:
[----:B------:R-:W-:-:S04]  /*4300*/  DEPBAR.LE SB0, 0x0 ;  /* 0x000080000000791a */ /* 0x000fc80000000000 */
[----:B------:R-:W-:Y:S05]  /*4310*/  EXIT ;  /* 0x000000000000794d */ /* 0x000fea0003800000 */
.L_x_114:
        /* <DEDUP_REMOVED lines=14> */
[----:B------:R-:W-:Y:S01]  /*4400*/  ULDC UR13, c[0x0][0x288] ;  /* 0x0000a200000d7ab9 */ /* 0x000fe20000000800 */
[----:B------:R-:W-:Y:S01]  /*4410*/  ULDC.64 UR14, c[0x0][0x2e0] ;  /* 0x0000b800000e7ab9 */ /* 0x000fe20000000a00 */
[----:B------:R-:W-:-:S04]  /*4420*/  ELECT P0, URZ, PT ;  /* 0x00000000003f782f */ /* 0x000fc80003800000 */
[----:B------:R-:W2:Y:S01]  /*4430*/  LDC R4, c[0x0][0x280] ;  /* 0x0000a000ff047b82 */ /* 0x000ea20000000800 */
[----:B-1----:R-:W-:Y:S02]  /*4440*/  USHF.R.S32.HI UR10, URZ, 0x1f, UR16 ;  /* 0x0000001f3f0a7899 */ /* 0x002fe40008011410 */
[----:B------:R-:W-:Y:S02]  /*4450*/  UIMAD.WIDE.U32 UR4, UR16, UR8, URZ ;  /* 0x00000008100472a5 */ /* 0x000fe4000f8e003f */
[----:B------:R-:W-:Y:S01]  /*4460*/  UIMAD UR6, UR10, UR8, URZ ;  /* 0x000000080a0672a4 */ /* 0x000fe2000f8e023f */
[----:B--2---:R-:W-:-:S03]  /*4470*/  ISETP.GE.AND P1, PT, R4, 0x1, PT ;  /* 0x000000010400780c */ /* 0x004fc60003f26270 */
[----:B------:R-:W-:Y:S02]  /*4480*/  UIMAD UR7, UR16, UR9, UR6 ;  /* 0x00000009100772a4 */ /* 0x000fe4000f8e0206 */
[----:B------:R-:W-:Y:S02]  /*4490*/  USHF.R.S32.HI UR6, URZ, 0x1f, UR11 ;  /* 0x0000001f3f067899 */ /* 0x000fe4000801140b */
[----:B------:R-:W-:Y:S02]  /*44a0*/  UIMAD UR9, UR11, UR13, URZ ;  /* 0x0000000d0b0972a4 */ /* 0x000fe4000f8e023f */
[----:B------:R-:W-:Y:S02]  /*44b0*/  UIMAD UR6, UR6, UR14, URZ ;  /* 0x0000000e060672a4 */ /* 0x000fe4000f8e023f */
[----:B------:R-:W-:Y:S02]  /*44c0*/  UIADD3 UR5, UR5, UR7, URZ ;  /* 0x0000000705057290 */ /* 0x000fe4000fffe03f */
[----:B------:R-:W-:-:S02]  /*44d0*/  UIADD3 UR8, UP0, UR9, UR16, URZ ;  /* 0x0000001009087290 */ /* 0x000fc4000ff1e03f */
[----:B------:R-:W-:Y:S02]  /*44e0*/  UIMAD UR12, UR11, UR15, UR6 ;  /* 0x0000000f0b0c72a4 */ /* 0x000fe4000f8e0206 */
[----:B------:R-:W-:Y:S02]  /*44f0*/  UIMAD.WIDE.U32 UR6, UR11, UR14, UR4 ;  /* 0x0000000e0b0672a5 */ /* 0x000fe4000f8e0004 */
[----:B------:R-:W-:Y:S01]  /*4500*/  ULEA.HI.X.SX32 UR9, UR9, UR10, 0x1, UP0 ;  /* 0x0000000a09097291 */ /* 0x000fe200080f0e3f */
[----:B------:R-:W-:Y:S11]  /*4510*/  @!P1 EXIT ;  /* 0x000000000000994d */ /* 0x000ff60003800000 */
[----:B------:R-:W1:Y:S01]  /*4520*/  S2R R5, SR_TID.X ;  /* 0x0000000000057919 */ /* 0x000e620000002100 */
[C---:B------:R-:W-:Y:S01]  /*4530*/  VIADD R0, R4.reuse, 0x3f ;  /* 0x0000003f04007836 */ /* 0x040fe20000000000 */
[----:B------:R-:W-:Y:S01]  /*4540*/  ISETP.GE.AND P1, PT, R4, 0x41, PT ;  /* 0x000000410400780c */ /* 0x000fe20003f26270 */
[----:B------:R-:W-:Y:S01]  /*4550*/  ULDC UR4, c[0x0][0x760] ;  /* 0x0001d80000047ab9 */ /* 0x000fe20000000800 */
[----:B------:R-:W2:Y:S01]  /*4560*/  S2UR UR24, SR_CTAID.X ;  /* 0x00000000001879c3 */ /* 0x000ea20000002500 */
[----:B------:R-:W-:Y:S01]  /*4570*/  UIMAD UR13, UR13, UR4, URZ ;  /* 0x000000040d0d72a4 */ /* 0x000fe2000f8e023f */
[----:B------:R-:W-:Y:S01]  /*4580*/  SHF.R.S32.HI R3, RZ, 0x1f, R0 ;  /* 0x0000001fff037819 */ /* 0x000fe20000011400 */
[----:B------:R-:W-:Y:S01]  /*4590*/  UIADD3 UR12, UR7, UR12, URZ ;  /* 0x0000000c070c7290 */ /* 0x000fe2000fffe03f */
[----:B------:R-:W-:Y:S02]  /*45a0*/  UMOV UR4, URZ ;  /* 0x0000003f00047c82 */ /* 0x000fe40008000000 */
[----:B------:R-:W-:Y:S01]  /*45b0*/  LEA.HI R3, R3, R0, RZ, 0x6 ;  /* 0x0000000003037211 */ /* 0x000fe200078f30ff */
[----:B------:R-:W-:-:S03]  /*45c0*/  ULDC.64 UR20, c[0x0][0x208] ;  /* 0x0000820000147ab9 */ /* 0x000fc60000000a00 */
[----:B------:R-:W-:-:S04]  /*45d0*/  SHF.R.S32.HI R2, RZ, 0x6, R3 ;  /* 0x00000006ff027819 */ /* 0x000fc80000011403 */
[----:B------:R-:W-:Y:S02]  /*45e0*/  VIMNMX R2, R2, 0x1, !PT ;  /* 0x0000000102027848 */ /* 0x000fe40007fe0100 */
[----:B-1----:R-:W-:Y:S02]  /*45f0*/  LOP3.LUT R0, R5, 0x1f, RZ, 0xc0, !PT ;  /* 0x0000001f05007812 */ /* 0x002fe400078ec0ff */
[----:B------:R-:W-:Y:S01]  /*4600*/  LOP3.LUT R5, R2, 0x1, RZ, 0xc0, !PT ;  /* 0x0000000102057812 */ /* 0x000fe200078ec0ff */
[----:B--2---:R-:W-:Y:S06]  /*4610*/  @!P1 BRA `(.L_x_142) ;  /* 0x0000000c00449947 */ /* 0x004fec0003800000 */
[----:B------:R-:W-:Y:S01]  /*4620*/  ULDC.64 UR16, c[0x0][0x2c0] ;  /* 0x0000b00000107ab9 */ /* 0x000fe20000000a00 */
[----:B------:R-:W-:Y:S01]  /*4630*/  IMAD.IADD R4, R2, 0x1, -R5 ;  /* 0x0000000102047824 */ /* 0x000fe200078e0a05 */
[----:B------:R-:W-:Y:S01]  /*4640*/  ULEA UR16, UP0, UR6, UR16, 0x2 ;  /* 0x0000001006107291 */ /* 0x000fe2000f80103f */
[----:B------:R-:W-:Y:S01]  /*4650*/  UMOV UR5, URZ ;  /* 0x0000003f00057c82 */ /* 0x000fe20008000000 */
[----:B------:R-:W-:Y:S02]  /*4660*/  UMOV UR4, URZ ;  /* 0x0000003f00047c82 */ /* 0x000fe40008000000 */
[----:B------:R-:W-:Y:S02]  /*4670*/  ULEA.HI.X UR17, UR6, UR17, UR12, 0x2, UP0 ;  /* 0x0000001106117291 */ /* 0x000fe400080f140c */
[----:B------:R-:W-:-:S04]  /*4680*/  UIADD3 UR16, UP0, UR16, 0x4000, URZ ;  /* 0x0000400010107890 */ /* 0x000fc8000ff1e03f */
[----:B------:R-:W-:-:S12]  /*4690*/  UIADD3.X UR17, URZ, UR17, URZ, UP0, !UPT ;  /* 0x000000113f117290 */ /* 0x000fd800087fe43f */
.L_x_175:
[----:B------:R-:W-:Y:S01]  /*46a0*/  UIMAD UR19, UR13, UR4, URZ ;  /* 0x000000040d1372a4 */ /* 0x000fe2000f8e023f */
[----:B------:R-:W-:Y:S01]  /*46b0*/  ISETP.NE.AND P1, PT, R0, RZ, PT ;  /* 0x000000ff0000720c */ /* 0x000fe20003f25270 */
[----:B------:R-:W-:Y:S01]  /*46c0*/  ULDC.64 UR10, c[0x0][0x768] ;  /* 0x0001da00000a7ab9 */ /* 0x000fe20000000a00 */
[----:B------:R-:W-:Y:S01]  /*46d0*/  VIADD R4, R4, 0xfffffffe ;  /* 0xfffffffe04047836 */ /* 0x000fe20000000000 */
[----:B------:R-:W-:Y:S01]  /*46e0*/  UIADD3 UR14, UP0, UR19, UR8, URZ ;  /* 0x00000008130e7290 */ /* 0x000fe2000ff1e03f */
[----:B------:R-:W-:Y:S03]  /*46f0*/  BSSY B0, `(.L_x_143) ;  /* 0x000000d000007945 */ /* 0x000fe60003800000 */
[----:B------:R-:W-:Y:S01]  /*4700*/  ULEA.HI.X.SX32 UR15, UR19, UR9, 0x1, UP0 ;  /* 0x00000009130f7291 */ /* 0x000fe200080f0e3f */
[----:B------:R-:W-:Y:S01]  /*4710*/  ISETP.NE.AND P2, PT, R4, RZ, PT ;  /* 0x000000ff0400720c */ /* 0x000fe20003f45270 */
[----:B------:R-:W-:-:S04]  /*4720*/  ULEA UR18, UP0, UR14, UR10, 0x2 ;  /* 0x0000000a0e127291 */ /* 0x000fc8000f80103f */
[----:B------:R-:W-:Y:S02]  /*4730*/  ULEA.HI.X UR15, UR14, UR11, UR15, 0x2, UP0 ;  /* 0x0000000b0e0f7291 */ /* 0x000fe400080f140f */
[----:B-1----:R-:W-:-:S04]  /*4740*/  IMAD.U32 R2, RZ, RZ, UR18 ;  /* 0x00000012ff027e24 */ /* 0x002fc8000f8e00ff */
[----:B------:R-:W-:Y:S01]  /*4750*/  IMAD.U32 R3, RZ, RZ, UR15 ;  /* 0x0000000fff037e24 */ /* 0x000fe2000f8e00ff */
[----:B------:R-:W-:Y:S06]  /*4760*/  @P1 BRA `(.L_x_144) ;  /* 0x0000000000141947 */ /* 0x000fec0003800000 */
.L_x_145:
[----:B------:R-:W2:Y:S04]  /*4770*/  LDG.E.STRONG.GPU R6, desc[UR20][R2.64] ;  /* 0x0000001402067981 */ /* 0x000ea8000c1ef900 */
[----:B--2---:R-:W-:Y:S01]  /*4780*/  CCTL.IVALL ;  /* 0x00000000ff00798f */ /* 0x004fe20002000000 */
[----:B------:R-:W-:Y:S05]  /*4790*/  YIELD ;  /* 0x0000000000007946 */ /* 0x000fea0003800000 */
[----:B------:R-:W-:-:S13]  /*47a0*/  ISETP.NE.AND P3, PT, R6, UR24, PT ;  /* 0x0000001806007c0c */ /* 0x000fda000bf65270 */
[----:B------:R-:W-:Y:S05]  /*47b0*/  @P3 BRA `(.L_x_145) ;  /* 0xfffffffc00ec3947 */ /* 0x000fea000383ffff */
.L_x_144:
[----:B------:R-:W-:Y:S05]  /*47c0*/  BSYNC B0 ;  /* 0x0000000000007941 */ /* 0x000fea0003800000 */
.L_x_143:
[----:B------:R-:W-:-:S03]  /*47d0*/  UMOV UR14, 0xffffffff ;  /* 0xffffffff000e7882 */ /* 0x000fc60000000000 */
[----:B------:R-:W-:Y:S05]  /*47e0*/  BRA.DIV UR14, `(.L_x_146) ;  /* 0x000000360e587947 */ /* 0x000fea000b800000 */
[----:B------:R-:W-:Y:S01]  /*47f0*/  NOP ;  /* 0x0000000000007918 */ /* 0x000fe20000000000 */
.L_x_225:
[----:B------:R-:W-:Y:S05]  /*4800*/  WARPSYNC.ALL ;  /* 0x0000000000007948 */ /* 0x000fea0003800000 */
[----:B------:R-:W-:Y:S06]  /*4810*/  BAR.SYNC.DEFER_BLOCKING 0xd, 0xa0 ;  /* 0x0342800000007b1d */ /* 0x000fec0000010000 */
[----:B------:R-:W-:Y:S04]  /*4820*/  BSSY B0, `(.L_x_147) ;  /* 0x0000011000007945 */ /* 0x000fe80003800000 */
[----:B------:R-:W-:Y:S05]  /*4830*/  @!P0 BRA `(.L_x_148) ;  /* 0x00000000003c8947 */ /* 0x000fea0003800000 */
[----:B------:R-:W1:Y:S01]  /*4840*/  S2UR UR18, SR_CgaCtaId ;  /* 0x00000000001279c3 */ /* 0x000e620000008800 */
[----:B------:R-:W-:Y:S01]  /*4850*/  UIMAD UR14, UR4, 0x3000, URZ ;  /* 0x00003000040e78a4 */ /* 0x000fe2000f8e023f */
[----:B------:R-:W-:Y:S01]  /*4860*/  UMOV UR15, 0x400 ;  /* 0x00000400000f7882 */ /* 0x000fe20000000000 */
[----:B------:R-:W-:Y:S02]  /*4870*/  ULDC.64 UR22, c[0x0][0x2c0] ;  /* 0x0000b00000167ab9 */ /* 0x000fe40000000a00 */
[----:B------:R-:W-:Y:S01]  /*4880*/  UIADD3 UR25, UP0, UR14, UR6, URZ ;  /* 0x000000060e197290 */ /* 0x000fe2000ff1e03f */
[----:B------:R-:W-:Y:S01]  /*4890*/  UMOV UR26, 0x0 ;  /* 0x00000000001a7882 */ /* 0x000fe20000000000 */
[----:B------:R-:W-:Y:S01]  /*48a0*/  UMOV UR27, 0x14f00000 ;  /* 0x14f00000001b7882 */ /* 0x000fe20000000000 */
[----:B-1----:R-:W-:Y:S02]  /*48b0*/  ULEA UR18, UR18, UR15, 0x18 ;  /* 0x0000000f12127291 */ /* 0x002fe4000f8ec03f */
[----:B------:R-:W-:-:S02]  /*48c0*/  ULEA.HI.X.SX32 UR15, UR14, UR12, 0x1, UP0 ;  /* 0x0000000c0e0f7291 */ /* 0x000fc400080f0e3f */
[----:B------:R-:W-:Y:S02]  /*48d0*/  ULEA UR14, UP0, UR25, UR22, 0x2 ;  /* 0x00000016190e7291 */ /* 0x000fe4000f80103f */
[----:B------:R-:W-:Y:S02]  /*48e0*/  UIADD3 UR18, UR18, 0x12000, URZ ;  /* 0x0001200012127890 */ /* 0x000fe4000fffe03f */
[----:B------:R-:W-:Y:S01]  /*48f0*/  ULEA.HI.X UR15, UR25, UR23, UR15, 0x2, UP0 ;  /* 0x00000017190f7291 */ /* 0x000fe200080f140f */
[----:B------:R-:W-:-:S08]  /*4900*/  UMOV UR22, 0x400 ;  /* 0x0000040000167882 */ /* 0x000fd00000000000 */
[----:B------:R1:W-:Y:S02]  /*4910*/  UBLKRED.G.S.ADD.F32.RN [UR14], [UR18], UR22, desc[UR26] ;  /* 0x00001a0e120073bb */ /* 0x0003e400080a1416 */
[----:B-1----:R0:W-:Y:S02]  /*4920*/  UTMACMDFLUSH ;  /* 0x00000000000079b7 */ /* 0x0021e40000000000 */
.L_x_148:
[----:B------:R-:W-:Y:S05]  /*4930*/  BSYNC B0 ;  /* 0x0000000000007941 */ /* 0x000fea0003800000 */
.L_x_147:
[----:B------:R-:W-:Y:S01]  /*4940*/  UIMAD UR14, UR5, 0x6000, URZ ;  /* 0x00006000050e78a4 */ /* 0x000fe2000f8e023f */
[----:B------:R-:W-:Y:S03]  /*4950*/  BAR.SYNC.DEFER_BLOCKING 0xe, 0xa0 ;  /* 0x0382800000007b1d */ /* 0x000fe60000010000 */
[----:B------:R-:W-:-:S03]  /*4960*/  UIMAD.WIDE UR14, UR14, 0x4, UR16 ;  /* 0x000000040e0e78a5 */ /* 0x000fc6000f8e0210 */
        /* <DEDUP_REMOVED lines=11> */
.L_x_150:
[----:B------:R-:W-:Y:S05]  /*4a20*/  BSYNC B0 ;  /* 0x0000000000007941 */ /* 0x000fea0003800000 */
.L_x_149:
[----:B------:R-:W-:Y:S06]  /*4a30*/  BAR.SYNC.DEFER_BLOCKING 0xf, 0xa0 ;  /* 0x03c2800000007b1d */ /* 0x000fec0000010000 */
[----:B------:R-:W-:Y:S04]  /*4a40*/  BSSY B0, `(.L_x_151) ;  /* 0x000000e000007945 */ /* 0x000fe80003800000 */
[----:B------:R-:W-:Y:S05]  /*4a50*/  @!P0 BRA `(.L_x_152) ;  /* 0x0000000000308947 */ /* 0x000fea0003800000 */
[----:B------:R-:W1:Y:S01]  /*4a60*/  S2UR UR22, SR_CgaCtaId ;  /* 0x00000000001679c3 */ /* 0x000e620000008800 */
[----:B------:R-:W-:Y:S01]  /*4a70*/  UMOV UR18, 0x400 ;  /* 0x0000040000127882 */ /* 0x000fe20000000000 */
[----:B------:R-:W-:Y:S01]  /*4a80*/  UMOV UR25, 0x400 ;  /* 0x0000040000197882 */ /* 0x000fe20000000000 */
[----:B------:R-:W-:Y:S01]  /*4a90*/  UMOV UR26, 0x0 ;  /* 0x00000000001a7882 */ /* 0x000fe20000000000 */
[----:B------:R-:W-:Y:S01]  /*4aa0*/  UMOV UR27, 0x14f00000 ;  /* 0x14f00000001b7882 */ /* 0x000fe20000000000 */
[----:B-1----:R-:W-:Y:S02]  /*4ab0*/  ULEA UR18, UR22, UR18, 0x18 ;  /* 0x0000001216127291 */ /* 0x002fe4000f8ec03f */
[----:B------:R-:W-:Y:S02]  /*4ac0*/  UIADD3 UR22, UP0, UR14, 0x4000, URZ ;  /* 0x000040000e167890 */ /* 0x000fe4000ff1e03f */
[----:B------:R-:W-:Y:S02]  /*4ad0*/  UIADD3 UR18, UR18, 0x1a000, URZ ;  /* 0x0001a00012127890 */ /* 0x000fe4000fffe03f */
[----:B------:R-:W-:-:S09]  /*4ae0*/  UIADD3.X UR23, URZ, UR15, URZ, UP0, !UPT ;  /* 0x0000000f3f177290 */ /* 0x000fd200087fe43f */
[----:B------:R1:W-:Y:S01]  /*4af0*/  UBLKRED.G.S.ADD.F32.RN [UR22], [UR18], UR25, desc[UR26] ;  /* 0x00001a16120073bb */ /* 0x0003e200080a1419 */
[----:B------:R0:W-:Y:S01]  /*4b00*/  UTMACMDFLUSH ;  /* 0x00000000000079b7 */ /* 0x0001e20000000000 */
[----:B-1----:R-:W-:-:S04]  /*4b10*/  DEPBAR.LE SB0, 0x2 ;  /* 0x000080800000791a */ /* 0x002fc80000000000 */
.L_x_152:
[----:B------:R-:W-:Y:S05]  /*4b20*/  BSYNC B0 ;  /* 0x0000000000007941 */ /* 0x000fea0003800000 */
.L_x_151:
[----:B------:R-:W-:Y:S06]  /*4b30*/  BAR.ARV 0xa, 0xa0 ;  /* 0x0282800000007b1d */ /* 0x000fec0000002000 */
[----:B------:R-:W-:Y:S04]  /*4b40*/  BSSY B0, `(.L_x_153) ;  /* 0x0000003000007945 */ /* 0x000fe80003800000 */
[----:B------:R-:W-:Y:S05]  /*4b50*/  @!P0 BRA `(.L_x_154) ;  /* 0x0000000000048947 */ /* 0x000fea0003800000 */
[----:B------:R-:W-:-:S04]  /*4b60*/  DEPBAR.LE SB0, 0x1 ;  /* 0x000080400000791a */ /* 0x000fc80000000000 */
.L_x_154:
[----:B------:R-:W-:Y:S05]  /*4b70*/  BSYNC B0 ;  /* 0x0000000000007941 */ /* 0x000fea0003800000 */
.L_x_153:
[----:B------:R-:W-:Y:S06]  /*4b80*/  BAR.ARV 0xb, 0xa0 ;  /* 0x02c2800000007b1d */ /* 0x000fec0000002000 */
[----:B------:R-:W-:Y:S04]  /*4b90*/  BSSY B0, `(.L_x_155) ;  /* 0x0000003000007945 */ /* 0x000fe80003800000 */
[----:B------:R-:W-:Y:S05]  /*4ba0*/  @!P0 BRA `(.L_x_156) ;  /* 0x0000000000048947 */ /* 0x000fea0003800000 */
[----:B------:R-:W-:-:S04]  /*4bb0*/  DEPBAR.LE SB0, 0x0 ;  /* 0x000080000000791a */ /* 0x000fc80000000000 */
.L_x_156:
[----:B------:R-:W-:Y:S05]  /*4bc0*/  BSYNC B0 ;  /* 0x0000000000007941 */ /* 0x000fea0003800000 */
.L_x_155:
[----:B------:R-:W-:Y:S06]  /*4bd0*/  BAR.ARV 0xc, 0xa0 ;  /* 0x0302800000007b1d */ /* 0x000fec0000002000 */
[----:B------:R-:W-:Y:S01]  /*4be0*/  NOP ;  /* 0x0000000000007918 */ /* 0x000fe20000000000 */
[----:B------:R-:W-:Y:S04]  /*4bf0*/  BSSY B0, `(.L_x_157) ;  /* 0x0000011000007945 */ /* 0x000fe80003800000 */
[----:B------:R-:W-:Y:S05]  /*4c00*/  @P1 BRA `(.L_x_158) ;  /* 0x00000000003c1947 */ /* 0x000fea0003800000 */
[----:B------:R-:W-:Y:S01]  /*4c10*/  @!PT LDS RZ, [RZ] ;  /* 0x00000000fffff984 */ /* 0x000fe20000000800 */
[----:B------:R-:W-:Y:S01]  /*4c20*/  @!PT LDS RZ, [RZ] ;  /* 0x00000000fffff984 */ /* 0x000fe20000000800 */
[----:B------:R-:W-:Y:S01]  /*4c30*/  @!PT LDS RZ, [RZ] ;  /* 0x00000000fffff984 */ /* 0x000fe20000000800 */
[----:B------:R-:W-:Y:S01]  /*4c40*/  @!PT LDS RZ, [RZ] ;  /* 0x00000000fffff984 */ /* 0x000fe20000000800 */
[----:B------:R1:W-:Y:S06]  /*4c50*/  MEMBAR.ALL.CTA ;  /* 0x0000000000007992 */ /* 0x0003ec0000008000 */
[----:B-1----:R-:W-:Y:S06]  /*4c60*/  MEMBAR.ALL.GPU ;  /* 0x0000000000007992 */ /* 0x002fec000000a000 */
[----:B------:R-:W-:-:S00]  /*4c70*/  ERRBAR ;  /* 0x00000000000079ab */ /* 0x000fc00000000000 */
[----:B------:R-:W-:Y:S06]  /*4c80*/  CGAERRBAR ;  /* 0x00000000000075ab */ /* 0x000fec0000000000 */
[----:B012345:R-:W-:Y:S01]  /*4c90*/  CCTL.IVALL ;  /* 0x00000000ff00798f */ /* 0x03ffe20002000000 */
[----:B------:R-:W1:Y:S01]  /*4ca0*/  S2R R6, SR_LANEID ;  /* 0x0000000000067919 */ /* 0x000e620000000000 */
[----:B------:R-:W-:Y:S02]  /*4cb0*/  VOTEU.ANY UR18, UPT, PT ;  /* 0x0000000000127886 */ /* 0x000fe400038e0100 */
[----:B------:R-:W-:-:S02]  /*4cc0*/  UFLO.U32 UR22, UR18 ;  /* 0x00000012001672bd */ /* 0x000fc400080e0000 */
[----:B------:R-:W2:Y:S04]  /*4cd0*/  POPC R7, UR18 ;  /* 0x0000001200077d09 */ /* 0x000ea80008000000 */
[----:B-1----:R-:W-:-:S13]  /*4ce0*/  ISETP.EQ.U32.AND P3, PT, R6, UR22, PT ;  /* 0x0000001606007c0c */ /* 0x002fda000bf62070 */
[----:B--2---:R1:W-:Y:S02]  /*4cf0*/  @P3 REDG.E.ADD.S32.STRONG.GPU desc[UR20][R2.64], R7 ;  /* 0x000000070200398e */ /* 0x0043e4000c10e394 */
.L_x_158:
[----:B------:R-:W-:Y:S05]  /*4d00*/  BSYNC B0 ;  /* 0x0000000000007941 */ /* 0x000fea0003800000 */
.L_x_157:
[----:B------:R-:W-:Y:S01]  /*4d10*/  UIADD3 UR18, UR13, UR19, URZ ;  /* 0x000000130d127290 */ /* 0x000fe2000fffe03f */
[----:B------:R-:W-:Y:S03]  /*4d20*/  BSSY B0, `(.L_x_159) ;  /* 0x000000d000007945 */ /* 0x000fe60003800000 */
[----:B------:R-:W-:-:S04]  /*4d30*/  UIADD3 UR19, UP0, UR18, UR8, URZ ;  /* 0x0000000812137290 */ /* 0x000fc8000ff1e03f */
[----:B------:R-:W-:Y:S02]  /*4d40*/  ULEA.HI.X.SX32 UR18, UR18, UR9, 0x1, UP0 ;  /* 0x0000000912127291 */ /* 0x000fe400080f0e3f */
[----:B------:R-:W-:-:S04]  /*4d50*/  ULEA UR10, UP0, UR19, UR10, 0x2 ;  /* 0x0000000a130a7291 */ /* 0x000fc8000f80103f */
[----:B------:R-:W-:Y:S02]  /*4d60*/  ULEA.HI.X UR18, UR19, UR11, UR18, 0x2, UP0 ;  /* 0x0000000b13127291 */ /* 0x000fe400080f1412 */
[----:B-1----:R-:W-:-:S04]  /*4d70*/  IMAD.U32 R2, RZ, RZ, UR10 ;  /* 0x0000000aff027e24 */ /* 0x002fc8000f8e00ff */
[----:B------:R-:W-:Y:S01]  /*4d80*/  IMAD.U32 R3, RZ, RZ, UR18 ;  /* 0x00000012ff037e24 */ /* 0x000fe2000f8e00ff */
[----:B------:R-:W-:Y:S06]  /*4d90*/  @P1 BRA `(.L_x_160) ;  /* 0x0000000000141947 */ /* 0x000fec0003800000 */
.L_x_161:
[----:B------:R-:W2:Y:S04]  /*4da0*/  LDG.E.STRONG.GPU R6, desc[UR20][R2.64] ;  /* 0x0000001402067981 */ /* 0x000ea8000c1ef900 */
[----:B--2---:R-:W-:Y:S01]  /*4db0*/  CCTL.IVALL ;  /* 0x00000000ff00798f */ /* 0x004fe20002000000 */
[----:B------:R-:W-:Y:S05]  /*4dc0*/  YIELD ;  /* 0x0000000000007946 */ /* 0x000fea0003800000 */
[----:B------:R-:W-:-:S13]  /*4dd0*/  ISETP.NE.AND P3, PT, R6, UR24, PT ;  /* 0x0000001806007c0c */ /* 0x000fda000bf65270 */
[----:B------:R-:W-:Y:S05]  /*4de0*/  @P3 BRA `(.L_x_161) ;  /* 0xfffffffc00ec3947 */ /* 0x000fea000383ffff */
.L_x_160:
[----:B------:R-:W-:Y:S05]  /*4df0*/  BSYNC B0 ;  /* 0x0000000000007941 */ /* 0x000fea0003800000 */
.L_x_159:
[----:B------:R-:W-:-:S03]  /*4e00*/  UMOV UR10, 0xffffffff ;  /* 0xffffffff000a7882 */ /* 0x000fc60000000000 */
[----:B------:R-:W-:Y:S05]  /*4e10*/  BRA.DIV UR10, `(.L_x_162) ;  /* 0x0000002e0ae87947 */ /* 0x000fea000b800000 */
[----:B------:R-:W-:Y:S01]  /*4e20*/  NOP ;  /* 0x0000000000007918 */ /* 0x000fe20000000000 */
.L_x_228:
[----:B------:R-:W-:Y:S05]  /*4e30*/  WARPSYNC.ALL ;  /* 0x0000000000007948 */ /* 0x000fea0003800000 */
[----:B------:R-:W-:Y:S06]  /*4e40*/  BAR.SYNC.DEFER_BLOCKING 0xd, 0xa0 ;  /* 0x0342800000007b1d */ /* 0x000fec0000010000 */
[----:B------:R-:W-:Y:S04]  /*4e50*/  BSSY B0, `(.L_x_163) ;  /* 0x000000d000007945 */ /* 0x000fe80003800000 */
[----:B------:R-:W-:Y:S05]  /*4e60*/  @!P0 BRA `(.L_x_164) ;  /* 0x00000000002c8947 */ /* 0x000fea0003800000 */
[----:B------:R-:W1:Y:S01]  /*4e70*/  S2UR UR11, SR_CgaCtaId ;  /* 0x00000000000b79c3 */ /* 0x000e620000008800 */
[----:B------:R-:W-:Y:S01]  /*4e80*/  UMOV UR10, 0x400 ;  /* 0x00000400000a7882 */ /* 0x000fe20000000000 */
[----:B------:R-:W-:Y:S01]  /*4e90*/  UIADD3 UR18, UP0, UR14, 0x8000, URZ ;  /* 0x000080000e127890 */ /* 0x000fe2000ff1e03f */
[----:B------:R-:W-:Y:S01]  /*4ea0*/  UMOV UR22, 0x0 ;  /* 0x0000000000167882 */ /* 0x000fe20000000000 */
[----:B------:R-:W-:Y:S02]  /*4eb0*/  UMOV UR23, 0x14f00000 ;  /* 0x14f0000000177882 */ /* 0x000fe40000000000 */
[----:B------:R-:W-:Y:S02]  /*4ec0*/  UIADD3.X UR19, URZ, UR15, URZ, UP0, !UPT ;  /* 0x0000000f3f137290 */ /* 0x000fe400087fe43f */
[----:B-1----:R-:W-:-:S03]  /*4ed0*/  ULEA UR10, UR11, UR10, 0x18 ;  /* 0x0000000a0b0a7291 */ /* 0x002fc6000f8ec03f */
[----:B------:R-:W-:Y:S01]  /*4ee0*/  UMOV UR11, 0x400 ;  /* 0x00000400000b7882 */ /* 0x000fe20000000000 */
[----:B------:R-:W-:-:S09]  /*4ef0*/  UIADD3 UR10, UR10, 0x12000, URZ ;  /* 0x000120000a0a7890 */ /* 0x000fd2000fffe03f */
[----:B------:R1:W-:Y:S02]  /*4f00*/  UBLKRED.G.S.ADD.F32.RN [UR18], [UR10], UR11, desc[UR22] ;  /* 0x000016120a0073bb */ /* 0x0003e400080a140b */
[----:B-1----:R0:W-:Y:S02]  /*4f10*/  UTMACMDFLUSH ;  /* 0x00000000000079b7 */ /* 0x0021e40000000000 */
.L_x_164:
[----:B------:R-:W-:Y:S05]  /*4f20*/  BSYNC B0 ;  /* 0x0000000000007941 */ /* 0x000fea0003800000 */
.L_x_163:
        /* <DEDUP_REMOVED lines=14> */
.L_x_166:
[----:B------:R-:W-:Y:S05]  /*5010*/  BSYNC B0 ;  /* 0x0000000000007941 */ /* 0x000fea0003800000 */
.L_x_165:
        /* <DEDUP_REMOVED lines=12> */
[----:B------:R1:W-:Y:S01]  /*50e0*/  UBLKRED.G.S.ADD.F32.RN [UR18], [UR10], UR11, desc[UR22] ;  /* 0x000016120a0073bb */ /* 0x0003e200080a140b */
[----:B------:R0:W-:Y:S01]  /*50f0*/  UTMACMDFLUSH ;  /* 0x00000000000079b7 */ /* 0x0001e20000000000 */
[----:B-1----:R-:W-:-:S04]  /*5100*/  DEPBAR.LE SB0, 0x2 ;  /* 0x000080800000791a */ /* 0x002fc80000000000 */
.L_x_168:
[----:B------:R-:W-:Y:S05]  /*5110*/  BSYNC B0 ;  /* 0x0000000000007941 */ /* 0x000fea0003800000 */
.L_x_167:
[----:B------:R-:W-:Y:S06]  /*5120*/  BAR.ARV 0xa, 0xa0 ;  /* 0x0282800000007b1d */ /* 0x000fec0000002000 */
[----:B------:R-:W-:Y:S04]  /*5130*/  BSSY B0, `(.L_x_169) ;  /* 0x0000003000007945 */ /* 0x000fe80003800000 */
[----:B------:R-:W-:Y:S05]  /*5140*/  @!P0 BRA `(.L_x_170) ;  /* 0x0000000000048947 */ /* 0x000fea0003800000 */
[----:B------:R-:W-:-:S04]  /*5150*/  DEPBAR.LE SB0, 0x1 ;  /* 0x000080400000791a */ /* 0x000fc80000000000 */
.L_x_170:
[----:B------:R-:W-:Y:S05]  /*5160*/  BSYNC B0 ;  /* 0x0000000000007941 */ /* 0x000fea0003800000 */
.L_x_169:
[----:B------:R-:W-:Y:S06]  /*5170*/  BAR.ARV 0xb, 0xa0 ;  /* 0x02c2800000007b1d */ /* 0x000fec0000002000 */
[----:B------:R-:W-:Y:S04]  /*5180*/  BSSY B0, `(.L_x_171) ;  /* 0x0000003000007945 */ /* 0x000fe80003800000 */
[----:B------:R-:W-:Y:S05]  /*5190*/  @!P0 BRA `(.L_x_172) ;  /* 0x0000000000048947 */ /* 0x000fea0003800000 */
[----:B------:R-:W-:-:S04]  /*51a0*/  DEPBAR.LE SB0, 0x0 ;  /* 0x000080000000791a */ /* 0x000fc80000000000 */
.L_x_172:
[----:B------:R-:W-:Y:S05]  /*51b0*/  BSYNC B0 ;  /* 0x0000000000007941 */ /* 0x000fea0003800000 */
.L_x_171:
[----:B------:R-:W-:Y:S06]  /*51c0*/  BAR.ARV 0xc, 0xa0 ;  /* 0x0302800000007b1d */ /* 0x000fec0000002000 */
[----:B------:R-:W-:Y:S01]  /*51d0*/  NOP ;  /* 0x0000000000007918 */ /* 0x000fe20000000000 */
[----:B------:R-:W-:Y:S04]  /*51e0*/  BSSY B0, `(.L_x_173) ;  /* 0x0000011000007945 */ /* 0x000fe80003800000 */
[----:B------:R-:W-:Y:S05]  /*51f0*/  @P1 BRA `(.L_x_174) ;  /* 0x00000000003c1947 */ /* 0x000fea0003800000 */
[----:B------:R-:W1:Y:S01]  /*5200*/  S2R R6, SR_LANEID ;  /* 0x0000000000067919 */ /* 0x000e620000000000 */
[----:B------:R-:W-:Y:S01]  /*5210*/  @!PT LDS RZ, [RZ] ;  /* 0x00000000fffff984 */ /* 0x000fe20000000800 */
[----:B------:R-:W-:Y:S01]  /*5220*/  @!PT LDS RZ, [RZ] ;  /* 0x00000000fffff984 */ /* 0x000fe20000000800 */
[----:B------:R-:W-:Y:S01]  /*5230*/  @!PT LDS RZ, [RZ] ;  /* 0x00000000fffff984 */ /* 0x000fe20000000800 */
[----:B------:R-:W-:Y:S01]  /*5240*/  @!PT LDS RZ, [RZ] ;  /* 0x00000000fffff984 */ /* 0x000fe20000000800 */
[----:B------:R2:W-:Y:S06]  /*5250*/  MEMBAR.ALL.CTA ;  /* 0x0000000000007992 */ /* 0x0005ec0000008000 */
[----:B--2---:R-:W-:Y:S06]  /*5260*/  MEMBAR.ALL.GPU ;  /* 0x0000000000007992 */ /* 0x004fec000000a000 */
[----:B------:R-:W-:-:S00]  /*5270*/  ERRBAR ;  /* 0x00000000000079ab */ /* 0x000fc00000000000 */
[----:B------:R-:W-:Y:S06]  /*5280*/  CGAERRBAR ;  /* 0x00000000000075ab */ /* 0x000fec0000000000 */
[----:B012345:R-:W-:Y:S01]  /*5290*/  CCTL.IVALL ;  /* 0x00000000ff00798f */ /* 0x03ffe20002000000 */
[----:B------:R-:W-:Y:S02]  /*52a0*/  VOTEU.ANY UR10, UPT, PT ;  /* 0x00000000000a7886 */ /* 0x000fe400038e0100 */
[----:B------:R-:W-:Y:S02]  /*52b0*/  UFLO.U32 UR11, UR10 ;  /* 0x0000000a000b72bd */ /* 0x000fe400080e0000 */
[----:B------:R-:W2:Y:S04]  /*52c0*/  POPC R7, UR10 ;  /* 0x0000000a00077d09 */ /* 0x000ea80008000000 */
[----:B-1----:R-:W-:-:S13]  /*52d0*/  ISETP.EQ.U32.AND P1, PT, R6, UR11, PT ;  /* 0x0000000b06007c0c */ /* 0x002fda000bf22070 */
[----:B--2---:R1:W-:Y:S02]  /*52e0*/  @P1 REDG.E.ADD.S32.STRONG.GPU desc[UR20][R2.64], R7 ;  /* 0x000000070200198e */ /* 0x0043e4000c10e394 */
.L_x_174:
[----:B------:R-:W-:Y:S05]  /*52f0*/  BSYNC B0 ;  /* 0x0000000000007941 */ /* 0x000fea0003800000 */
.L_x_173:
[----:B------:R-:W-:Y:S02]  /*5300*/  UIADD3 UR4, UR4, 0x2, URZ ;  /* 0x0000000204047890 */ /* 0x000fe4000fffe03f */
[----:B------:R-:W-:Y:S01]  /*5310*/  UIADD3 UR5, UR5, 0x1, URZ ;  /* 0x0000000105057890 */ /* 0x000fe2000fffe03f */
[----:B------:R-:W-:Y:S11]  /*5320*/  @P2 BRA `(.L_x_175) ;  /* 0xfffffff000dc2947 */ /* 0x000ff6000383ffff */
.L_x_142:
[----:B------:R-:W-:-:S13]  /*5330*/  ISETP.NE.AND P1, PT, R5, RZ, PT ;  /* 0x000000ff0500720c */ /* 0x000fda0003f25270 */
[----:B------:R-:W-:Y:S05]  /*5340*/  @!P1 EXIT ;  /* 0x000000000000994d */ /* 0x000fea0003800000 */
[----:B------:R-:W-:Y:S01]  /*5350*/  UIMAD UR5, UR13, UR4, URZ ;  /* 0x000000040d0572a4 */ /* 0x000fe2000f8e023f */
[----:B------:R-:W-:Y:S01]  /*5360*/  ISETP.NE.AND P2, PT, R0, RZ, PT ;  /* 0x000000ff0000720c */ /* 0x000fe20003f45270 */
[----:B------:R-:W-:Y:S01]  /*5370*/  ULDC.64 UR14, c[0x0][0x768] ;  /* 0x0001da00000e7ab9 */ /* 0x000fe20000000a00 */
[----:B------:R-:W-:Y:S01]  /*5380*/  BSSY B0, `(.L_x_176) ;  /* 0x000000d000007945 */ /* 0x000fe20003800000 */
[----:B------:R-:W-:-:S04]  /*5390*/  UIADD3 UR10, UP0, UR5, UR8, URZ ;  /* 0x00000008050a7290 */ /* 0x000fc8000ff1e03f */
[----:B------:R-:W-:Y:S02]  /*53a0*/  ULEA.HI.X.SX32 UR5, UR5, UR9, 0x1, UP0 ;  /* 0x0000000905057291 */ /* 0x000fe400080f0e3f */
[----:B------:R-:W-:-:S04]  /*53b0*/  ULEA UR11, UP0, UR10, UR14, 0x2 ;  /* 0x0000000e0a0b7291 */ /* 0x000fc8000f80103f */
[----:B------:R-:W-:Y:S02]  /*53c0*/  ULEA.HI.X UR5, UR10, UR15, UR5, 0x2, UP0 ;  /* 0x0000000f0a057291 */ /* 0x000fe400080f1405 */
[----:B-1----:R-:W-:-:S04]  /*53d0*/  IMAD.U32 R2, RZ, RZ, UR11 ;  /* 0x0000000bff027e24 */ /* 0x002fc8000f8e00ff */
[----:B------:R-:W-:Y:S01]  /*53e0*/  IMAD.U32 R3, RZ, RZ, UR5 ;  /* 0x00000005ff037e24 */ /* 0x000fe2000f8e00ff */
[----:B------:R-:W-:Y:S06]  /*53f0*/  @P2 BRA `(.L_x_177) ;  /* 0x0000000000142947 */ /* 0x000fec0003800000 */
.L_x_178:
[----:B------:R-:W2:Y:S04]  /*5400*/  LDG.E.STRONG.GPU R0, desc[UR20][R2.64] ;  /* 0x0000001402007981 */ /* 0x000ea8000c1ef900 */
[----:B--2---:R-:W-:Y:S01]  /*5410*/  CCTL.IVALL ;  /* 0x00000000ff00798f */ /* 0x004fe20002000000 */
[----:B------:R-:W-:Y:S05]  /*5420*/  YIELD ;  /* 0x0000000000007946 */ /* 0x000fea0003800000 */
[----:B------:R-:W-:-:S13]  /*5430*/  ISETP.NE.AND P1, PT, R0, UR24, PT ;  /* 0x0000001800007c0c */ /* 0x000fda000bf25270 */
[----:B------:R-:W-:Y:S05]  /*5440*/  @P1 BRA `(.L_x_178) ;  /* 0xfffffffc00ec1947 */ /* 0x000fea000383ffff */
.L_x_177:
[----:B------:R-:W-:Y:S05]  /*5450*/  BSYNC B0 ;  /* 0x0000000000007941 */ /* 0x000fea0003800000 */
.L_x_176:
[----:B------:R-:W-:-:S03]  /*5460*/  UMOV UR5, 0xffffffff ;  /* 0xffffffff00057882 */ /* 0x000fc60000000000 */
[----:B------:R-:W-:Y:S05]  /*5470*/  BRA.DIV UR5, `(.L_x_179) ;  /* 0x0000002a056c7947 */ /* 0x000fea000b800000 */
[----:B------:R-:W-:Y:S01]  /*5480*/  NOP ;  /* 0x0000000000007918 */ /* 0x000fe20000000000 */
.L_x_231:
[----:B------:R-:W-:Y:S01]  /*5490*/  IMAD.U32 R6, RZ, RZ, UR4 ;  /* 0x00000004ff067e24 */ /* 0x000fe2000f8e00ff */
[----:B------:R-:W-:Y:S05]  /*54a0*/  WARPSYNC.ALL ;  /* 0x0000000000007948 */ /* 0x000fea0003800000 */
[----:B------:R-:W-:Y:S01]  /*54b0*/  BAR.SYNC.DEFER_BLOCKING 0xd, 0xa0 ;  /* 0x0342800000007b1d */ /* 0x000fe20000010000 */
[----:B------:R-:W-:-:S05]  /*54c0*/  IMAD R6, R6, 0x3000, RZ ;  /* 0x0000300006067824 */ /* 0x000fca00078e02ff */
[----:B------:R-:W-:Y:S04]  /*54d0*/  BSSY B0, `(.L_x_180) ;  /* 0x0000012000007945 */ /* 0x000fe80003800000 */
[----:B------:R-:W-:Y:S05]  /*54e0*/  @!P0 BRA `(.L_x_181) ;  /* 0x0000000000408947 */ /* 0x000fea0003800000 */
[----:B------:R-:W1:Y:S01]  /*54f0*/  LDC.64 R8, c[0x0][0x2c0] ;  /* 0x0000b000ff087b82 */ /* 0x000e620000000a00 */
[C---:B------:R-:W-:Y:S01]  /*5500*/  IADD3 R4, P1, R6.reuse, UR6, RZ ;  /* 0x0000000606047c10 */ /* 0x040fe2000ff3e0ff */
[----:B------:R-:W-:Y:S01]  /*5510*/  UMOV UR5, 0x400 ;  /* 0x0000040000057882 */ /* 0x000fe20000000000 */
[----:B------:R-:W-:Y:S01]  /*5520*/  UMOV UR16, 0x0 ;  /* 0x0000000000107882 */ /* 0x000fe20000000000 */
[----:B------:R-:W-:Y:S01]  /*5530*/  UMOV UR17, 0x14f00000 ;  /* 0x14f0000000117882 */ /* 0x000fe20000000000 */
[----:B------:R-:W-:-:S03]  /*5540*/  LEA.HI.X.SX32 R5, R6, UR12, 0x1, P1 ;  /* 0x0000000c06057c11 */ /* 0x000fc600088f0eff */
[----:B------:R-:W2:Y:S01]  /*5550*/  S2UR UR10, SR_CgaCtaId ;  /* 0x00000000000a79c3 */ /* 0x000ea20000008800 */
[----:B-1----:R-:W-:-:S04]  /*5560*/  LEA R0, P1, R4, R8, 0x2 ;  /* 0x0000000804007211 */ /* 0x002fc800078210ff */
[----:B------:R-:W-:Y:S02]  /*5570*/  LEA.HI.X R4, R4, R9, R5, 0x2, P1 ;  /* 0x0000000904047211 */ /* 0x000fe400008f1405 */
[----:B------:R-:W-:Y:S02]  /*5580*/  R2UR UR14, R0 ;  /* 0x00000000000e72ca */ /* 0x000fe400000e0000 */
[----:B------:R-:W-:Y:S01]  /*5590*/  R2UR UR15, R4 ;  /* 0x00000000040f72ca */ /* 0x000fe200000e0000 */
[----:B--2---:R-:W-:-:S03]  /*55a0*/  ULEA UR5, UR10, UR5, 0x18 ;  /* 0x000000050a057291 */ /* 0x004fc6000f8ec03f */
[----:B------:R-:W-:Y:S01]  /*55b0*/  UMOV UR10, 0x400 ;  /* 0x00000400000a7882 */ /* 0x000fe20000000000 */
[----:B------:R-:W-:-:S09]  /*55c0*/  UIADD3 UR5, UR5, 0x12000, URZ ;  /* 0x0001200005057890 */ /* 0x000fd2000fffe03f */
[----:B------:R1:W-:Y:S02]  /*55d0*/  UBLKRED.G.S.ADD.F32.RN [UR14], [UR5], UR10, desc[UR16] ;  /* 0x0000100e050073bb */ /* 0x0003e400080a140a */
[----:B-1----:R0:W-:Y:S02]  /*55e0*/  UTMACMDFLUSH ;  /* 0x00000000000079b7 */ /* 0x0021e40000000000 */
.L_x_181:
[----:B------:R-:W-:Y:S05]  /*55f0*/  BSYNC B0 ;  /* 0x0000000000007941 */ /* 0x000fea0003800000 */
.L_x_180:
[----:B------:R-:W-:Y:S06]  /*5600*/  BAR.SYNC.DEFER_BLOCKING 0xe, 0xa0 ;  /* 0x0382800000007b1d */ /* 0x000fec0000010000 */
[----:B------:R-:W-:Y:S04]  /*5610*/  BSSY B0, `(.L_x_182) ;  /* 0x0000012000007945 */ /* 0x000fe80003800000 */
[----:B------:R-:W-:Y:S05]  /*5620*/  @!P0 BRA `(.L_x_183) ;  /* 0x0000000000408947 */ /* 0x000fea0003800000 */
[----:B------:R-:W1:Y:S01]  /*5630*/  S2UR UR15, SR_CgaCtaId ;  /* 0x00000000000f79c3 */ /* 0x000e620000008800 */
[----:B------:R-:W-:Y:S01]  /*5640*/  R2UR UR5, R6 ;  /* 0x00000000060572ca */ /* 0x000fe200000e0000 */
[----:B------:R-:W-:Y:S01]  /*5650*/  UMOV UR14, 0x400 ;  /* 0x00000400000e7882 */ /* 0x000fe20000000000 */
[----:B------:R-:W-:Y:S01]  /*5660*/  ULDC.64 UR10, c[0x0][0x2c0] ;  /* 0x0000b000000a7ab9 */ /* 0x000fe20000000a00 */
[----:B------:R-:W-:-:S10]  /*5670*/  UMOV UR17, 0x14f00000 ;  /* 0x14f0000000117882 */ /* 0x000fd40000000000 */
[----:B------:R-:W-:-:S04]  /*5680*/  UIADD3 UR5, UR5, 0x1000, URZ ;  /* 0x0000100005057890 */ /* 0x000fc8000fffe03f */
[----:B------:R-:W-:-:S04]  /*5690*/  UIADD3 UR16, UP0, UR5, UR6, URZ ;  /* 0x0000000605107290 */ /* 0x000fc8000ff1e03f */
[----:B------:R-:W-:Y:S02]  /*56a0*/  ULEA.HI.X.SX32 UR5, UR5, UR12, 0x1, UP0 ;  /* 0x0000000c05057291 */ /* 0x000fe400080f0e3f */
[----:B-1----:R-:W-:Y:S02]  /*56b0*/  ULEA UR14, UR15, UR14, 0x18 ;  /* 0x0000000e0f0e7291 */ /* 0x002fe4000f8ec03f */
[----:B------:R-:W-:Y:S02]  /*56c0*/  ULEA UR10, UP0, UR16, UR10, 0x2 ;  /* 0x0000000a100a7291 */ /* 0x000fe4000f80103f */
[----:B------:R-:W-:Y:S02]  /*56d0*/  UIADD3 UR14, UR14, 0x16000, URZ ;  /* 0x000160000e0e7890 */ /* 0x000fe4000fffe03f */
[----:B------:R-:W-:-:S03]  /*56e0*/  ULEA.HI.X UR11, UR16, UR11, UR5, 0x2, UP0 ;  /* 0x0000000b100b7291 */ /* 0x000fc600080f1405 */
[----:B------:R-:W-:Y:S01]  /*56f0*/  UMOV UR5, 0x400 ;  /* 0x0000040000057882 */ /* 0x000fe20000000000 */
[----:B------:R-:W-:-:S05]  /*5700*/  UMOV UR16, 0x0 ;  /* 0x0000000000107882 */ /* 0x000fca0000000000 */
[----:B------:R1:W-:Y:S02]  /*5710*/  UBLKRED.G.S.ADD.F32.RN [UR10], [UR14], UR5, desc[UR16] ;  /* 0x0000100a0e0073bb */ /* 0x0003e400080a1405 */
[----:B-1----:R0:W-:Y:S02]  /*5720*/  UTMACMDFLUSH ;  /* 0x00000000000079b7 */ /* 0x0021e40000000000 */
.L_x_183:
[----:B------:R-:W-:Y:S05]  /*5730*/  BSYNC B0 ;  /* 0x0000000000007941 */ /* 0x000fea0003800000 */
.L_x_182:
        /* <DEDUP_REMOVED lines=17> */
[----:B------:R1:W-:Y:S01]  /*5850*/  UBLKRED.G.S.ADD.F32.RN [UR10], [UR14], UR5, desc[UR16] ;  /* 0x0000100a0e0073bb */ /* 0x0003e200080a1405 */
[----:B------:R0:W-:Y:S01]  /*5860*/  UTMACMDFLUSH ;  /* 0x00000000000079b7 */ /* 0x0001e20000000000 */
[----:B-1----:R-:W-:-:S04]  /*5870*/  DEPBAR.LE SB0, 0x2 ;  /* 0x000080800000791a */ /* 0x002fc80000000000 */
.L_x_185:
[----:B------:R-:W-:Y:S05]  /*5880*/  BSYNC B0 ;  /* 0x0000000000007941 */ /* 0x000fea0003800000 */
.L_x_184:
[----:B------:R-:W-:Y:S06]  /*5890*/  BAR.ARV 0xa, 0xa0 ;  /* 0x0282800000007b1d */ /* 0x000fec0000002000 */
[----:B------:R-:W-:Y:S04]  /*58a0*/  BSSY B0, `(.L_x_186) ;  /* 0x0000003000007945 */ /* 0x000fe80003800000 */
[----:B------:R-:W-:Y:S05]  /*58b0*/  @!P0 BRA `(.L_x_187) ;  /* 0x0000000000048947 */ /* 0x000fea0003800000 */
[----:B------:R-:W-:-:S04]  /*58c0*/  DEPBAR.LE SB0, 0x1 ;  /* 0x000080400000791a */ /* 0x000fc80000000000 */
.L_x_187:
[----:B------:R-:W-:Y:S05]  /*58d0*/  BSYNC B0 ;  /* 0x0000000000007941 */ /* 0x000fea0003800000 */
.L_x_186:
[----:B------:R-:W-:Y:S06]  /*58e0*/  BAR.ARV 0xb, 0xa0 ;  /* 0x02c2800000007b1d */ /* 0x000fec0000002000 */
[----:B------:R-:W-:Y:S04]  /*58f0*/  BSSY B0, `(.L_x_188) ;  /* 0x0000003000007945 */ /* 0x000fe80003800000 */
[----:B------:R-:W-:Y:S05]  /*5900*/  @!P0 BRA `(.L_x_189) ;  /* 0x0000000000048947 */ /* 0x000fea0003800000 */
[----:B------:R-:W-:-:S04]  /*5910*/  DEPBAR.LE SB0, 0x0 ;  /* 0x000080000000791a */ /* 0x000fc80000000000 */
.L_x_189:
[----:B------:R-:W-:Y:S05]  /*5920*/  BSYNC B0 ;  /* 0x0000000000007941 */ /* 0x000fea0003800000 */
.L_x_188:
        /* <DEDUP_REMOVED lines=19> */
.L_x_191:
[----:B------:R-:W-:Y:S05]  /*5a60*/  BSYNC B0 ;  /* 0x0000000000007941 */ /* 0x000fea0003800000 */
.L_x_190:
[----:B------:R-:W-:Y:S05]  /*5a70*/  EXIT ;  /* 0x000000000000794d */ /* 0x000fea0003800000 */
.L_x_141:
        /* <DEDUP_REMOVED lines=57> */
.L_x_232:
        /* <DEDUP_REMOVED lines=9> */
.L_x_195:
        /* <DEDUP_REMOVED lines=102> */
.L_x_206:
[----:B-1----:R-:W-:-:S05]  /*6500*/  IMAD.MOV.U32 R10, RZ, RZ, 0x1 ;  /* 0x00000001ff0a7424 */ /* 0x002fca00078e00ff */
[----:B------:R-:W-:-:S04]  /*6510*/  SHF.L.U32 R10, R10, 0x1f, RZ ;  /* 0x0000001f0a0a7819 */ /* 0x000fc800000006ff */
[----:B------:R-:W1:Y:S02]  /*6520*/  SYNCS.PHASECHK.TRANS64.TRYWAIT P1, [R0+URZ+0x36438], R10 ;  /* 0x0364380a000075a7 */ /* 0x000e64000802017f */
[----:B-123--:R-:W-:Y:S05]  /*6530*/  @!P1 BRA `(.L_x_198) ;  /* 0x00000018006c9947 */ /* 0x00efea0003800000 */
.L_x_233:
[----:B------:R-:W-:Y:S05]  /*6540*/  @P0 BRA `(.L_x_199) ;  /* 0x0000000000140947 */ /* 0x000fea0003800000 */
[----:B------:R-:W-:Y:S01]  /*6550*/  ISETP.NE.AND P1, PT, R16, RZ, PT ;  /* 0x000000ff1000720c */ /* 0x000fe20003f25270 */
[----:B------:R-:W-:-:S04]  /*6560*/  IMAD.MOV.U32 R3, RZ, RZ, 0x6100 ;  /* 0x00006100ff037424 */ /* 0x000fc800078e00ff */
[----:B------:R2:W-:Y:S08]  /*6570*/  SYNCS.ARRIVE.TRANS64 RZ, [R0+URZ+0x36430], R3 ;  /* 0x0364300300ff79a7 */ /* 0x0005f0000800003f */
[----:B------:R-:W-:Y:S05]  /*6580*/  @!P1 BRA `(.L_x_199) ;  /* 0x0000000000049947 */ /* 0x000fea0003800000 */
[----:B------:R-:W-:Y:S01]  /*6590*/  BPT.TRAP 0x1 ;  /* 0x000000040000795c */ /* 0x000fe20000300000 */
.L_x_199:
        /* <DEDUP_REMOVED lines=47> */
.L_x_234:
[----:B------:R-:W-:Y:S05]  /*6890*/  @P0 BRA `(.L_x_201) ;  /* 0x0000000000140947 */ /* 0x000fea0003800000 */
[----:B------:R-:W-:Y:S01]  /*68a0*/  ISETP.NE.AND P1, PT, R16, RZ, PT ;  /* 0x000000ff1000720c */ /* 0x000fe20003f25270 */
[----:B--2---:R-:W-:-:S04]  /*68b0*/  IMAD.MOV.U32 R3, RZ, RZ, 0x6100 ;  /* 0x00006100ff037424 */ /* 0x004fc800078e00ff */
[----:B------:R3:W-:Y:S08]  /*68c0*/  SYNCS.ARRIVE.TRANS64 RZ, [R0+URZ+0x36418], R3 ;  /* 0x0364180300ff79a7 */ /* 0x0007f0000800003f */
[----:B------:R-:W-:Y:S05]  /*68d0*/  @!P1 BRA `(.L_x_201) ;  /* 0x0000000000049947 */ /* 0x000fea0003800000 */
[----:B------:R-:W-:Y:S01]  /*68e0*/  BPT.TRAP 0x1 ;  /* 0x000000040000795c */ /* 0x000fe20000300000 */
.L_x_201:
        /* <DEDUP_REMOVED lines=35> */
.L_x_235:
        /* <DEDUP_REMOVED lines=9> */
.L_x_203:
        /* <DEDUP_REMOVED lines=37> */
.L_x_237:
[----:B------:R-:W-:Y:S05]  /*6e00*/  @P0 BRA `(.L_x_205) ;  /* 0x0000000000140947 */ /* 0x000fea0003800000 */
[----:B------:R-:W-:Y:S01]  /*6e10*/  ISETP.NE.AND P1, PT, R16, RZ, PT ;  /* 0x000000ff1000720c */ /* 0x000fe20003f25270 */
[----:B--2---:R-:W-:-:S04]  /*6e20*/  IMAD.MOV.U32 R5, RZ, RZ, 0x6100 ;  /* 0x00006100ff057424 */ /* 0x004fc800078e00ff */
[----:B------:R3:W-:Y:S08]  /*6e30*/  SYNCS.ARRIVE.TRANS64 RZ, [R0+URZ+0x36410], R5 ;  /* 0x0364100500ff79a7 */ /* 0x0007f0000800003f */
[----:B------:R-:W-:Y:S05]  /*6e40*/  @!P1 BRA `(.L_x_205) ;  /* 0x0000000000049947 */ /* 0x000fea0003800000 */
[----:B------:R-:W-:Y:S01]  /*6e50*/  BPT.TRAP 0x1 ;  /* 0x000000040000795c */ /* 0x000fe20000300000 */
.L_x_205:
        /* <DEDUP_REMOVED lines=36> */
.L_x_197:
[----:B------:R-:W-:Y:S01]  /*70a0*/  ISETP.NE.AND P1, PT, R21, RZ, PT ;  /* 0x000000ff1500720c */ /* 0x000fe20003f25270 */
[----:B------:R-:W-:-:S12]  /*70b0*/  IMAD.MOV.U32 R4, RZ, RZ, 0x1 ;  /* 0x00000001ff047424 */ /* 0x000fd800078e00ff */
[----:B------:R-:W-:Y:S05]  /*70c0*/  @!P1 BRA `(.L_x_196) ;  /* 0x0000000400649947 */ /* 0x000fea0003800000 */
[----:B------:R-:W2:Y:S02]  /*70d0*/  SYNCS.PHASECHK.TRANS64.TRYWAIT P1, [R0+URZ+0x36438], R10 ;  /* 0x0364380a000075a7 */ /* 0x000ea4000802017f */
[----:B--2---:R-:W-:Y:S05]  /*70e0*/  @!P1 BRA `(.L_x_207) ;  /* 0x0000000c00d49947 */ /* 0x004fea0003800000 */
.L_x_238:
[----:B------:R-:W-:Y:S05]  /*70f0*/  @P0 BRA `(.L_x_208) ;  /* 0x0000000000140947 */ /* 0x000fea0003800000 */
[----:B------:R-:W-:Y:S01]  /*7100*/  ISETP.NE.AND P1, PT, R16, RZ, PT ;  /* 0x000000ff1000720c */ /* 0x000fe20003f25270 */
[----:B------:R-:W-:-:S04]  /*7110*/  IMAD.MOV.U32 R5, RZ, RZ, 0x6100 ;  /* 0x00006100ff057424 */ /* 0x000fc800078e00ff */
[----:B------:R3:W-:Y:S08]  /*7120*/  SYNCS.ARRIVE.TRANS64 RZ, [R0+URZ+0x36430], R5 ;  /* 0x0364300500ff79a7 */ /* 0x0007f0000800003f */
[----:B------:R-:W-:Y:S05]  /*7130*/  @!P1 BRA `(.L_x_208) ;  /* 0x0000000000049947 */ /* 0x000fea0003800000 */
[----:B------:R-:W-:Y:S01]  /*7140*/  BPT.TRAP 0x1 ;  /* 0x000000040000795c */ /* 0x000fe20000300000 */
.L_x_208:
        /* <DEDUP_REMOVED lines=41> */
.L_x_239:
[----:B------:R-:W-:Y:S01]  /*73e0*/  IMAD.MOV.U32 R4, RZ, RZ, RZ ;  /* 0x000000ffff047224 */ /* 0x000fe200078e00ff */
[----:B------:R-:W-:Y:S06]  /*73f0*/  @P0 BRA `(.L_x_210) ;  /* 0x0000000000140947 */ /* 0x000fec0003800000 */
[----:B------:R-:W-:Y:S01]  /*7400*/  ISETP.NE.AND P1, PT, R16, RZ, PT ;  /* 0x000000ff1000720c */ /* 0x000fe20003f25270 */
[----:B---3--:R-:W-:-:S04]  /*7410*/  IMAD.MOV.U32 R5, RZ, RZ, 0x6100 ;  /* 0x00006100ff057424 */ /* 0x008fc800078e00ff */
[----:B------:R4:W-:Y:S08]  /*7420*/  SYNCS.ARRIVE.TRANS64 RZ, [R0+URZ+0x36418], R5 ;  /* 0x0364180500ff79a7 */ /* 0x0009f0000800003f */
[----:B------:R-:W-:Y:S05]  /*7430*/  @!P1 BRA `(.L_x_210) ;  /* 0x0000000000049947 */ /* 0x000fea0003800000 */
[----:B------:R-:W-:Y:S01]  /*7440*/  BPT.TRAP 0x1 ;  /* 0x000000040000795c */ /* 0x000fe20000300000 */
.L_x_210:
        /* <DEDUP_REMOVED lines=33> */
.L_x_196:
[----:B------:R-:W-:-:S04]  /*7660*/  SHF.L.U32 R3, R4, 0x1f, RZ ;  /* 0x0000001f04037819 */ /* 0x000fc800000006ff */
[----:B------:R-:W3:Y:S02]  /*7670*/  SYNCS.PHASECHK.TRANS64.TRYWAIT P1, [R0+URZ+0x36438], R3 ;  /* 0x03643803000075a7 */ /* 0x000ee4000802017f */
[----:B---3--:R-:W-:Y:S05]  /*7680*/  @!P1 BRA `(.L_x_211) ;  /* 0x0000000800949947 */ /* 0x008fea0003800000 */
.L_x_240:
[----:B------:R-:W-:Y:S05]  /*7690*/  @P0 BRA `(.L_x_212) ;  /* 0x0000000000180947 */ /* 0x000fea0003800000 */
[----:B------:R-:W4:Y:S01]  /*76a0*/  S2R R2, SR_TID.X ;  /* 0x0000000000027919 */ /* 0x000f220000002100 */
[----:B---3--:R-:W-:-:S04]  /*76b0*/  IMAD.MOV.U32 R3, RZ, RZ, 0x6100 ;  /* 0x00006100ff037424 */ /* 0x008fc800078e00ff */
[----:B------:R3:W-:Y:S01]  /*76c0*/  SYNCS.ARRIVE.TRANS64 RZ, [R0+URZ+0x36430], R3 ;  /* 0x0364300300ff79a7 */ /* 0x0007e2000800003f */
[----:B----4-:R-:W-:-:S13]  /*76d0*/  LOP3.LUT P0, RZ, R2, 0x1f, RZ, 0xc0, !PT ;  /* 0x0000001f02ff7812 */ /* 0x010fda000780c0ff */
[----:B---3--:R-:W-:Y:S05]  /*76e0*/  @!P0 BRA `(.L_x_212) ;  /* 0x0000000000048947 */ /* 0x008fea0003800000 */
[----:B------:R-:W-:Y:S01]  /*76f0*/  BPT.TRAP 0x1 ;  /* 0x000000040000795c */ /* 0x000fe20000300000 */
.L_x_212:
        /* <DEDUP_REMOVED lines=43> */
.L_x_193:
[----:B------:R-:W-:Y:S05]  /*79b0*/  BSYNC B0 ;  /* 0x0000000000007941 */ /* 0x000fea0003800000 */
.L_x_192:
[----:B------:R-:W-:-:S03]  /*79c0*/  UMOV UR6, 0xffffffff ;  /* 0xffffffff00067882 */ /* 0x000fc60000000000 */
[----:B------:R-:W-:Y:S05]  /*79d0*/  BRA.DIV UR6, `(.L_x_213) ;  /* 0x0000000606d47947 */ /* 0x000fea000b800000 */
[----:B------:R-:W-:-:S13]  /*79e0*/  ELECT P0, URZ, PT ;  /* 0x00000000003f782f */ /* 0x000fda0003800000 */
.L_x_243:
[----:B------:R-:W-:Y:S04]  /*79f0*/  BSSY B0, `(.L_x_214) ;  /* 0x000001e000007945 */ /* 0x000fe80003800000 */
[----:B------:R-:W-:Y:S05]  /*7a00*/  @!P0 BRA `(.L_x_215) ;  /* 0x0000000000708947 */ /* 0x000fea0003800000 */
[----:B------:R-:W-:-:S04]  /*7a10*/  LOP3.LUT R17, R17, 0x2, RZ, 0xfc, !PT ;  /* 0x0000000211117812 */ /* 0x000fc800078efcff */
[----:B------:R-:W-:-:S13]  /*7a20*/  ISETP.NE.AND P0, PT, R17, 0x3, PT ;  /* 0x000000031100780c */ /* 0x000fda0003f05270 */
[----:B------:R-:W-:Y:S05]  /*7a30*/  @!P0 BRA `(.L_x_216) ;  /* 0x0000000000048947 */ /* 0x000fea0003800000 */
[----:B------:R-:W-:Y:S01]  /*7a40*/  BPT.TRAP 0x1 ;  /* 0x000000040000795c */ /* 0x000fe20000300000 */
.L_x_216:
        /* <DEDUP_REMOVED lines=15> */
.L_x_244:
[----:B------:R-:W2:Y:S02]  /*7b40*/  SYNCS.PHASECHK.TRANS64.TRYWAIT P1, [R3+URZ], R2 ;  /* 0x00000002030075a7 */ /* 0x000ea4000802017f */
[----:B--2---:R-:W-:Y:S05]  /*7b50*/  @!P1 BRA `(.L_x_218) ;  /* 0x0000000400ac9947 */ /* 0x004fea0003800000 */
.L_x_245:
[----:B------:R-:W-:Y:S05]  /*7b60*/  @!P0 BRA `(.L_x_219) ;  /* 0x0000000000048947 */ /* 0x000fea0003800000 */
[----:B------:R-:W-:Y:S01]  /*7b70*/  BPT.TRAP 0x1 ;  /* 0x000000040000795c */ /* 0x000fe20000300000 */
.L_x_219:
[----:B------:R-:W-:-:S07]  /*7b80*/  SHF.L.U32 R4, R4, 0x1f, RZ ;  /* 0x0000001f04047819 */ /* 0x000fce00000006ff */
.L_x_220:
[----:B---3--:R3:W4:Y:S02]  /*7b90*/  SYNCS.PHASECHK.TRANS64.TRYWAIT P0, [R9+URZ+0x36438], R4 ;  /* 0x03643804090075a7 */ /* 0x008724000800017f */
[----:B----4-:R-:W-:Y:S05]  /*7ba0*/  @!P0 NANOSLEEP.SYNCS 0x989680 ;  /* 0x009896800000895d */ /* 0x010fea0003900000 */
[----:B------:R-:W4:Y:S02]  /*7bb0*/  @!P0 SYNCS.PHASECHK.TRANS64 P0, [R9+URZ+0x36438], R4 ;  /* 0x03643804090085a7 */ /* 0x000f24000800007f */
[----:B----4-:R-:W-:Y:S05]  /*7bc0*/  @!P0 BRA `(.L_x_220) ;  /* 0xfffffffc00f08947 */ /* 0x010fea000383ffff */
.L_x_215:
[----:B------:R-:W-:Y:S05]  /*7bd0*/  BSYNC B0 ;  /* 0x0000000000007941 */ /* 0x000fea0003800000 */
.L_x_214:
[----:B------:R-:W-:Y:S05]  /*7be0*/  EXIT ;  /* 0x000000000000794d */ /* 0x000fea0003800000 */
.L_x_120:
[----:B------:R-:W-:Y:S02]  /*7bf0*/  IMAD.MOV.U32 R12, RZ, RZ, RZ ;  /* 0x000000ffff0c7224 */ /* 0x000fe400078e00ff */
[----:B------:R-:W-:Y:S02]  /*7c00*/  IMAD.MOV.U32 R11, RZ, RZ, 0x1f ;  /* 0x0000001fff0b7424 */ /* 0x000fe400078e00ff */
[----:B------:R-:W-:-:S07]  /*7c10*/  IMAD.MOV.U32 R15, RZ, RZ, -0x1 ;  /* 0xffffffffff0f7424 */ /* 0x000fce00078e00ff */
[----:B------:R-:W-:Y:S05]  /*7c20*/  WARPSYNC.COLLECTIVE R15, `(.L_x_221) ;  /* 0x000000000f087348 */ /* 0x000fea0003c00000 */
[----:B------:R1:W2:Y:S02]  /*7c30*/  SHFL.IDX P6, R14, R13, R12, R11 ;  /* 0x0000000c0d0e7389 */ /* 0x0002a400000c000b */
[----:B-12---:R-:W-:Y:S01]  /*7c40*/  ENDCOLLECTIVE ;  /* 0x000000000000791b */ /* 0x006fe20003800000 */
.L_x_221:
[----:B------:R-:W-:Y:S05]  /*7c50*/  BRA `(.L_x_222) ;  /* 0xffffff8c00c87947 */ /* 0x000fea000383ffff */
.L_x_122:
[----:B--2---:R2:W3:Y:S02]  /*7c60*/  SYNCS.PHASECHK.TRANS64.TRYWAIT P0, [R19+URZ+0x36400], R12 ;  /* 0x0364000c130075a7 */ /* 0x0044e4000800017f */
[----:B---3--:R-:W-:Y:S05]  /*7c70*/  @!P0 NANOSLEEP.SYNCS 0x989680 ;  /* 0x009896800000895d */ /* 0x008fea0003900000 */
[----:B------:R-:W3:Y:S02]  /*7c80*/  @!P0 SYNCS.PHASECHK.TRANS64 P0, [R19+URZ+0x36400], R12 ;  /* 0x0364000c130085a7 */ /* 0x000ee4000800007f */
[----:B---3--:R-:W-:Y:S05]  /*7c90*/  @!P0 BRA `(.L_x_122) ;  /* 0xfffffffc00f08947 */ /* 0x008fea000383ffff */
[----:B------:R-:W-:Y:S05]  /*7ca0*/  BRA `(.L_x_121) ;  /* 0xffffff90002c7947 */ /* 0x000fea000383ffff */
.L_x_127:
[----:B--2---:R2:W3:Y:S02]  /*7cb0*/  SYNCS.PHASECHK.TRANS64.TRYWAIT P1, [R4+URZ+0x36410], R9 ;  /* 0x03641009040075a7 */ /* 0x0044e4000802017f */
[----:B---3--:R-:W-:Y:S05]  /*7cc0*/  @!P1 NANOSLEEP.SYNCS 0x989680 ;  /* 0x009896800000995d */ /* 0x008fea0003900000 */
[----:B------:R-:W3:Y:S02]  /*7cd0*/  @!P1 SYNCS.PHASECHK.TRANS64 P1, [R4+URZ+0x36410], R9 ;  /* 0x03641009040095a7 */ /* 0x000ee4000802007f */
[----:B---3--:R-:W-:Y:S05]  /*7ce0*/  @!P1 BRA `(.L_x_127) ;  /* 0xfffffffc00f09947 */ /* 0x008fea000383ffff */
[----:B------:R-:W-:Y:S05]  /*7cf0*/  BRA `(.L_x_126) ;  /* 0xffffff9400e47947 */ /* 0x000fea000383ffff */
.L_x_131:
[----:B------:R1:W1:Y:S02]  /*7d00*/  SYNCS.PHASECHK.TRANS64.TRYWAIT P1, [R19+URZ+0x36430], R8 ;  /* 0x03643008130075a7 */ /* 0x000264000802017f */
[----:B-1----:R-:W-:Y:S05]  /*7d10*/  @!P1 NANOSLEEP.SYNCS 0x989680 ;  /* 0x009896800000995d */ /* 0x002fea0003900000 */
[----:B------:R-:W1:Y:S02]  /*7d20*/  @!P1 SYNCS.PHASECHK.TRANS64 P1, [R19+URZ+0x36430], R8 ;  /* 0x03643008130095a7 */ /* 0x000e64000802007f */
[----:B-1----:R-:W-:Y:S05]  /*7d30*/  @!P1 BRA `(.L_x_131) ;  /* 0xfffffffc00f09947 */ /* 0x002fea000383ffff */
[----:B------:R-:W-:Y:S05]  /*7d40*/  BRA `(.L_x_130) ;  /* 0xffffff9c00887947 */ /* 0x000fea000383ffff */
.L_x_146:
[----:B------:R-:W-:Y:S01]  /*7d50*/  BSSY B0, `(.L_x_223) ;  /* 0x0000005000007945 */ /* 0x000fe20003800000 */
[----:B------:R-:W-:-:S07]  /*7d60*/  IMAD.MOV.U32 R15, RZ, RZ, -0x1 ;  /* 0xffffffffff0f7424 */ /* 0x000fce00078e00ff */
[----:B------:R-:W-:Y:S05]  /*7d70*/  WARPSYNC.COLLECTIVE R15, `(.L_x_224) ;  /* 0x000000000f087348 */ /* 0x000fea0003c00000 */
[----:B------:R-:W-:Y:S01]  /*7d80*/  NOP ;  /* 0x0000000000007918 */ /* 0x000fe20000000000 */
[----:B------:R-:W-:Y:S01]  /*7d90*/  ENDCOLLECTIVE ;  /* 0x000000000000791b */ /* 0x000fe20003800000 */
.L_x_224:
[----:B------:R-:W-:Y:S05]  /*7da0*/  BSYNC B0 ;  /* 0x0000000000007941 */ /* 0x000fea0003800000 */
.L_x_223:
[----:B------:R-:W-:Y:S05]  /*7db0*/  BRA `(.L_x_225) ;  /* 0xffffffc800907947 */ /* 0x000fea000383ffff */
.L_x_162:
[----:B------:R-:W-:Y:S01]  /*7dc0*/  BSSY B0, `(.L_x_226) ;  /* 0x0000005000007945 */ /* 0x000fe20003800000 */
[----:B------:R-:W-:-:S07]  /*7dd0*/  IMAD.MOV.U32 R15, RZ, RZ, -0x1 ;  /* 0xffffffffff0f7424 */ /* 0x000fce00078e00ff */
[----:B------:R-:W-:Y:S05]  /*7de0*/  WARPSYNC.COLLECTIVE R15, `(.L_x_227) ;  /* 0x000000000f087348 */ /* 0x000fea0003c00000 */
[----:B------:R-:W-:Y:S01]  /*7df0*/  NOP ;  /* 0x0000000000007918 */ /* 0x000fe20000000000 */
[----:B------:R-:W-:Y:S01]  /*7e00*/  ENDCOLLECTIVE ;  /* 0x000000000000791b */ /* 0x000fe20003800000 */
.L_x_227:
[----:B------:R-:W-:Y:S05]  /*7e10*/  BSYNC B0 ;  /* 0x0000000000007941 */ /* 0x000fea0003800000 */
.L_x_226:
[----:B------:R-:W-:Y:S05]  /*7e20*/  BRA `(.L_x_228) ;  /* 0xffffffd000007947 */ /* 0x000fea000383ffff */
.L_x_179:
[----:B------:R-:W-:Y:S01]  /*7e30*/  BSSY B0, `(.L_x_229) ;  /* 0x0000005000007945 */ /* 0x000fe20003800000 */
[----:B------:R-:W-:-:S07]  /*7e40*/  IMAD.MOV.U32 R15, RZ, RZ, -0x1 ;  /* 0xffffffffff0f7424 */ /* 0x000fce00078e00ff */
[----:B------:R-:W-:Y:S05]  /*7e50*/  WARPSYNC.COLLECTIVE R15, `(.L_x_230) ;  /* 0x000000000f087348 */ /* 0x000fea0003c00000 */
[----:B------:R-:W-:Y:S01]  /*7e60*/  NOP ;  /* 0x0000000000007918 */ /* 0x000fe20000000000 */
[----:B------:R-:W-:Y:S01]  /*7e70*/  ENDCOLLECTIVE ;  /* 0x000000000000791b */ /* 0x000fe20003800000 */
.L_x_230:
[----:B------:R-:W-:Y:S05]  /*7e80*/  BSYNC B0 ;  /* 0x0000000000007941 */ /* 0x000fea0003800000 */
.L_x_229:
[----:B------:R-:W-:Y:S05]  /*7e90*/  BRA `(.L_x_231) ;  /* 0xffffffd4007c7947 */ /* 0x000fea000383ffff */
.L_x_194:
[----:B-1----:R1:W2:Y:S02]  /*7ea0*/  SYNCS.PHASECHK.TRANS64.TRYWAIT P1, [R0+URZ+0x36420], R10 ;  /* 0x0364200a000075a7 */ /* 0x0022a4000802017f */
[----:B--2---:R-:W-:Y:S05]  /*7eb0*/  @!P1 NANOSLEEP.SYNCS 0x989680 ;  /* 0x009896800000995d */ /* 0x004fea0003900000 */
[----:B------:R-:W2:Y:S02]  /*7ec0*/  @!P1 SYNCS.PHASECHK.TRANS64 P1, [R0+URZ+0x36420], R10 ;  /* 0x0364200a000095a7 */ /* 0x000ea4000802007f */
[----:B--2---:R-:W-:Y:S05]  /*7ed0*/  @!P1 BRA `(.L_x_194) ;  /* 0xfffffffc00f09947 */ /* 0x004fea000383ffff */
[----:B------:R-:W-:Y:S05]  /*7ee0*/  BRA `(.L_x_232) ;  /* 0xffffffdc00c87947 */ /* 0x000fea000383ffff */
.L_x_198:
[----:B-1----:R1:W2:Y:S02]  /*7ef0*/  SYNCS.PHASECHK.TRANS64.TRYWAIT P1, [R0+URZ+0x36438], R10 ;  /* 0x0364380a000075a7 */ /* 0x0022a4000802017f */
[----:B--2---:R-:W-:Y:S05]  /*7f00*/  @!P1 NANOSLEEP.SYNCS 0x989680 ;  /* 0x009896800000995d */ /* 0x004fea0003900000 */
[----:B------:R-:W2:Y:S02]  /*7f10*/  @!P1 SYNCS.PHASECHK.TRANS64 P1, [R0+URZ+0x36438], R10 ;  /* 0x0364380a000095a7 */ /* 0x000ea4000802007f */
[----:B--2---:R-:W-:Y:S05]  /*7f20*/  @!P1 BRA `(.L_x_198) ;  /* 0xfffffffc00f09947 */ /* 0x004fea000383ffff */
[----:B------:R-:W-:Y:S05]  /*7f30*/  BRA `(.L_x_233) ;  /* 0xffffffe400807947 */ /* 0x000fea000383ffff */
.L_x_200:
[----:B--2---:R2:W3:Y:S02]  /*7f40*/  SYNCS.PHASECHK.TRANS64.TRYWAIT P1, [R0+URZ+0x36428], R3 ;  /* 0x03642803000075a7 */ /* 0x0044e4000802017f */
[----:B---3--:R-:W-:Y:S05]  /*7f50*/  @!P1 NANOSLEEP.SYNCS 0x989680 ;  /* 0x009896800000995d */ /* 0x008fea0003900000 */
[----:B------:R-:W3:Y:S02]  /*7f60*/  @!P1 SYNCS.PHASECHK.TRANS64 P1, [R0+URZ+0x36428], R3 ;  /* 0x03642803000095a7 */ /* 0x000ee4000802007f */
[----:B---3--:R-:W-:Y:S05]  /*7f70*/  @!P1 BRA `(.L_x_200) ;  /* 0xfffffffc00f09947 */ /* 0x008fea000383ffff */
[----:B------:R-:W-:Y:S05]  /*7f80*/  BRA `(.L_x_234) ;  /* 0xffffffe800407947 */ /* 0x000fea000383ffff */
.L_x_202:
[----:B--2---:R2:W3:Y:S02]  /*7f90*/  SYNCS.PHASECHK.TRANS64.TRYWAIT P1, [R0+URZ+0x36438], R29 ;  /* 0x0364381d000075a7 */ /* 0x0044e4000802017f */
[----:B---3--:R-:W-:Y:S05]  /*7fa0*/  @!P1 NANOSLEEP.SYNCS 0x989680 ;  /* 0x009896800000995d */ /* 0x008fea0003900000 */
[----:B------:R-:W3:Y:S02]  /*7fb0*/  @!P1 SYNCS.PHASECHK.TRANS64 P1, [R0+URZ+0x36438], R29 ;  /* 0x0364381d000095a7 */ /* 0x000ee4000802007f */
[----:B---3--:R-:W-:Y:S05]  /*7fc0*/  @!P1 BRA `(.L_x_202) ;  /* 0xfffffffc00f09947 */ /* 0x008fea000383ffff */
[----:B------:R-:W-:Y:S05]  /*7fd0*/  BRA `(.L_x_235) ;  /* 0xffffffe800d07947 */ /* 0x000fea000383ffff */
.L_x_204:
[----:B------:R-:W-:-:S07]  /*7fe0*/  SHF.L.U32 R5, R12, 0x1f, RZ ;  /* 0x0000001f0c057819 */ /* 0x000fce00000006ff */
.L_x_236:
[----:B--2---:R2:W3:Y:S02]  /*7ff0*/  SYNCS.PHASECHK.TRANS64.TRYWAIT P1, [R0+URZ+0x36420], R5 ;  /* 0x03642005000075a7 */ /* 0x0044e4000802017f */
[----:B---3--:R-:W-:Y:S05]  /*8000*/  @!P1 NANOSLEEP.SYNCS 0x989680 ;  /* 0x009896800000995d */ /* 0x008fea0003900000 */
[----:B------:R-:W3:Y:S02]  /*8010*/  @!P1 SYNCS.PHASECHK.TRANS64 P1, [R0+URZ+0x36420], R5 ;  /* 0x03642005000095a7 */ /* 0x000ee4000802007f */
[----:B---3--:R-:W-:Y:S05]  /*8020*/  @!P1 BRA `(.L_x_236) ;  /* 0xfffffffc00f09947 */ /* 0x008fea000383ffff */
[----:B------:R-:W-:Y:S05]  /*8030*/  BRA `(.L_x_237) ;  /* 0xffffffec00707947 */ /* 0x000fea000383ffff */
.L_x_207:
[----:B--2---:R2:W3:Y:S02]  /*8040*/  SYNCS.PHASECHK.TRANS64.TRYWAIT P1, [R0+URZ+0x36438], R10 ;  /* 0x0364380a000075a7 */ /* 0x0044e4000802017f */
[----:B---3--:R-:W-:Y:S05]  /*8050*/  @!P1 NANOSLEEP.SYNCS 0x989680 ;  /* 0x009896800000995d */ /* 0x008fea0003900000 */
[----:B------:R-:W3:Y:S02]  /*8060*/  @!P1 SYNCS.PHASECHK.TRANS64 P1, [R0+URZ+0x36438], R10 ;  /* 0x0364380a000095a7 */ /* 0x000ee4000802007f */
[----:B---3--:R-:W-:Y:S05]  /*8070*/  @!P1 BRA `(.L_x_207) ;  /* 0xfffffffc00f09947 */ /* 0x008fea000383ffff */
[----:B------:R-:W-:Y:S05]  /*8080*/  BRA `(.L_x_238) ;  /* 0xfffffff000187947 */ /* 0x000fea000383ffff */
.L_x_209:
[----:B---3--:R3:W4:Y:S02]  /*8090*/  SYNCS.PHASECHK.TRANS64.TRYWAIT P1, [R0+URZ+0x36428], R5 ;  /* 0x03642805000075a7 */ /* 0x008724000802017f */
[----:B----4-:R-:W-:Y:S05]  /*80a0*/  @!P1 NANOSLEEP.SYNCS 0x989680 ;  /* 0x009896800000995d */ /* 0x010fea0003900000 */
[----:B------:R-:W4:Y:S02]  /*80b0*/  @!P1 SYNCS.PHASECHK.TRANS64 P1, [R0+URZ+0x36428], R5 ;  /* 0x03642805000095a7 */ /* 0x000f24000802007f */
[----:B----4-:R-:W-:Y:S05]  /*80c0*/  @!P1 BRA `(.L_x_209) ;  /* 0xfffffffc00f09947 */ /* 0x010fea000383ffff */
[----:B------:R-:W-:Y:S05]  /*80d0*/  BRA `(.L_x_239) ;  /* 0xfffffff000c07947 */ /* 0x000fea000383ffff */
.L_x_211:
[----:B---3--:R3:W4:Y:S02]  /*80e0*/  SYNCS.PHASECHK.TRANS64.TRYWAIT P1, [R0+URZ+0x36438], R3 ;  /* 0x03643803000075a7 */ /* 0x008724000802017f */
[----:B----4-:R-:W-:Y:S05]  /*80f0*/  @!P1 NANOSLEEP.SYNCS 0x989680 ;  /* 0x009896800000995d */ /* 0x010fea0003900000 */
[----:B------:R-:W4:Y:S02]  /*8100*/  @!P1 SYNCS.PHASECHK.TRANS64 P1, [R0+URZ+0x36438], R3 ;  /* 0x03643803000095a7 */ /* 0x000f24000802007f */
[----:B----4-:R-:W-:Y:S05]  /*8110*/  @!P1 BRA `(.L_x_211) ;  /* 0xfffffffc00f09947 */ /* 0x010fea000383ffff */
[----:B------:R-:W-:Y:S05]  /*8120*/  BRA `(.L_x_240) ;  /* 0xfffffff400587947 */ /* 0x000fea000383ffff */
.L_x_213:
[----:B------:R-:W-:Y:S01]  /*8130*/  BSSY B0, `(.L_x_241) ;  /* 0x0000006000007945 */ /* 0x000fe20003800000 */
[----:B------:R-:W-:-:S07]  /*8140*/  IMAD.MOV.U32 R15, RZ, RZ, -0x1 ;  /* 0xffffffffff0f7424 */ /* 0x000fce00078e00ff */
[----:B-12---:R-:W-:Y:S05]  /*8150*/  WARPSYNC.COLLECTIVE R15, `(.L_x_242) ;  /* 0x000000000f0c7348 */ /* 0x006fea0003c00000 */
[----:B------:R-:W-:Y:S02]  /*8160*/  ELECT P6, UR62, PT ;  /* 0x00000000003e782f */ /* 0x000fe400038c0000 */
[----:B------:R-:W-:Y:S01]  /*8170*/  MOV R14, UR62 ;  /* 0x0000003e000e7c02 */ /* 0x000fe20008000f00 */
[----:B-12---:R-:W-:Y:S10]  /*8180*/  ENDCOLLECTIVE ;  /* 0x000000000000791b */ /* 0x006ff40003800000 */
.L_x_242:
[----:B------:R-:W-:Y:S05]  /*8190*/  BSYNC B0 ;  /* 0x0000000000007941 */ /* 0x000fea0003800000 */
.L_x_241:
[----:B------:R-:W-:Y:S01]  /*81a0*/  PLOP3.LUT P0, PT, P6, PT, PT, 0x80, 0x0 ;  /* 0x000000000000781c */ /* 0x000fe2000370f070 */
[----:B------:R-:W-:-:S12]  /*81b0*/  BRA `(.L_x_243) ;  /* 0xfffffff8000c7947 */ /* 0x000fd8000383ffff */
.L_x_217:
[----:B-1----:R1:W2:Y:S02]  /*81c0*/  SYNCS.PHASECHK.TRANS64.TRYWAIT P1, [R7+URZ], R0 ;  /* 0x00000000070075a7 */ /* 0x0022a4000802017f */
[----:B--2---:R-:W-:Y:S05]  /*81d0*/  @!P1 NANOSLEEP.SYNCS 0x989680 ;  /* 0x009896800000995d */ /* 0x004fea0003900000 */
[----:B------:R-:W2:Y:S02]  /*81e0*/  @!P1 SYNCS.PHASECHK.TRANS64 P1, [R7+URZ], R0 ;  /* 0x00000000070095a7 */ /* 0x000ea4000802007f */
[----:B--2---:R-:W-:Y:S05]  /*81f0*/  @!P1 BRA `(.L_x_217) ;  /* 0xfffffffc00f09947 */ /* 0x004fea000383ffff */
[----:B------:R-:W-:Y:S05]  /*8200*/  BRA `(.L_x_244) ;  /* 0xfffffff8004c7947 */ /* 0x000fea000383ffff */
.L_x_218:
[----:B--2---:R2:W3:Y:S02]  /*8210*/  SYNCS.PHASECHK.TRANS64.TRYWAIT P1, [R3+URZ], R2 ;  /* 0x00000002030075a7 */ /* 0x0044e4000802017f */
[----:B---3--:R-:W-:Y:S05]  /*8220*/  @!P1 NANOSLEEP.SYNCS 0x989680 ;  /* 0x009896800000995d */ /* 0x008fea0003900000 */
[----:B------:R-:W3:Y:S02]  /*8230*/  @!P1 SYNCS.PHASECHK.TRANS64 P1, [R3+URZ], R2 ;  /* 0x00000002030095a7 */ /* 0x000ee4000802007f */
[----:B---3--:R-:W-:Y:S05]  /*8240*/  @!P1 BRA `(.L_x_218) ;  /* 0xfffffffc00f09947 */ /* 0x008fea000383ffff */
[----:B------:R-:W-:Y:S05]  /*8250*/  BRA `(.L_x_245) ;  /* 0xfffffff800407947 */ /* 0x000fea000383ffff */
.L_x_246:
        /* <DEDUP_REMOVED lines=10> */
.L_x_3856:


//--------------------- .text._ZN7cutlass13device_kernelIN5flash11enable_sm90INS1_16FlashAttnBwdSm90INS1_25CollectiveMainloopBwdSm90ILi2ELi1ELi1EN4cute5tupleIJNS5_1CILi1EEES8_S8_EEENS6_IJNS7_ILi64EEENS7_ILi96EEENS7_ILi192EEEEEENS_10bfloat16_tEfNS_4arch4Sm90ELb0ELb0ELb0ELb0ELb0ELb0ELb1ELb0ELi3ELi1ELi1ELi1ELb0EEENS1_24CollectiveEpilogueBwdGQAISD_fSG_Li384ELb0ELb0EEENS1_19SingleTileSchedulerILb0ELb0ELb0ELi96EEEEEEEEEvNT_6ParamsE --------------------------
	.section	.text._ZN7cutlass13device_kernelIN5flash11enable_sm90INS1_16FlashAttnBwdSm90INS1_25CollectiveMainloopBwdSm90ILi2ELi1ELi1EN4cute5tupleIJNS5_1CILi1EEES8_S8_EEENS6_IJNS7_ILi64EEENS7_ILi96EEENS7_ILi192EEEEEENS_10bfloat16_tEfNS_4arch4Sm90ELb0ELb0ELb0ELb0ELb0ELb0ELb1ELb0ELi3ELi1ELi1ELi1ELb0EEENS1_24CollectiveEpilogueBwdGQAISD_fSG_Li384ELb0ELb0EEENS1_19SingleTileSchedulerILb0ELb0ELb0ELi96EEEEEEEEEvNT_6ParamsE,"ax",@progbits
	.align	128
.text._ZN7cutlass13device_kernelIN5flash11enable_sm90INS1_16FlashAttnBwdSm90INS1_25CollectiveMainloopBwdSm90ILi2ELi1ELi1EN4cute5tupleIJNS5_1CILi1EEES8_S8_EEENS6_IJNS7_ILi64EEENS7_ILi96EEENS7_ILi192EEEEEENS_10bfloat16_tEfNS_4arch4Sm90ELb0ELb0ELb0ELb0ELb0ELb0ELb1ELb0ELi3ELi1ELi1ELi1ELb0EEENS1_24CollectiveEpilogueBwdGQAISD_fSG_Li384ELb0ELb0EEENS1_19SingleTileSchedulerILb0ELb0ELb0ELi96EEEEEEEEEvNT_6ParamsE:
        .type           _ZN7cutlass13device_kernelIN5flash11enable_sm90INS1_16FlashAttnBwdSm90INS1_25CollectiveMainloopBwdSm90ILi2ELi1ELi1EN4cute5tupleIJNS5_1CILi1EEES8_S8_EEENS6_IJNS7_ILi64EEENS7_ILi96EEENS7_ILi192EEEEEENS_10bfloat16_tEfNS_4arch4Sm90ELb0ELb0ELb0ELb0ELb0ELb0ELb1ELb0ELi3ELi1ELi1ELi1ELb0EEENS1_24CollectiveEpilogueBwdGQAISD_fSG_Li384ELb0ELb0EEENS1_19SingleTileSchedulerILb0ELb0ELb0ELi96EEEEEEEEEvNT_6ParamsE,@function
        .size           _ZN7cutlass13device_kernelIN5flash11enable_sm90INS1_16FlashAttnBwdSm90INS1_25CollectiveMainloopBwdSm90ILi2ELi1ELi1EN4cute5tupleIJNS5_1CILi1EEES8_S8_EEENS6_IJNS7_ILi64EEENS7_ILi96EEENS7_ILi192EEEEEENS_10bfloat16_tEfNS_4arch4Sm90ELb0ELb0ELb0ELb0ELb0ELb0ELb1ELb0ELi3ELi1ELi1ELi1ELb0EEENS1_24CollectiveEpilogueBwdGQAISD_fSG_Li384ELb0ELb0EEENS1_19SingleTileSchedulerILb0ELb0ELb0ELi96EEEEEEEEEvNT_6ParamsE,(.L_x_3857 - _ZN7cutlass13device_kernelIN5flash11enable_sm90INS1_16FlashAttnBwdSm90INS1_25CollectiveMainloopBwdSm90ILi2ELi1ELi1EN4cute5tupleIJNS5_1CILi1EEES8_S8_EEENS6_IJNS7_ILi64EEENS7_ILi96EEENS7_ILi192EEEEEENS_10bfloat16_tEfNS_4arch4Sm90ELb0ELb0ELb0ELb0ELb0ELb0ELb1ELb0ELi3ELi1ELi1ELi1ELb0EEENS1_24CollectiveEpilogueBwdGQAISD_fSG_Li384ELb0ELb0EEENS1_19SingleTileSchedulerILb0ELb0ELb0ELi96EEEEEEEEEvNT_6ParamsE)
        .other          _ZN7cutlass13device_kernelIN5flash11enable_sm90INS1_16FlashAttnBwdSm90INS1_25CollectiveMainloopBwdSm90ILi2ELi1ELi1EN4cute5tupleIJNS5_1CILi1EEES8_S8_EEENS6_IJNS7_ILi64EEENS7_ILi96EEENS7_ILi192EEEEEENS_10bfloat16_tEfNS_4arch4Sm90ELb0ELb0ELb0ELb0ELb0ELb0ELb1ELb0ELi3ELi1ELi1ELi1ELb0EEENS1_24CollectiveEpilogueBwdGQAISD_fSG_Li384ELb0ELb0EEENS1_19SingleTileSchedulerILb0ELb0ELb0ELi96EEEEEEEEEvNT_6ParamsE,@"STO_CUDA_ENTRY STV_DEFAULT"
_ZN7cutlass13device_kernelIN5flash11enable_sm90INS1_16FlashAttnBwdSm90INS1_25CollectiveMainloopBwdSm90ILi2ELi1ELi1EN4cute5tupleIJNS5_1CILi1EEES8_S8_EEENS6_IJNS7_ILi64EEENS7_ILi96EEENS7_ILi192EEEEEENS_10bfloat16_tEfNS_4arch4Sm90ELb0ELb0ELb0ELb0ELb0ELb0ELb1ELb0ELi3ELi1ELi1ELi1ELb0EEENS1_24CollectiveEpilogueBwdGQAISD_fSG_Li384ELb0ELb0EEENS1_19SingleTileSchedulerILb0ELb0ELb0ELi96EEEEEEEEEvNT_6ParamsE:
        /* <DEDUP_REMOVED lines=13> */
[----:B------:R-:W-:-:S02]  /*00d0*/  UIADD3.X UR7, URZ, UR5, URZ, UP0, !UPT ;  /* 0x000000053f077290 */ /* 0x000fc400087fe43f */
[----:B------:R-:W-:Y:S02]  /*00e0*/  UIADD3.X UR9, URZ, UR5, URZ, UP1, !UPT ;  /* 0x000000053f097290 */ /* 0x000fe40008ffe43f */
[----:B------:R-:W-:Y:S02]  /*00f0*/  UIADD3.X UR11, URZ, UR5, URZ, UP2, !UPT ;  /* 0x000000053f0b7290 */ /* 0x000fe400097fe43f */
[----:B------:R-:W-:-:S03]  /*0100*/  UIADD3.X UR5, URZ, UR5, URZ, UP3, !UPT ;  /* 0x000000053f057290 */ /* 0x000fc60009ffe43f */
[----:B------:R1:W-:Y:S02]  /*0110*/  UTMACCTL.PF [UR6] ;  /* 0x00000000060079b9 */ /* 0x0003e40008040000 */
[----:B------:R1:W-:Y:S02]  /*0120*/  UTMACCTL.PF [UR8] ;  /* 0x00000000080079b9 */ /* 0x0003e40008040000 */
[----:B------:R1:W-:Y:S02]  /*0130*/  UTMACCTL.PF [UR10] ;  /* 0x000000000a0079b9 */ /* 0x0003e40008040000 */
[----:B------:R1:W-:Y:S02]  /*0140*/  UTMACCTL.PF [UR4] ;  /* 0x00000000040079b9 */ /* 0x0003e40008040000 */
[----:B-1----:R-:W-:Y:S01]  /*0150*/  NOP ;  /* 0x0000000000007918 */ /* 0x002fe20000000000 */
.L_x_248:
[----:B------:R-:W-:Y:S05]  /*0160*/  BSYNC B0 ;  /* 0x0000000000007941 */ /* 0x000fea0003800000 */
.L_x_247:
        /* <DEDUP_REMOVED lines=34> */
.L_x_249:
        /* <DEDUP_REMOVED lines=20> */
.L_x_250:
[----:B------:R-:W-:Y:S01]  /*04d0*/  ISETP.NE.AND P0, PT, R2, RZ, PT ;  /* 0x000000ff0200720c */ /* 0x000fe20003f05270 */
[----:B------:R-:W-:Y:S01]  /*04e0*/  IMAD.MOV.U32 R18, RZ, RZ, 0x1 ;  /* 0x00000001ff127424 */ /* 0x000fe200078e00ff */
[----:B------:R-:W-:Y:S01]  /*04f0*/  NOP ;  /* 0x0000000000007918 */ /* 0x000fe20000000000 */
[----:B------:R-:W-:Y:S03]  /*0500*/  BSSY B6, `(.L_x_251) ;  /* 0x00006b4000067945 */ /* 0x000fe60003800000 */
[----:B------:R-:W-:Y:S01]  /*0510*/  SEL R18, R18, 0x2, !P0 ;  /* 0x0000000212127807 */ /* 0x000fe20004000000 */
[----:B-12-45:R-:W-:Y:S06]  /*0520*/  BAR.SYNC.DEFER_BLOCKING 0x0 ;  /* 0x0000000000007b1d */ /* 0x036fec0000010000 */
[----:B------:R-:W-:Y:S05]  /*0530*/  @!P0 BRA `(.L_x_252) ;  /* 0x00000038009c8947 */ /* 0x000fea0003800000 */
.L_x_253:
[----:B------:R-:W-:-:S08]  /*0540*/  NOP ;  /* 0x0000000000007918 */ /* 0x000fd00000000000 */
[----:B------:R-:W1:Y:S02]  /*0550*/  USETMAXREG.TRY_ALLOC.CTAPOOL UP0, 0xa0 ;  /* 0x000000a0000079c8 */ /* 0x000e640008000600 */
[----:B-1----:R-:W-:-:S13]  /*0560*/  PLOP3.LUT P0, PT, PT, PT, UP0, 0x80, 0x0 ;  /* 0x000000000000781c */ /* 0x002fda0003f0f008 */
[----:B------:R-:W-:Y:S05]  /*0570*/  @!P0 BRA `(.L_x_253) ;  /* 0xfffffffc00f08947 */ /* 0x000fea000383ffff */
[----:B------:R-:W-:Y:S01]  /*0580*/  LOP3.LUT R0, R0, 0x3, RZ, 0xc0, !PT ;  /* 0x0000000300007812 */ /* 0x000fe200078ec0ff */
[----:B------:R-:W1:Y:S05]  /*0590*/  S2UR UR4, SR_CTAID.Z ;  /* 0x00000000000479c3 */ /* 0x000e6a0000002700 */
[----:B------:R-:W2:Y:S02]  /*05a0*/  SHFL.IDX PT, R0, R0, RZ, 0x1f ;  /* 0x00001fff00007589 */ /* 0x000ea400000e0000 */
[----:B--2---:R-:W-:-:S13]  /*05b0*/  ISETP.NE.AND P0, PT, R0, RZ, PT ;  /* 0x000000ff0000720c */ /* 0x004fda0003f05270 */
[----:B------:R-:W-:-:S05]  /*05c0*/  @!P0 VIADD R2, R19, 0x9 ;  /* 0x0000000913028836 */ /* 0x000fca0000000000 */
[----:B------:R4:W-:Y:S06]  /*05d0*/  @!P0 BAR.ARV R2, 0xa0 ;  /* 0x000280020000851d */ /* 0x0009ec0000002000 */
[----:B-1----:R-:W-:-:S13]  /*05e0*/  ISETP.LE.AND P0, PT, RZ, UR4, PT ;  /* 0x00000004ff007c0c */ /* 0x002fda000bf03270 */
[----:B----4-:R-:W-:Y:S05]  /*05f0*/  @!P0 BRA `(.L_x_254) ;  /* 0x0000006800908947 */ /* 0x010fea0003800000 */
        /* <DEDUP_REMOVED lines=23> */
.L_x_256:
        /* <DEDUP_REMOVED lines=15> */
.L_x_255:
        /* <DEDUP_REMOVED lines=20> */
.L_x_258:
        /* <DEDUP_REMOVED lines=15> */
.L_x_257:
        /* <DEDUP_REMOVED lines=8> */
.L_x_339:
[----:B------:R-:W-:Y:S02]  /*0b10*/  SHF.L.U32 R10, RZ, 0x1f, RZ ;  /* 0x0000001fff0a7819 */ /* 0x000fe400000006ff */
[----:B------:R-:W-:Y:S01]  /*0b20*/  LOP3.LUT R5, R2, 0xffffff80, RZ, 0xc0, !PT ;  /* 0xffffff8002057812 */ /* 0x000fe200078ec0ff */
[----:B--2---:R-:W-:Y:S01]  /*0b30*/  IMAD.HI R2, R14, 0x55555556, RZ ;  /* 0x555555560e027827 */ /* 0x004fe200078e02ff */
[----:B------:R-:W2:Y:S03]  /*0b40*/  SYNCS.PHASECHK.TRANS64.TRYWAIT P0, [UR36+0x36400], R10 ;  /* 0x0364000aff0075a7 */ /* 0x000ea60008000164 */
[----:B------:R-:W-:Y:S01]  /*0b50*/  IMAD.IADD R6, R0, 0x1, -R5 ;  /* 0x0000000100067824 */ /* 0x000fe200078e0a05 */
[----:B------:R-:W-:-:S04]  /*0b60*/  LEA.HI R5, R2, R2, RZ, 0x1 ;  /* 0x0000000202057211 */ /* 0x000fc800078f08ff */
[----:B------:R-:W-:-:S04]  /*0b70*/  SHF.R.S32.HI R7, RZ, 0x1f, R6 ;  /* 0x0000001fff077819 */ /* 0x000fc80000011406 */
[CC--:B------:R-:W-:Y:S02]  /*0b80*/  LEA.HI R8, R7.reuse, R6.reuse, RZ, 0x2 ;  /* 0x0000000607087211 */ /* 0x0c0fe400078f10ff */
[----:B------:R-:W-:Y:S02]  /*0b90*/  LEA.HI R7, R7, R6, RZ, 0x5 ;  /* 0x0000000607077211 */ /* 0x000fe400078f28ff */
[--C-:B------:R-:W-:Y:S02]  /*0ba0*/  SHF.R.S32.HI R9, RZ, 0x2, R8.reuse ;  /* 0x00000002ff097819 */ /* 0x100fe40000011408 */
[----:B------:R-:W-:Y:S02]  /*0bb0*/  SHF.R.S32.HI R4, RZ, 0x1f, R8 ;  /* 0x0000001fff047819 */ /* 0x000fe40000011408 */
[----:B------:R-:W-:Y:S02]  /*0bc0*/  SHF.R.S32.HI R7, RZ, 0x5, R7 ;  /* 0x00000005ff077819 */ /* 0x000fe40000011407 */
[----:B------:R-:W-:-:S04]  /*0bd0*/  LEA.HI R4, R4, R9, RZ, 0x3 ;  /* 0x0000000904047211 */ /* 0x000fc800078f18ff */
[----:B------:R-:W-:Y:S01]  /*0be0*/  LOP3.LUT R2, R4, 0xfffffff8, RZ, 0xc0, !PT ;  /* 0xfffffff804027812 */ /* 0x000fe200078ec0ff */
[----:B------:R-:W-:-:S04]  /*0bf0*/  IMAD R4, R5, -0x3, R14 ;  /* 0xfffffffd05047824 */ /* 0x000fc800078e020e */
[----:B------:R-:W-:Y:S01]  /*0c00*/  IMAD.IADD R2, R9, 0x1, -R2 ;  /* 0x0000000109027824 */ /* 0x000fe200078e0a02 */
[----:B--2---:R-:W-:Y:S06]  /*0c10*/  @P0 BRA `(.L_x_260) ;  /* 0x0000000000080947 */ /* 0x004fec0003800000 */
[----:B------:R-:W2:Y:S02]  /*0c20*/  SYNCS.PHASECHK.TRANS64.TRYWAIT P0, [UR36+0x36400], R10 ;  /* 0x0364000aff0075a7 */ /* 0x000ea40008000164 */
[----:B--2---:R-:W-:Y:S05]  /*0c30*/  @!P0 BRA `(.L_x_261) ;  /* 0x0000006400288947 */ /* 0x004fea0003800000 */
.L_x_260:
[----:B------:R-:W3:Y:S01]  /*0c40*/  LDC R14, c[0x0][0x280] ;  /* 0x0000a000ff0e7b82 */ /* 0x000ee20000000800 */
        /* <DEDUP_REMOVED lines=23> */
[----:B---3--:R-:W-:-:S02]  /*0dc0*/  ISETP.GE.AND P0, PT, R14, 0x1, PT ;  /* 0x000000010e00780c */ /* 0x008fc40003f06270 */
        /* <DEDUP_REMOVED lines=26> */
[----:B------:R-:W-:Y:S01]  /*0f70*/  IMAD.SHL.U32 R17, R6, 0x4, RZ ;  /* 0x0000000406117824 */ /* 0x000fe200078e00ff */
[----:B------:R-:W-:Y:S06]  /*0f80*/  @!P0 BRA `(.L_x_262) ;  /* 0x0000002400608947 */ /* 0x000fec0003800000 */
[CC--:B------:R-:W-:Y:S01]  /*0f90*/  LEA.HI R2, R3.reuse, R0.reuse, RZ, 0x4 ;  /* 0x0000000003027211 */ /* 0x0c0fe200078f20ff */
[----:B------:R-:W3:Y:S01]  /*0fa0*/  S2R R13, SR_CTAID.X ;  /* 0x00000000000d7919 */ /* 0x000ee20000002500 */
[----:B------:R-:W-:Y:S01]  /*0fb0*/  LEA.HI R7, R3, R0, RZ, 0x5 ;  /* 0x0000000003077211 */ /* 0x000fe200078f28ff */
[----:B------:R-:W3:Y:S01]  /*0fc0*/  LDC R20, c[0x0][0x290] ;  /* 0x0000a400ff147b82 */ /* 0x000ee20000000800 */
[----:B------:R-:W-:Y:S01]  /*0fd0*/  LOP3.LUT R5, R2, 0xfffffff0, RZ, 0xc0, !PT ;  /* 0xfffffff002057812 */ /* 0x000fe200078ec0ff */
[----:B------:R-:W-:Y:S01]  /*0fe0*/  IMAD.HI R12, R16, 0x55555556, RZ ;  /* 0x55555556100c7827 */ /* 0x000fe200078e02ff */
[----:B------:R-:W-:Y:S02]  /*0ff0*/  LOP3.LUT R9, R8, 0xfffffffc, RZ, 0xc0, !PT ;  /* 0xfffffffc08097812 */ /* 0x000fe400078ec0ff */
[----:B------:R-:W-:Y:S02]  /*1000*/  CS2R R118, SRZ ;  /* 0x0000000000767805 */ /* 0x000fe4000001ff00 */
[----:B------:R-:W-:Y:S01]  /*1010*/  SHF.R.S32.HI R2, RZ, 0x4, R2 ;  /* 0x00000004ff027819 */ /* 0x000fe20000011402 */
[----:B------:R-:W-:Y:S01]  /*1020*/  IMAD.IADD R5, R0, 0x1, -R5 ;  /* 0x0000000100057824 */ /* 0x000fe200078e0a05 */
[----:B------:R-:W-:Y:S01]  /*1030*/  CS2R R116, SRZ ;  /* 0x0000000000747805 */ /* 0x000fe2000001ff00 */
[----:B------:R-:W-:Y:S01]  /*1040*/  IMAD.IADD R11, R6, 0x1, -R9 ;  /* 0x00000001060b7824 */ /* 0x000fe200078e0a09 */
[----:B------:R-:W-:-:S02]  /*1050*/  SHF.R.S32.HI R6, RZ, 0x5, R7 ;  /* 0x00000005ff067819 */ /* 0x000fc40000011407 */
[----:B------:R-:W-:Y:S02]  /*1060*/  CS2R R114, SRZ ;  /* 0x0000000000727805 */ /* 0x000fe4000001ff00 */
[----:B------:R-:W-:Y:S02]  /*1070*/  LEA.HI R0, R5, R5, RZ, 0x1 ;  /* 0x0000000505007211 */ /* 0x000fe400078f08ff */
[----:B------:R-:W-:Y:S02]  /*1080*/  CS2R R112, SRZ ;  /* 0x0000000000707805 */ /* 0x000fe4000001ff00 */
[----:B--2---:R-:W-:Y:S02]  /*1090*/  SHF.R.S32.HI R10, RZ, 0x1f, R5 ;  /* 0x0000001fff0a7819 */ /* 0x004fe40000011405 */
[----:B------:R-:W-:Y:S02]  /*10a0*/  CS2R R110, SRZ ;  /* 0x00000000006e7805 */ /* 0x000fe4000001ff00 */
[----:B------:R-:W-:-:S02]  /*10b0*/  SHF.R.S32.HI R3, RZ, 0x1, R0 ;  /* 0x00000001ff037819 */ /* 0x000fc40000011400 */
[----:B------:R-:W-:Y:S02]  /*10c0*/  CS2R R108, SRZ ;  /* 0x00000000006c7805 */ /* 0x000fe4000001ff00 */
[----:B------:R-:W-:Y:S02]  /*10d0*/  SHF.R.S32.HI R8, RZ, 0x1f, R0 ;  /* 0x0000001fff087819 */ /* 0x000fe40000011400 */
[----:B------:R-:W-:Y:S02]  /*10e0*/  CS2R R106, SRZ ;  /* 0x00000000006a7805 */ /* 0x000fe4000001ff00 */
[----:B------:R-:W-:Y:S02]  /*10f0*/  LEA.HI R10, R10, R5, RZ, 0x3 ;  /* 0x000000050a0a7211 */ /* 0x000fe400078f18ff */
[----:B------:R-:W-:Y:S02]  /*1100*/  CS2R R104, SRZ ;  /* 0x0000000000687805 */ /* 0x000fe4000001ff00 */
[----:B------:R-:W-:-:S02]  /*1110*/  LEA.HI R8, R8, R3, RZ, 0x2 ;  /* 0x0000000308087211 */ /* 0x000fc400078f10ff */
[----:B------:R-:W-:Y:S02]  /*1120*/  CS2R R102, SRZ ;  /* 0x0000000000667805 */ /* 0x000fe4000001ff00 */
[----:B------:R-:W-:Y:S01]  /*1130*/  LOP3.LUT R0, R0, 0x7fffffe, RZ, 0xc0, !PT ;  /* 0x07fffffe00007812 */ /* 0x000fe200078ec0ff */
[----:B------:R-:W-:Y:S01]  /*1140*/  IMAD.SHL.U32 R10, R10, 0x20, RZ ;  /* 0x000000200a0a7824 */ /* 0x000fe200078e00ff */
[----:B------:R-:W-:Y:S02]  /*1150*/  LOP3.LUT R8, R8, 0xfffffffc, RZ, 0xc0, !PT ;  /* 0xfffffffc08087812 */ /* 0x000fe400078ec0ff */
[----:B------:R-:W-:Y:S02]  /*1160*/  CS2R R100, SRZ ;  /* 0x0000000000647805 */ /* 0x000fe4000001ff00 */
[----:B------:R-:W-:Y:S01]  /*1170*/  SHF.R.S32.HI R7, RZ, 0x1f, R7 ;  /* 0x0000001fff077819 */ /* 0x000fe20000011407 */
[----:B------:R-:W-:Y:S01]  /*1180*/  IMAD.IADD R5, R5, 0x1, -R0 ;  /* 0x0000000105057824 */ /* 0x000fe200078e0a00 */
[----:B------:R-:W-:Y:S01]  /*1190*/  LOP3.LUT R9, R10, 0x7fffff00, RZ, 0xc0, !PT ;  /* 0x7fffff000a097812 */ /* 0x000fe200078ec0ff */
[----:B------:R-:W-:Y:S01]  /*11a0*/  IMAD.IADD R8, R3, 0x1, -R8 ;  /* 0x0000000103087824 */ /* 0x000fe200078e0a08 */
[----:B------:R-:W-:Y:S01]  /*11b0*/  LEA.HI R7, R7, R6, RZ, 0x2 ;  /* 0x0000000607077211 */ /* 0x000fe200078f10ff */
[----:B------:R-:W-:Y:S01]  /*11c0*/  IMAD.SHL.U32 R3, R2, 0x8, RZ ;  /* 0x0000000802037824 */ /* 0x000fe200078e00ff */
[----:B------:R-:W-:Y:S01]  /*11d0*/  CS2R R98, SRZ ;  /* 0x0000000000627805 */ /* 0x000fe2000001ff00 */
[----:B------:R-:W-:Y:S01]  /*11e0*/  IMAD.SHL.U32 R0, R8, 0x40, RZ ;  /* 0x0000004008007824 */ /* 0x000fe200078e00ff */
[----:B------:R-:W-:Y:S01]  /*11f0*/  LOP3.LUT R7, R7, 0x3ffffc, RZ, 0xc0, !PT ;  /* 0x003ffffc07077812 */ /* 0x000fe200078ec0ff */
[----:B------:R-:W-:Y:S01]  /*1200*/  IMAD R10, R16, 0x800, R9 ;  /* 0x00000800100a7824 */ /* 0x000fe200078e0209 */
[----:B------:R-:W-:Y:S01]  /*1210*/  LOP3.LUT P0, RZ, R8, 0x2, RZ, 0xc0, !PT ;  /* 0x0000000208ff7812 */ /* 0x000fe2000780c0ff */
[----:B---3--:R-:W-:Y:S01]  /*1220*/  IMAD R2, R13, -0x60, R20 ;  /* 0xffffffa00d027824 */ /* 0x008fe200078e0214 */
[----:B------:R-:W-:Y:S01]  /*1230*/  LOP3.LUT R0, R0, 0xc0, RZ, 0xc0, !PT ;  /* 0x000000c000007812 */ /* 0x000fe200078ec0ff */
[----:B------:R-:W-:Y:S01]  /*1240*/  IMAD.IADD R7, R6, 0x1, -R7 ;  /* 0x0000000106077824 */ /* 0x000fe200078e0a07 */
[----:B------:R-:W-:Y:S01]  /*1250*/  CS2R R96, SRZ ;  /* 0x0000000000607805 */ /* 0x000fe2000001ff00 */
[----:B------:R-:W-:Y:S01]  /*1260*/  IMAD R10, R5, 0x20, R10 ;  /* 0x00000020050a7824 */ /* 0x000fe200078e020a */
[----:B------:R-:W-:Y:S01]  /*1270*/  LOP3.LUT R3, R0, 0x8, R3, 0xf8, !PT ;  /* 0x0000000800037812 */ /* 0x000fe200078ef803 */
[----:B------:R-:W-:Y:S01]  /*1280*/  VIADD R6, R14, 0x3f ;  /* 0x0000003f0e067836 */ /* 0x000fe20000000000 */
[----:B------:R-:W-:Y:S01]  /*1290*/  SHF.R.U32.HI R0, RZ, 0x3, R0 ;  /* 0x00000003ff007819 */ /* 0x000fe20000011600 */
[----:B------:R-:W-:Y:S01]  /*12a0*/  IMAD R7, R7, 0x200, R10 ;  /* 0x0000020007077824 */ /* 0x000fe200078e020a */
[----:B------:R-:W-:Y:S01]  /*12b0*/  LEA.HI R5, R12, R12, RZ, 0x1 ;  /* 0x0000000c0c057211 */ /* 0x000fe200078f08ff */
[----:B------:R-:W-:Y:S01]  /*12c0*/  IMAD.MOV.U32 R14, RZ, RZ, 0x20 ;  /* 0x00000020ff0e7424 */ /* 0x000fe200078e00ff */
[----:B------:R-:W-:-:S02]  /*12d0*/  LOP3.LUT R0, R3, R0, RZ, 0x3c, !PT ;  /* 0x0000000003007212 */ /* 0x000fc400078e3cff */
[----:B------:R-:W-:Y:S02]  /*12e0*/  CS2R R94, SRZ ;  /* 0x00000000005e7805 */ /* 0x000fe4000001ff00 */
[----:B------:R-:W-:Y:S01]  /*12f0*/  SHF.R.S32.HI R9, RZ, 0x1f, R6 ;  /* 0x0000001fff097819 */ /* 0x000fe20000011406 */
[----:B------:R-:W-:Y:S01]  /*1300*/  IMAD R5, R5, -0x3, R16 ;  /* 0xfffffffd05057824 */ /* 0x000fe200078e0210 */
[----:B------:R-:W-:Y:S01]  /*1310*/  SEL R14, R14, 0xffffffe0, !P0 ;  /* 0xffffffe00e0e7807 */ /* 0x000fe20004000000 */
[----:B------:R-:W-:Y:S01]  /*1320*/  IMAD.IADD R13, R0, 0x1, R7 ;  /* 0x00000001000d7824 */ /* 0x000fe200078e0207 */
[----:B------:R-:W-:Y:S01]  /*1330*/  LEA.HI R9, R9, R6, RZ, 0x6 ;  /* 0x0000000609097211 */ /* 0x000fe200078f30ff */
[----:B------:R-:W-:Y:S01]  /*1340*/  IMAD R2, R5, -0x20, R2 ;  /* 0xffffffe005027824 */ /* 0x000fe200078e0202 */
[----:B------:R-:W-:Y:S01]  /*1350*/  LOP3.LUT R12, R18, 0x1, RZ, 0xfc, !PT ;  /* 0x00000001120c7812 */ /* 0x000fe200078efcff */
[----:B------:R-:W-:Y:S01]  /*1360*/  IMAD.MOV.U32 R5, RZ, RZ, RZ ;  /* 0x000000ffff057224 */ /* 0x000fe200078e00ff */
[----:B------:R-:W-:Y:S01]  /*1370*/  LEA R13, R13, UR36, 0x1 ;  /* 0x000000240d0d7c11 */ /* 0x000fe2000f8e08ff */
[----:B------:R-:W-:Y:S01]  /*1380*/  IMAD R0, R11, -0x2, R2 ;  /* 0xfffffffe0b007824 */ /* 0x000fe200078e0202 */
[----:B------:R-:W-:Y:S01]  /*1390*/  CS2R R6, SRZ ;  /* 0x0000000000067805 */ /* 0x000fe2000001ff00 */
[----:B------:R-:W-:Y:S01]  /*13a0*/  IMAD.MOV.U32 R2, RZ, RZ, RZ ;  /* 0x000000ffff027224 */ /* 0x000fe200078e00ff */
        /* <DEDUP_REMOVED lines=35> */
[----:B------:R-:W-:Y:S02]  /*15e0*/  SHF.R.S32.HI R18, RZ, 0x6, R9 ;  /* 0x00000006ff127819 */ /* 0x000fe40000011409 */
[----:B------:R-:W-:-:S07]  /*15f0*/  IADD3 R14, R14, 0x30400, R13 ;  /* 0x000304000e0e7810 */ /* 0x000fce0007ffe00d */
.L_x_273:
[----:B------:R-:W-:-:S13]  /*1600*/  ISETP.NE.AND P0, PT, R12, 0x3, PT ;  /* 0x000000030c00780c */ /* 0x000fda0003f05270 */
[----:B---3--:R-:W-:Y:S05]  /*1610*/  @!P0 BRA `(.L_x_263) ;  /* 0x0000000000048947 */ /* 0x008fea0003800000 */
[----:B------:R-:W-:Y:S01]  /*1620*/  BPT.TRAP 0x1 ;  /* 0x000000040000795c */ /* 0x000fe20000300000 */
.L_x_263:
[----:B------:R-:W-:Y:S02]  /*1630*/  LEA R3, R2, UR36, 0x3 ;  /* 0x0000002402037c11 */ /* 0x000fe4000f8e18ff */
[----:B------:R-:W-:-:S04]  /*1640*/  SHF.L.U32 R8, R7, 0x1f, RZ ;  /* 0x0000001f07087819 */ /* 0x000fc800000006ff */
[----:B------:R2:W3:Y:S01]  /*1650*/  SYNCS.PHASECHK.TRANS64.TRYWAIT P1, [R3+URZ+0x36410], R8 ;  /* 0x03641008030075a7 */ /* 0x0004e2000802017f */
[----:B------:R-:W-:Y:S05]  /*1660*/  @!P0 BRA `(.L_x_264) ;  /* 0x0000000000048947 */ /* 0x000fea0003800000 */
[----:B------:R-:W-:Y:S01]  /*1670*/  BPT.TRAP 0x1 ;  /* 0x000000040000795c */ /* 0x000fe20000300000 */
.L_x_264:
[----:B---3--:R-:W-:Y:S05]  /*1680*/  @P1 BRA `(.L_x_265) ;  /* 0x0000000000081947 */ /* 0x008fea0003800000 */
[----:B------:R-:W3:Y:S02]  /*1690*/  SYNCS.PHASECHK.TRANS64.TRYWAIT P1, [R3+URZ+0x36410], R8 ;  /* 0x03641008030075a7 */ /* 0x000ee4000802017f */
[----:B---3--:R-:W-:Y:S05]  /*16a0*/  @!P1 BRA `(.L_x_266) ;  /* 0x0000005800a09947 */ /* 0x008fea0003800000 */
.L_x_265:
[----:B------:R-:W-:Y:S05]  /*16b0*/  WARPSYNC.ALL ;  /* 0x0000000000007948 */ /* 0x000fea0003800000 */
[----:B------:R-:W-:Y:S01]  /*16c0*/  R2UR UR6, R4 ;  /* 0x00000000040672ca */ /* 0x000fe200000e0000 */
[----:B------:R-:W-:Y:S01]  /*16d0*/  UIADD3 UR4, UR36, 0x1e000, URZ ;  /* 0x0001e00024047890 */ /* 0x000fe2000fffe03f */
[C---:B------:R-:W-:Y:S01]  /*16e0*/  R2UR UR7, R2.reuse ;  /* 0x00000000020772ca */ /* 0x040fe200000e0000 */
[----:B------:R-:W-:Y:S01]  /*16f0*/  WARPGROUP.ARRIVE ;  /* 0x00000000000079c5 */ /* 0x000fe20000000000 */
[----:B------:R-:W-:Y:S01]  /*1700*/  UMOV UR13, 0x40000040 ;  /* 0x40000040000d7882 */ /* 0x000fe20000000000 */
[----:B------:R-:W-:Y:S01]  /*1710*/  USHF.R.U32.HI UR5, URZ, 0x4, UR4 ;  /* 0x000000043f057899 */ /* 0x000fe20008011604 */
[----:B--23--:R-:W-:Y:S01]  /*1720*/  IMAD R8, R2, 0x40, R15 ;  /* 0x0000004002087824 */ /* 0x00cfe200078e020f */
        /* <DEDUP_REMOVED lines=91> */
[----:B------:R2:W3:Y:S04]  /*1ce0*/  LDS R21, [R8+0x30000] ;  /* 0x0300000008157984 */ /* 0x0004e80000000800 */
[----:B------:R2:W4:Y:S01]  /*1cf0*/  LDS R20, [R8+0x30020] ;  /* 0x0300200008147984 */ /* 0x0005220000000800 */
[----:B------:R-:W-:Y:S05]  /*1d00*/  @!P0 BRA `(.L_x_267) ;  /* 0x0000000000048947 */ /* 0x000fea0003800000 */
[----:B------:R-:W-:Y:S01]  /*1d10*/  BPT.TRAP 0x1 ;  /* 0x000000040000795c */ /* 0x000fe20000300000 */
.L_x_267:
[----:B--2---:R-:W-:-:S04]  /*1d20*/  SHF.L.U32 R8, R6, 0x1f, RZ ;  /* 0x0000001f06087819 */ /* 0x004fc800000006ff */
[----:B------:R2:W5:Y:S01]  /*1d30*/  SYNCS.PHASECHK.TRANS64.TRYWAIT P1, [UR36+0x36430], R8 ;  /* 0x03643008ff0075a7 */ /* 0x0005620008020164 */
[----:B------:R-:W-:Y:S05]  /*1d40*/  @!P0 BRA `(.L_x_268) ;  /* 0x0000000000048947 */ /* 0x000fea0003800000 */
[----:B------:R-:W-:Y:S01]  /*1d50*/  BPT.TRAP 0x1 ;  /* 0x000000040000795c */ /* 0x000fe20000300000 */
.L_x_268:
[----:B-----5:R-:W-:Y:S05]  /*1d60*/  @P1 BRA `(.L_x_269) ;  /* 0x0000000000081947 */ /* 0x020fea0003800000 */
[----:B------:R-:W5:Y:S02]  /*1d70*/  SYNCS.PHASECHK.TRANS64.TRYWAIT P1, [UR36+0x36430], R8 ;  /* 0x03643008ff0075a7 */ /* 0x000f640008020164 */
[----:B-----5:R-:W-:Y:S05]  /*1d80*/  @!P1 BRA `(.L_x_270) ;  /* 0x0000005000fc9947 */ /* 0x020fea0003800000 */
.L_x_269:
[----:B------:R-:W-:Y:S01]  /*1d90*/  UIADD3 UR5, UR36, 0x2a000, URZ ;  /* 0x0002a00024057890 */ /* 0x000fe2000fffe03f */
[----:B------:R-:W-:Y:S01]  /*1da0*/  WARPGROUP.ARRIVE ;  /* 0x00000000000079c5 */ /* 0x000fe20000000000 */
[----:B------:R-:W-:Y:S01]  /*1db0*/  UIADD3 UR4, UR4, 0x9000, URZ ;  /* 0x0000900004047890 */ /* 0x000fe2000fffe03f */
[C---:B------:R-:W-:Y:S01]  /*1dc0*/  ISETP.GT.AND P1, PT, R0.reuse, RZ, PT ;  /* 0x000000ff0000720c */ /* 0x040fe20003f24270 */
[----:B------:R-:W-:Y:S01]  /*1dd0*/  USHF.R.U32.HI UR6, URZ, 0x4, UR5 ;  /* 0x000000043f067899 */ /* 0x000fe20008011605 */
[----:B------:R-:W-:Y:S01]  /*1de0*/  ISETP.GT.AND P2, PT, R0, 0x1, PT ;  /* 0x000000010000780c */ /* 0x000fe20003f44270 */
[----:B------:R-:W-:Y:S01]  /*1df0*/  USHF.R.U32.HI UR4, URZ, 0x4, UR4 ;  /* 0x000000043f047899 */ /* 0x000fe20008011604 */
[----:B------:R-:W-:Y:S01]  /*1e00*/  FSEL R9, R138, -INF , P1 ;  /* 0xff8000008a097808 */ /* 0x000fe20000800000 */
[----:B------:R-:W-:Y:S01]  /*1e10*/  ULOP3.LUT UR7, UR6, 0x3fff, URZ, 0xc0, !UPT ;  /* 0x00003fff06077892 */ /* 0x000fe2000f8ec03f */
[----:B--2--5:R-:W-:Y:S01]  /*1e20*/  FSEL R8, R137, -INF , P2 ;  /* 0xff80000089087808 */ /* 0x024fe20001000000 */
        /* <DEDUP_REMOVED lines=10> */
[--C-:B----4-:R-:W-:Y:S01]  /*1ed0*/  FFMA.FTZ R138, R9, UR7, -R20.reuse ;  /* 0x00000007098a7c23 */ /* 0x110fe20008010814 */
        /* <DEDUP_REMOVED lines=10> */
[--C-:B---3--:R-:W-:Y:S01]  /*1f80*/  FFMA.FTZ R23, R8, UR7, -R21.reuse ;  /* 0x0000000708177c23 */ /* 0x108fe20008010815 */
        /* <DEDUP_REMOVED lines=13> */
[----:B------:R-:W2:Y:S01]  /*2060*/  MUFU.EX2 R23, R23 ;  /* 0x0000001700177308 */ /* 0x000ea20000000800 */
        /* <DEDUP_REMOVED lines=9> */
[----:B------:R2:W3:Y:S08]  /*2100*/  MUFU.EX2 R137, R8 ;  /* 0x0000000800897308 */ /* 0x0004f00000000800 */
[----:B------:R-:W-:Y:S01]  /*2110*/  MUFU.EX2 R138, R138 ;  /* 0x0000008a008a7308 */ /* 0x000fe20000000800 */
[----:B--2---:R-:W-:-:S07]  /*2120*/  F2FP.BF16.F32.PACK_AB R8, R23, R22 ;  /* 0x000000161708723e */ /* 0x004fce00000010ff */
[----:B------:R-:W2:Y:S01]  /*2130*/  MUFU.EX2 R139, R139 ;  /* 0x0000008b008b7308 */ /* 0x000ea20000000800 */
[----:B---3--:R-:W-:Y:S01]  /*2140*/  F2FP.BF16.F32.PACK_AB R10, R137, R136 ;  /* 0x00000088890a723e */ /* 0x008fe200000010ff */
        /* <DEDUP_REMOVED lines=8> */
[----:B------:R-:W3:Y:S01]  /*21d0*/  MUFU.EX2 R142, R142 ;  /* 0x0000008e008e7308 */ /* 0x000ee20000000800 */
[----:B--2---:R-:W-:-:S07]  /*21e0*/  F2FP.BF16.F32.PACK_AB R9, R139, R138 ;  /* 0x0000008a8b09723e */ /* 0x004fce00000010ff */
[----:B------:R-:W-:Y:S01]  /*21f0*/  MUFU.EX2 R144, R144 ;  /* 0x0000009000907308 */ /* 0x000fe20000000800 */
[----:B---3--:R-:W-:Y:S01]  /*2200*/  F2FP.BF16.F32.PACK_AB R11, R142, R143 ;  /* 0x0000008f8e0b723e */ /* 0x008fe200000010ff */
        /* <DEDUP_REMOVED lines=83> */
[----:B------:R-:W-:Y:S01]  /*2740*/  FADD.FTZ R125, R128, -R141 ;  /* 0x8000008d807d7221 */ /* 0x000fe20000010000 */
[--C-:B---3--:R-:W-:Y:S01]  /*2750*/  FADD.FTZ R126, R126, -R140.reuse ;  /* 0x8000008c7e7e7221 */ /* 0x108fe20000010000 */
[--C-:B------:R-:W-:Y:S01]  /*2760*/  FADD.FTZ R128, R131, -R140.reuse ;  /* 0x8000008c83807221 */ /* 0x100fe20000010000 */
[--C-:B------:R-:W-:Y:S01]  /*2770*/  FADD.FTZ R127, R127, -R140.reuse ;  /* 0x8000008c7f7f7221 */ /* 0x100fe20000010000 */
[----:B------:R-:W-:Y:S01]  /*2780*/  FADD.FTZ R131, R134, -R140 ;  /* 0x8000008c86837221 */ /* 0x000fe20000010000 */
        /* <DEDUP_REMOVED lines=13> */
[--C-:B------:R-:W-:Y:S01]  /*2860*/  FADD.FTZ R121, R132, -R141.reuse ;  /* 0x8000008d84797221 */ /* 0x100fe20000010000 */
[----:B------:R-:W3:Y:S01]  /*2870*/  MUFU.EX2 R10, R10 ;  /* 0x0000000a000a7308 */ /* 0x000ee20000000800 */
[--C-:B------:R-:W-:Y:S01]  /*2880*/  FADD.FTZ R122, R123, -R140.reuse ;  /* 0x8000008c7b7a7221 */ /* 0x100fe20000010000 */
[----:B------:R-:W-:Y:S01]  /*2890*/  FMUL.FTZ R143, R143, R126 ;  /* 0x0000007e8f8f7220 */ /* 0x000fe20000410000 */
[--C-:B------:R-:W-:Y:S01]  /*28a0*/  FADD.FTZ R149, R124, -R141.reuse ;  /* 0x8000008d7c957221 */ /* 0x100fe20000010000 */
[----:B------:R-:W-:Y:S01]  /*28b0*/  FADD.FTZ R124, R133, -R141 ;  /* 0x8000008d857c7221 */ /* 0x000fe20000010000 */
[----:B------:R-:W-:Y:S01]  /*28c0*/  FMUL.FTZ R139, R139, R122 ;  /* 0x0000007a8b8b7220 */ /* 0x000fe20000410000 */
[--C-:B------:R-:W-:Y:S01]  /*28d0*/  FADD.FTZ R133, R130, -R140.reuse ;  /* 0x8000008c82857221 */ /* 0x100fe20000010000 */
[----:B------:R-:W-:Y:S01]  /*28e0*/  FADD.FTZ R140, R135, -R140 ;  /* 0x8000008c878c7221 */ /* 0x000fe20000010000 */
[----:B------:R-:W4:Y:S01]  /*28f0*/  MUFU.EX2 R21, R21 ;  /* 0x0000001500157308 */ /* 0x000f220000000800 */
[C---:B--2---:R-:W-:Y:S01]  /*2900*/  FMUL.FTZ R126, R9.reuse, R120 ;  /* 0x00000078097e7220 */ /* 0x044fe20000410000 */
[----:B------:R-:W-:Y:S01]  /*2910*/  F2FP.BF16.F32.PACK_AB R120, R9, R144 ;  /* 0x000000900978723e */ /* 0x000fe200000010ff */
[----:B------:R-:W-:Y:S01]  /*2920*/  FMUL.FTZ R22, R22, R147 ;  /* 0x0000009316167220 */ /* 0x000fe20000410000 */
[----:B------:R-:W-:Y:S01]  /*2930*/  FMUL.FTZ R23, R23, R148 ;  /* 0x0000009417177220 */ /* 0x000fe20000410000 */
[----:B------:R-:W-:Y:S01]  /*2940*/  FMUL.FTZ R136, R136, R149 ;  /* 0x0000009588887220 */ /* 0x000fe20000410000 */
[----:B------:R-:W-:Y:S01]  /*2950*/  FMUL.FTZ R137, R137, R150 ;  /* 0x0000009689897220 */ /* 0x000fe20000410000 */
[----:B------:R-:W-:Y:S01]  /*2960*/  FMUL.FTZ R138, R138, R129 ;  /* 0x000000818a8a7220 */ /* 0x000fe20000410000 */
[----:B------:R-:W2:Y:S01]  /*2970*/  MUFU.EX2 R8, R8 ;  /* 0x0000000800087308 */ /* 0x000ea20000000800 */
[----:B---3--:R-:W-:Y:S01]  /*2980*/  FMUL.FTZ R9, R10, R121 ;  /* 0x000000790a097220 */ /* 0x008fe20000410000 */
[----:B------:R-:W-:Y:S01]  /*2990*/  FMUL.FTZ R142, R142, R127 ;  /* 0x0000007f8e8e7220 */ /* 0x000fe20000410000 */
[----:B------:R-:W-:Y:S01]  /*29a0*/  FMUL.FTZ R125, R144, R125 ;  /* 0x0000007d907d7220 */ /* 0x000fe20000410000 */
[----:B------:R-:W-:-:S04]  /*29b0*/  UMOV UR7, 0x80000020 ;  /* 0x8000002000077882 */ /* 0x000fc80000000000 */
[----:B------:R-:W3:Y:S01]  /*29c0*/  MUFU.EX2 R11, R11 ;  /* 0x0000000b000b7308 */ /* 0x000ee20000000800 */
[C---:B----4-:R-:W-:Y:S01]  /*29d0*/  F2FP.BF16.F32.PACK_AB R122, R21.reuse, R10 ;  /* 0x0000000a157a723e */ /* 0x050fe200000010ff */
[----:B------:R-:W-:Y:S01]  /*29e0*/  FMUL.FTZ R124, R21, R124 ;  /* 0x0000007c157c7220 */ /* 0x000fe20000410000 */
[----:B------:R-:W-:-:S05]  /*29f0*/  F2FP.BF16.F32.PACK_AB R10, R137, R136 ;  /* 0x00000088890a723e */ /* 0x000fca00000010ff */
[----:B------:R-:W4:Y:S01]  /*2a00*/  MUFU.EX2 R20, R146 ;  /* 0x0000009200147308 */ /* 0x000f220000000800 */
[----:B--2---:R-:W-:-:S07]  /*2a10*/  FMUL.FTZ R21, R8, R133 ;  /* 0x0000008508157220 */ /* 0x004fce0000410000 */
[----:B------:R-:W2:Y:S01]  /*2a20*/  MUFU.EX2 R145, R145 ;  /* 0x0000009100917308 */ /* 0x000ea20000000800 */
[C---:B---3--:R-:W-:Y:S01]  /*2a30*/  F2FP.BF16.F32.PACK_AB R121, R11.reuse, R8 ;  /* 0x000000080b79723e */ /* 0x048fe200000010ff */
[----:B------:R-:W-:Y:S01]  /*2a40*/  FMUL.FTZ R128, R11, R128 ;  /* 0x000000800b807220 */ /* 0x000fe20000410000 */
[----:B------:R-:W-:Y:S02]  /*2a50*/  F2FP.BF16.F32.PACK_AB R8, R23, R22 ;  /* 0x000000161708723e */ /* 0x000fe400000010ff */
[----:B------:R-:W-:Y:S02]  /*2a60*/  F2FP.BF16.F32.PACK_AB R22, R124, R9 ;  /* 0x000000097c16723e */ /* 0x000fe400000010ff */
[----:B------:R-:W-:Y:S01]  /*2a70*/  F2FP.BF16.F32.PACK_AB R9, R139, R138 ;  /* 0x0000008a8b09723e */ /* 0x000fe200000010ff */
[----:B----4-:R-:W-:Y:S01]  /*2a80*/  FMUL.FTZ R131, R20, R131 ;  /* 0x0000008314837220 */ /* 0x010fe20000410000 */
[----:B------:R-:W-:Y:S02]  /*2a90*/  F2FP.BF16.F32.PACK_AB R11, R142, R143 ;  /* 0x0000008f8e0b723e */ /* 0x000fe400000010ff */
[----:B------:R-:W-:-:S02]  /*2aa0*/  F2FP.BF16.F32.PACK_AB R21, R128, R21 ;  /* 0x000000158015723e */ /* 0x000fc400000010ff */
[C---:B--2---:R-:W-:Y:S01]  /*2ab0*/  F2FP.BF16.F32.PACK_AB R123, R145.reuse, R20 ;  /* 0x00000014917b723e */ /* 0x044fe200000010ff */
        /* <DEDUP_REMOVED lines=9> */
[----:B---3--:R-:W3:Y:S02]  /*2b50*/  FENCE.VIEW.ASYNC.S ;  /* 0x00000000000073c6 */ /* 0x008ee40000000000 */
[----:B---3--:R-:W-:Y:S06]  /*2b60*/  BAR.SYNC.DEFER_BLOCKING 0x9, 0x180 ;  /* 0x0246000000007b1d */ /* 0x008fec0000010000 */
        /* <DEDUP_REMOVED lines=44> */
[----:B----4-:R-:W4:Y:S02]  /*2e30*/  FENCE.VIEW.ASYNC.S ;  /* 0x00000000000073c6 */ /* 0x010f240000000000 */
[----:B----4-:R-:W-:Y:S06]  /*2e40*/  BAR.SYNC.DEFER_BLOCKING 0x9, 0x180 ;  /* 0x0246000000007b1d */ /* 0x010fec0000010000 */
[----:B--2---:R-:W-:-:S06]  /*2e50*/  WARPGROUP.ARRIVE ;  /* 0x00000000000079c5 */ /* 0x004fcc0000000000 */
        /* <DEDUP_REMOVED lines=33> */
[----:B---3--:R-:W-:Y:S05]  /*3070*/  @!P0 BRA `(.L_x_271) ;  /* 0x0000000000048947 */ /* 0x008fea0003800000 */
[----:B------:R-:W-:Y:S01]  /*3080*/  BPT.TRAP 0x1 ;  /* 0x000000040000795c */ /* 0x000fe20000300000 */
.L_x_271:
[----:B------:R-:W-:Y:S01]  /*3090*/  LEA R8, R4, UR36, 0xd ;  /* 0x0000002404087c11 */ /* 0x000fe2000f8e68ff */
[----:B------:R-:W-:Y:S01]  /*30a0*/  UIADD3 UR4, UR36, 0x36438, URZ ;  /* 0x0003643824047890 */ /* 0x000fe2000fffe03f */
[----:B------:R-:W-:Y:S01]  /*30b0*/  VIADD R10, R19, 0x9 ;  /* 0x00000009130a7836 */ /* 0x000fe20000000000 */
        /* <DEDUP_REMOVED lines=9> */
[----:B------:R-:W-:Y:S01]  /*3150*/  WARPGROUP.ARRIVE ;  /* 0x00000000000079c5 */ /* 0x000fe20000000000 */
[----:B------:R-:W-:Y:S02]  /*3160*/  IMAD R8, R16, 0x1000, R17 ;  /* 0x0000100010087824 */ /* 0x000fe400078e0211 */
[----:B------:R-:W-:-:S03]  /*3170*/  IMAD R9, R2, 0x600, R9 ;  /* 0x0000060002097824 */ /* 0x000fc600078e0209 */
[----:B------:R-:W-:Y:S02]  /*3180*/  LEA R8, R8, UR36, 0x2 ;  /* 0x0000002408087c11 */ /* 0x000fe4000f8e10ff */
[----:B------:R-:W-:Y:S01]  /*3190*/  R2UR UR8, R9 ;  /* 0x00000000090872ca */ /* 0x000fe200000e0000 */
[----:B------:R-:W-:-:S12]  /*31a0*/  VIADD R9, R19, 0xc ;  /* 0x0000000c13097836 */ /* 0x000fd80000000000 */
[----:B------:R-:W-:Y:S02]  /*31b0*/  UMOV UR4, UR8 ;  /* 0x0000000800047c82 */ /* 0x000fe40008000000 */
        /* <DEDUP_REMOVED lines=37> */
[----:B---3--:R-:W3:Y:S02]  /*3410*/  FENCE.VIEW.ASYNC.S ;  /* 0x00000000000073c6 */ /* 0x008ee40000000000 */
[----:B---3--:R2:W-:Y:S06]  /*3420*/  BAR.ARV R9, 0xa0 ;  /* 0x000280090000751d */ /* 0x0085ec0000002000 */
[----:B------:R-:W-:Y:S05]  /*3430*/  @!P0 BRA `(.L_x_272) ;  /* 0x0000000000048947 */ /* 0x000fea0003800000 */
[----:B------:R-:W-:Y:S01]  /*3440*/  BPT.TRAP 0x1 ;  /* 0x000000040000795c */ /* 0x000fe20000300000 */
.L_x_272:
[----:B------:R-:W-:Y:S01]  /*3450*/  VIADD R5, R5, 0x1 ;  /* 0x0000000105057836 */ /* 0x000fe20000000000 */
[----:B------:R-:W-:Y:S01]  /*3460*/  LOP3.LUT R6, R6, 0x1, RZ, 0x3c, !PT ;  /* 0x0000000106067812 */ /* 0x000fe200078e3cff */
[----:B------:R-:W-:Y:S02]  /*3470*/  VIADD R2, R2, 0x1 ;  /* 0x0000000102027836 */ /* 0x000fe40000000000 */
[----:B------:R-:W-:Y:S01]  /*3480*/  VIADD R3, R3, 0x36420 ;  /* 0x0003642003037836 */ /* 0x000fe20000000000 */
[----:B------:R-:W-:Y:S02]  /*3490*/  ISETP.GE.AND P1, PT, R5, R18, PT ;  /* 0x000000120500720c */ /* 0x000fe40003f26270 */
[----:B------:R-:W-:Y:S02]  /*34a0*/  ISETP.NE.AND P0, PT, R2, 0x2, PT ;  /* 0x000000020200780c */ /* 0x000fe40003f05270 */
[----:B------:R-:W-:Y:S02]  /*34b0*/  PRMT R3, RZ, 0x654, R3 ;  /* 0x00000654ff037816 */ /* 0x000fe40000000003 */
[----:B--2---:R-:W-:-:S02]  /*34c0*/  SEL R8, RZ, 0x1, P0 ;  /* 0x00000001ff087807 */ /* 0x004fc40000000000 */
[----:B------:R3:W-:Y:S01]  /*34d0*/  SYNCS.ARRIVE.TRANS64.RED.A1T0 RZ, [R3+URZ], RZ ;  /* 0x000000ff03ff79a7 */ /* 0x0007e2000810043f */
[----:B------:R-:W-:Y:S02]  /*34e0*/  SEL R2, R2, RZ, P0 ;  /* 0x000000ff02027207 */ /* 0x000fe40000000000 */
[----:B------:R-:W-:Y:S02]  /*34f0*/  LOP3.LUT R7, R7, R8, RZ, 0x3c, !PT ;  /* 0x0000000807077212 */ /* 0x000fe400078e3cff */
[----:B------:R-:W-:Y:S05]  /*3500*/  @!P1 BRA `(.L_x_273) ;  /* 0xffffffe0003c9947 */ /* 0x000fea000383ffff */
.L_x_262:
[----:B------:R-:W4:Y:S01]  /*3510*/  S2UR UR8, SR_CTAID.Y ;  /* 0x00000000000879c3 */ /* 0x000f220000002600 */
[----:B------:R-:W-:Y:S01]  /*3520*/  ULDC UR5, c[0x0][0x850] ;  /* 0x0002140000057ab9 */ /* 0x000fe20000000800 */
[----:B------:R-:W-:Y:S01]  /*3530*/  ULDC.64 UR10, c[0x0][0x818] ;  /* 0x00020600000a7ab9 */ /* 0x000fe20000000a00 */
[----:B------:R-:W-:Y:S01]  /*3540*/  UISETP.NE.AND UP0, UPT, UR5, 0x1, UPT ;  /* 0x000000010500788c */ /* 0x000fe2000bf05270 */
[----:B-1----:R-:W-:Y:S01]  /*3550*/  IMAD R16, R16, 0x1800, R17 ;  /* 0x0000180010107824 */ /* 0x002fe200078e0211 */
[----:B------:R-:W-:-:S03]  /*3560*/  ULDC.64 UR12, c[0x0][0x840] ;  /* 0x00021000000c7ab9 */ /* 0x000fc60000000a00 */
[----:B------:R-:W1:Y:S01]  /*3570*/  S2UR UR4, SR_CTAID.X ;  /* 0x00000000000479c3 */ /* 0x000e620000002500 */
[----:B------:R-:W-:-:S05]  /*3580*/  LEA R16, R16, UR36, 0x2 ;  /* 0x0000002410107c11 */ /* 0x000fca000f8e10ff */
[----:B------:R-:W-:Y:S01]  /*3590*/  @UP0 ULDC UR6, c[0x0][0x854] ;  /* 0x0002150000060ab9 */ /* 0x000fe20000000800 */
[----:B------:R-:W-:Y:S01]  /*35a0*/  @UP0 ULDC UR9, c[0x0][0x858] ;  /* 0x0002160000090ab9 */ /* 0x000fe20000000800 */
[----:B------:R-:W5:Y:S01]  /*35b0*/  S2UR UR16, SR_CTAID.Z ;  /* 0x00000000001079c3 */ /* 0x000f620000002700 */
[----:B----4-:R-:W-:-:S07]  /*35c0*/  UIMAD.WIDE.U32 UR6, UR8, UR6, URZ ;  /* 0x00000006080672a5 */ /* 0x010fce000f8e003f */
[----:B------:R-:W4:Y:S01]  /*35d0*/  LDC.64 R8, c[0x0][0x820] ;  /* 0x00020800ff087b82 */ /* 0x000f220000000a00 */
[----:B------:R-:W-:Y:S02]  /*35e0*/  @UP0 USHF.R.U32.HI UR8, URZ, UR9, UR7 ;  /* 0x000000093f080299 */ /* 0x000fe40008011607 */
[----:B-1----:R-:W-:-:S05]  /*35f0*/  UIMAD UR4, UR4, 0x4800, URZ ;  /* 0x00004800040478a4 */ /* 0x002fca000f8e023f */
[----:B--2---:R-:W1:Y:S01]  /*3600*/  LDC.64 R10, c[0x0][0x848] ;  /* 0x00021200ff0a7b82 */ /* 0x004e620000000a00 */
[----:B------:R-:W-:Y:S02]  /*3610*/  USHF.R.S32.HI UR6, URZ, 0x1f, UR8 ;  /* 0x0000001f3f067899 */ /* 0x000fe40008011408 */
[----:B------:R-:W-:Y:S02]  /*3620*/  USHF.R.S32.HI UR5, URZ, 0x1f, UR4 ;  /* 0x0000001f3f057899 */ /* 0x000fe40008011404 */
[----:B------:R-:W-:Y:S02]  /*3630*/  UIMAD UR7, UR6, UR10, URZ ;  /* 0x0000000a060772a4 */ /* 0x000fe4000f8e023f */
[----:B------:R-:W-:Y:S02]  /*3640*/  UIMAD UR6, UR6, UR12, URZ ;  /* 0x0000000c060672a4 */ /* 0x000fe4000f8e023f */
[----:B------:R-:W-:Y:S02]  /*3650*/  UIMAD.WIDE.U32 UR14, UR8, UR10, UR4 ;  /* 0x0000000a080e72a5 */ /* 0x000fe4000f8e0004 */
[----:B------:R-:W-:-:S02]  /*3660*/  UIMAD UR7, UR8, UR11, UR7 ;  /* 0x0000000b080772a4 */ /* 0x000fc4000f8e0207 */
[----:B------:R-:W-:Y:S02]  /*3670*/  UIMAD.WIDE.U32 UR4, UR8, UR12, UR4 ;  /* 0x0000000c080472a5 */ /* 0x000fe4000f8e0004 */
[----:B------:R-:W-:Y:S01]  /*3680*/  UIMAD UR6, UR8, UR13, UR6 ;  /* 0x0000000d080672a4 */ /* 0x000fe2000f8e0206 */
[----:B---3--:R-:W-:Y:S01]  /*3690*/  IMAD.U32 R3, RZ, RZ, UR15 ;  /* 0x0000000fff037e24 */ /* 0x008fe2000f8e00ff */
[----:B-----5:R-:W-:Y:S01]  /*36a0*/  USHF.R.S32.HI UR8, URZ, 0x1f, UR16 ;  /* 0x0000001f3f087899 */ /* 0x020fe20008011410 */
[----:B------:R-:W-:Y:S01]  /*36b0*/  IMAD.U32 R2, RZ, RZ, UR14 ;  /* 0x0000000eff027e24 */ /* 0x000fe2000f8e00ff */
[----:B------:R-:W-:Y:S01]  /*36c0*/  UIADD3 UR7, UR15, UR7, URZ ;  /* 0x000000070f077290 */ /* 0x000fe2000fffe03f */
[----:B------:R-:W-:Y:S01]  /*36d0*/  IMAD.U32 R5, RZ, RZ, UR5 ;  /* 0x00000005ff057e24 */ /* 0x000fe2000f8e00ff */
[----:B------:R-:W-:Y:S01]  /*36e0*/  UIADD3 UR6, UR5, UR6, URZ ;  /* 0x0000000605067290 */ /* 0x000fe2000fffe03f */
[----:B------:R-:W-:Y:S01]  /*36f0*/  IMAD.U32 R4, RZ, RZ, UR4 ;  /* 0x00000004ff047e24 */ /* 0x000fe2000f8e00ff */
[----:B------:R-:W-:Y:S01]  /*3700*/  ULDC UR4, c[0x0][0x740] ;  /* 0x0001d00000047ab9 */ /* 0x000fe20000000800 */
[----:B----4-:R-:W-:-:S02]  /*3710*/  IMAD R0, R8, UR8, RZ ;  /* 0x0000000808007c24 */ /* 0x010fc4000f8e02ff */
[----:B------:R-:W-:Y:S01]  /*3720*/  FMUL.FTZ R72, R72, UR4 ;  /* 0x0000000448487c20 */ /* 0x000fe20008410000 */
[----:B-1----:R-:W-:Y:S02]  /*3730*/  IMAD R6, R10, UR8, RZ ;  /* 0x000000080a067c24 */ /* 0x002fe4000f8e02ff */
[----:B------:R-:W-:Y:S01]  /*3740*/  FMUL.FTZ R73, R73, UR4 ;  /* 0x0000000449497c20 */ /* 0x000fe20008410000 */
[----:B------:R-:W-:Y:S02]  /*3750*/  IMAD R7, R9, UR16, R0 ;  /* 0x0000001009077c24 */ /* 0x000fe4000f8e0200 */
[----:B------:R-:W-:Y:S01]  /*3760*/  FMUL.FTZ R74, R74, UR4 ;  /* 0x000000044a4a7c20 */ /* 0x000fe20008410000 */
[----:B------:R-:W-:Y:S02]  /*3770*/  IMAD R9, R11, UR16, R6 ;  /* 0x000000100b097c24 */ /* 0x000fe4000f8e0206 */
[----:B------:R-:W-:Y:S01]  /*3780*/  FMUL.FTZ R75, R75, UR4 ;  /* 0x000000044b4b7c20 */ /* 0x000fe20008410000 */
[----:B------:R-:W1:Y:S01]  /*3790*/  S2R R6, SR_TID.X ;  /* 0x0000000000067919 */ /* 0x000e620000002100 */
[----:B------:R-:W-:-:S02]  /*37a0*/  IMAD.U32 R3, RZ, RZ, UR7 ;  /* 0x00000007ff037e24 */ /* 0x000fc4000f8e00ff */
[----:B------:R-:W-:Y:S01]  /*37b0*/  FMUL.FTZ R76, R76, UR4 ;  /* 0x000000044c4c7c20 */ /* 0x000fe20008410000 */
[----:B------:R-:W-:Y:S02]  /*37c0*/  IMAD.U32 R5, RZ, RZ, UR6 ;  /* 0x00000006ff057e24 */ /* 0x000fe4000f8e00ff */
[----:B------:R-:W-:Y:S01]  /*37d0*/  FMUL.FTZ R77, R77, UR4 ;  /* 0x000000044d4d7c20 */ /* 0x000fe20008410000 */
[----:B------:R-:W-:-:S04]  /*37e0*/  IMAD.WIDE.U32 R2, R8, UR16, R2 ;  /* 0x0000001008027c25 */ /* 0x000fc8000f8e0002 */
[----:B------:R-:W-:Y:S01]  /*37f0*/  FMUL.FTZ R78, R78, UR4 ;  /* 0x000000044e4e7c20 */ /* 0x000fe20008410000 */
[----:B------:R-:W-:Y:S01]  /*3800*/  FMUL.FTZ R79, R79, UR4 ;  /* 0x000000044f4f7c20 */ /* 0x000fe20008410000 */
[----:B------:R-:W-:Y:S01]  /*3810*/  FMUL.FTZ R80, R80, UR4 ;  /* 0x0000000450507c20 */ /* 0x000fe20008410000 */
[----:B------:R-:W-:-:S04]  /*3820*/  IMAD.WIDE.U32 R4, R10, UR16, R4 ;  /* 0x000000100a047c25 */ /* 0x000fc8000f8e0004 */
        /* <DEDUP_REMOVED lines=39> */
[----:B------:R-:W-:Y:S05]  /*3aa0*/  WARPSYNC.ALL ;  /* 0x0000000000007948 */ /* 0x000fea0003800000 */
[----:B------:R-:W-:-:S02]  /*3ab0*/  IMAD.IADD R7, R3, 0x1, R7 ;  /* 0x0000000103077824 */ /* 0x000fc400078e0207 */
[----:B------:R-:W-:Y:S01]  /*3ac0*/  IMAD.IADD R0, R5, 0x1, R9 ;  /* 0x0000000105007824 */ /* 0x000fe200078e0209 */
[----:B------:R-:W-:Y:S01]  /*3ad0*/  BAR.SYNC.DEFER_BLOCKING 0x1, 0x180 ;  /* 0x0046000000007b1d */ /* 0x000fe20000010000 */
[----:B-1----:R-:W-:-:S07]  /*3ae0*/  ISETP.NE.AND P1, PT, R6, 0x80, PT ;  /* 0x000000800600780c */ /* 0x002fce0003f25270 */
[----:B------:R-:W1:Y:S01]  /*3af0*/  LDC.64 R8, c[0x0][0x800] ;  /* 0x00020000ff087b82 */ /* 0x000e620000000a00 */
[----:B------:R-:W-:Y:S07]  /*3b00*/  BSSY B0, `(.L_x_274) ;  /* 0x0000027000007945 */ /* 0x000fee0003800000 */
[----:B------:R-:W2:Y:S01]  /*3b10*/  LDC.64 R10, c[0x0][0x828] ;  /* 0x00020a00ff0a7b82 */ /* 0x000ea20000000a00 */
[----:B------:R3:W-:Y:S04]  /*3b20*/  STS.128 [R16], R24 ;  /* 0x0000001810007388 */ /* 0x0007e80000000c00 */
[----:B------:R3:W-:Y:S01]  /*3b30*/  STS.128 [R16+0x800], R28 ;  /* 0x0008001c10007388 */ /* 0x0007e20000000c00 */
[----:B-1----:R-:W-:-:S03]  /*3b40*/  LEA R8, P0, R2, R8, 0x2 ;  /* 0x0000000802087211 */ /* 0x002fc600078010ff */
[----:B------:R3:W-:Y:S01]  /*3b50*/  STS.128 [R16+0x1000], R32 ;  /* 0x0010002010007388 */ /* 0x0007e20000000c00 */
[----:B------:R-:W-:-:S03]  /*3b60*/  LEA.HI.X R7, R2, R9, R7, 0x2, P0 ;  /* 0x0000000902077211 */ /* 0x000fc600000f1407 */
[----:B------:R3:W-:Y:S01]  /*3b70*/  STS.128 [R16+0x1800], R36 ;  /* 0x0018002410007388 */ /* 0x0007e20000000c00 */
[----:B--2---:R-:W-:-:S03]  /*3b80*/  LEA R10, P2, R4, R10, 0x2 ;  /* 0x0000000a040a7211 */ /* 0x004fc600078410ff */
[----:B------:R3:W-:Y:S01]  /*3b90*/  STS.128 [R16+0x2000], R40 ;  /* 0x0020002810007388 */ /* 0x0007e20000000c00 */
[----:B------:R-:W-:-:S03]  /*3ba0*/  LEA.HI.X R0, R4, R11, R0, 0x2, P2 ;  /* 0x0000000b04007211 */ /* 0x000fc600010f1400 */
        /* <DEDUP_REMOVED lines=12> */
[----:B-1----:R-:W1:Y:S02]  /*3c70*/  FENCE.VIEW.ASYNC.S ;  /* 0x00000000000073c6 */ /* 0x002e640000000000 */
[----:B-1----:R-:W-:Y:S06]  /*3c80*/  BAR.SYNC.DEFER_BLOCKING 0x1, 0x180 ;  /* 0x0046000000007b1d */ /* 0x002fec0000010000 */
[----:B------:R-:W-:Y:S05]  /*3c90*/  @P1 BRA `(.L_x_275) ;  /* 0x0000000000341947 */ /* 0x000fea0003800000 */
[----:B------:R-:W-:Y:S01]  /*3ca0*/  R2UR UR4, R10 ;  /* 0x000000000a0472ca */ /* 0x000fe200000e0000 */
[----:B------:R-:W-:Y:S01]  /*3cb0*/  UMOV UR6, 0x1200 ;  /* 0x0000120000067882 */ /* 0x000fe20000000000 */
[----:B------:R-:W-:Y:S01]  /*3cc0*/  R2UR UR5, R0 ;  /* 0x00000000000572ca */ /* 0x000fe200000e0000 */
[----:B------:R-:W-:Y:S01]  /*3cd0*/  UMOV UR8, 0x0 ;  /* 0x0000000000087882 */ /* 0x000fe20000000000 */
[----:B------:R-:W-:Y:S01]  /*3ce0*/  PLOP3.LUT P0, PT, PT, PT, PT, 0x80, 0x0 ;  /* 0x000000000000781c */ /* 0x000fe20003f0f070 */
[----:B------:R-:W-:-:S12]  /*3cf0*/  UMOV UR9, 0x14f00000 ;  /* 0x14f0000000097882 */ /* 0x000fd80000000000 */
.L_x_276:
[----:B------:R-:W-:Y:S01]  /*3d00*/  @P0 ELECT P2, URZ, PT ;  /* 0x00000000003f082f */ /* 0x000fe20003840000 */
[----:B------:R1:W-:-:S12]  /*3d10*/  UBLKRED.G.S.ADD.F32.RN [UR4], [UR36], UR6, desc[UR8] ;  /* 0x00000804240073bb */ /* 0x0003d800080a1406 */
[----:B------:R-:W-:Y:S02]  /*3d20*/  @P2 PLOP3.LUT P0, PT, P2, PT, PT, 0x8, 0x0 ;  /* 0x000000000000281c */ /* 0x000fe4000170e170 */
[----:B------:R-:W-:-:S11]  /*3d30*/  PLOP3.LUT P2, PT, PT, PT, PT, 0x8, 0x0 ;  /* 0x000000000000781c */ /* 0x000fd60003f4e170 */
[----:B-1----:R-:W-:Y:S05]  /*3d40*/  @P0 BRA.U.ANY `(.L_x_276) ;  /* 0xfffffffd00ec0947 */ /* 0x002fea000393ffff */
[----:B------:R0:W-:Y:S01]  /*3d50*/  UTMACMDFLUSH ;  /* 0x00000000000079b7 */ /* 0x0001e20000000000 */
[----:B------:R-:W-:-:S04]  /*3d60*/  DEPBAR.LE SB0, 0x0 ;  /* 0x000080000000791a */ /* 0x000fc80000000000 */
.L_x_275:
[----:B------:R-:W-:Y:S05]  /*3d70*/  BSYNC B0 ;  /* 0x0000000000007941 */ /* 0x000fea0003800000 */
.L_x_274:
[----:B------:R-:W-:Y:S06]  /*3d80*/  BAR.SYNC.DEFER_BLOCKING 0x1, 0x180 ;  /* 0x0046000000007b1d */ /* 0x000fec0000010000 */
[----:B------:R4:W-:Y:S04]  /*3d90*/  STS.128 [R16], R72 ;  /* 0x0000004810007388 */ /* 0x0009e80000000c00 */
[----:B------:R4:W-:Y:S04]  /*3da0*/  STS.128 [R16+0x800], R76 ;  /* 0x0008004c10007388 */ /* 0x0009e80000000c00 */
        /* <DEDUP_REMOVED lines=24> */
.L_x_277:
[----:B------:R-:W-:Y:S01]  /*3f30*/  @P0 ELECT P1, URZ, PT ;  /* 0x00000000003f082f */ /* 0x000fe20003820000 */
[----:B------:R1:W-:-:S12]  /*3f40*/  UBLKRED.G.S.ADD.F32.RN [UR4], [UR36], UR6, desc[UR8] ;  /* 0x00000804240073bb */ /* 0x0003d800080a1406 */
[----:B------:R-:W-:Y:S02]  /*3f50*/  @P1 PLOP3.LUT P0, PT, P1, PT, PT, 0x8, 0x0 ;  /* 0x000000000000181c */ /* 0x000fe40000f0e170 */
[----:B------:R-:W-:-:S11]  /*3f60*/  PLOP3.LUT P1, PT, PT, PT, PT, 0x8, 0x0 ;  /* 0x000000000000781c */ /* 0x000fd60003f2e170 */
[----:B-1----:R-:W-:Y:S05]  /*3f70*/  @P0 BRA.U.ANY `(.L_x_277) ;  /* 0xfffffffd00ec0947 */ /* 0x002fea000393ffff */
[----:B------:R0:W-:Y:S01]  /*3f80*/  UTMACMDFLUSH ;  /* 0x00000000000079b7 */ /* 0x0001e20000000000 */
[----:B------:R-:W-:-:S04]  /*3f90*/  DEPBAR.LE SB0, 0x0 ;  /* 0x000080000000791a */ /* 0x000fc80000000000 */
[----:B------:R-:W-:Y:S05]  /*3fa0*/  BRA `(.L_x_254) ;  /* 0x0000003000247947 */ /* 0x000fea0003800000 */
.L_x_252:
        /* <DEDUP_REMOVED lines=8> */
[----:B------:R-:W-:Y:S05]  /*4030*/  @P0 BRA `(.L_x_254) ;  /* 0x0000003000000947 */ /* 0x000fea0003800000 */
[----:B------:R-:W1:Y:S02]  /*4040*/  S2UR UR7, SR_CTAID.Z ;  /* 0x00000000000779c3 */ /* 0x000e640000002700 */
[----:B-1----:R-:W-:-:S13]  /*4050*/  ISETP.LE.AND P0, PT, RZ, UR7, PT ;  /* 0x00000007ff007c0c */ /* 0x002fda000bf03270 */
[----:B------:R-:W-:Y:S05]  /*4060*/  @!P0 BRA `(.L_x_254) ;  /* 0x0000002c00f48947 */ /* 0x000fea0003800000 */
[----:B------:R-:W1:Y:S01]  /*4070*/  S2UR UR10, SR_CTAID.Y ;  /* 0x00000000000a79c3 */ /* 0x000e620000002600 */
[----:B------:R-:W-:Y:S01]  /*4080*/  ULDC.64 UR8, c[0x0][0x2d8] ;  /* 0x0000b60000087ab9 */ /* 0x000fe20000000a00 */
[----:B------:R-:W-:-:S06]  /*4090*/  ELECT P0, URZ, PT ;  /* 0x00000000003f782f */ /* 0x000fcc0003800000 */
[----:B------:R-:W2:Y:S01]  /*40a0*/  LDC R2, c[0x0][0x280] ;  /* 0x0000a000ff027b82 */ /* 0x000ea20000000800 */
[----:B-1----:R-:W-:-:S04]  /*40b0*/  USHF.R.S32.HI UR4, URZ, 0x1f, UR10 ;  /* 0x0000001f3f047899 */ /* 0x002fc8000801140a */
[----:B------:R-:W-:Y:S02]  /*40c0*/  UIMAD UR6, UR4, UR8, URZ ;  /* 0x00000008040672a4 */ /* 0x000fe4000f8e023f */
[----:B------:R-:W-:Y:S01]  /*40d0*/  UIMAD.WIDE.U32 UR4, UR10, UR8, URZ ;  /* 0x000000080a0472a5 */ /* 0x000fe2000f8e003f */
[----:B--2---:R-:W-:Y:S01]  /*40e0*/  ISETP.GE.AND P1, PT, R2, 0x1, PT ;  /* 0x000000010200780c */ /* 0x004fe20003f26270 */
[----:B------:R-:W-:Y:S02]  /*40f0*/  UIMAD UR6, UR10, UR9, UR6 ;  /* 0x000000090a0672a4 */ /* 0x000fe4000f8e0206 */
[----:B------:R-:W-:Y:S01]  /*4100*/  USHF.R.S32.HI UR8, URZ, 0x1f, UR7 ;  /* 0x0000001f3f087899 */ /* 0x000fe20008011407 */
[----:B------:R-:W-:Y:S01]  /*4110*/  ULDC.64 UR10, c[0x0][0x2e0] ;  /* 0x0000b800000a7ab9 */ /* 0x000fe20000000a00 */
[----:B------:R-:W-:Y:S02]  /*4120*/  UIADD3 UR5, UR5, UR6, URZ ;  /* 0x0000000605057290 */ /* 0x000fe4000fffe03f */
[----:B------:R-:W-:-:S04]  /*4130*/  UIMAD UR6, UR8, UR10, URZ ;  /* 0x0000000a080672a4 */ /* 0x000fc8000f8e023f */
[----:B------:R-:W-:Y:S02]  /*4140*/  UIMAD UR8, UR7, UR11, UR6 ;  /* 0x0000000b070872a4 */ /* 0x000fe4000f8e0206 */
[----:B------:R-:W-:Y:S01]  /*4150*/  UIMAD.WIDE.U32 UR6, UR7, UR10, UR4 ;  /* 0x0000000a070672a5 */ /* 0x000fe2000f8e0004 */
[----:B------:R-:W-:Y:S11]  /*4160*/  @!P1 BRA `(.L_x_254) ;  /* 0x0000002c00b49947 */ /* 0x000ff60003800000 */
        /* <DEDUP_REMOVED lines=27> */
.L_x_300:
        /* <DEDUP_REMOVED lines=23> */
.L_x_281:
[----:B------:R-:W-:Y:S05]  /*4490*/  BSYNC B0 ;  /* 0x0000000000007941 */ /* 0x000fea0003800000 */
.L_x_280:
        /* <DEDUP_REMOVED lines=12> */
.L_x_283:
[----:B------:R-:W-:Y:S05]  /*4560*/  BSYNC B0 ;  /* 0x0000000000007941 */ /* 0x000fea0003800000 */
.L_x_282:
        /* <DEDUP_REMOVED lines=13> */
.L_x_285:
[----:B------:R-:W-:Y:S05]  /*4640*/  BSYNC B0 ;  /* 0x0000000000007941 */ /* 0x000fea0003800000 */
.L_x_284:
[----:B------:R-:W-:Y:S06]  /*4650*/  BAR.ARV 0xa, 0xa0 ;  /* 0x0282800000007b1d */ /* 0x000fec0000002000 */
[----:B------:R-:W-:Y:S04]  /*4660*/  BSSY B0, `(.L_x_286) ;  /* 0x0000003000007945 */ /* 0x000fe80003800000 */
[----:B------:R-:W-:Y:S05]  /*4670*/  @!P0 BRA `(.L_x_287) ;  /* 0x0000000000048947 */ /* 0x000fea0003800000 */
[----:B------:R-:W-:-:S04]  /*4680*/  DEPBAR.LE SB0, 0x1 ;  /* 0x000080400000791a */ /* 0x000fc80000000000 */
.L_x_287:
[----:B------:R-:W-:Y:S05]  /*4690*/  BSYNC B0 ;  /* 0x0000000000007941 */ /* 0x000fea0003800000 */
.L_x_286:
[----:B------:R-:W-:Y:S06]  /*46a0*/  BAR.ARV 0xb, 0xa0 ;  /* 0x02c2800000007b1d */ /* 0x000fec0000002000 */
[----:B------:R-:W-:Y:S04]  /*46b0*/  BSSY B0, `(.L_x_288) ;  /* 0x0000003000007945 */ /* 0x000fe80003800000 */
[----:B------:R-:W-:Y:S05]  /*46c0*/  @!P0 BRA `(.L_x_289) ;  /* 0x0000000000048947 */ /* 0x000fea0003800000 */
[----:B------:R-:W-:-:S04]  /*46d0*/  DEPBAR.LE SB0, 0x0 ;  /* 0x000080000000791a */ /* 0x000fc80000000000 */
.L_x_289:
[----:B------:R-:W-:Y:S05]  /*46e0*/  BSYNC B0 ;  /* 0x0000000000007941 */ /* 0x000fea0003800000 */
.L_x_288:
        /* <DEDUP_REMOVED lines=13> */
.L_x_291:
[----:B------:R-:W-:Y:S05]  /*47c0*/  BSYNC B0 ;  /* 0x0000000000007941 */ /* 0x000fea0003800000 */
.L_x_290:
        /* <DEDUP_REMOVED lines=12> */
.L_x_293:
[----:B------:R-:W-:Y:S05]  /*4890*/  BSYNC B0 ;  /* 0x0000000000007941 */ /* 0x000fea0003800000 */
.L_x_292:
        /* <DEDUP_REMOVED lines=13> */
.L_x_295:
[----:B------:R-:W-:Y:S05]  /*4970*/  BSYNC B0 ;  /* 0x0000000000007941 */ /* 0x000fea0003800000 */
.L_x_294:
[----:B------:R-:W-:Y:S06]  /*4980*/  BAR.ARV 0xa, 0xa0 ;  /* 0x0282800000007b1d */ /* 0x000fec0000002000 */
[----:B------:R-:W-:Y:S04]  /*4990*/  BSSY B0, `(.L_x_296) ;  /* 0x0000003000007945 */ /* 0x000fe80003800000 */
[----:B------:R-:W-:Y:S05]  /*49a0*/  @!P0 BRA `(.L_x_297) ;  /* 0x0000000000048947 */ /* 0x000fea0003800000 */
[----:B------:R-:W-:-:S04]  /*49b0*/  DEPBAR.LE SB0, 0x1 ;  /* 0x000080400000791a */ /* 0x000fc80000000000 */
.L_x_297:
[----:B------:R-:W-:Y:S05]  /*49c0*/  BSYNC B0 ;  /* 0x0000000000007941 */ /* 0x000fea0003800000 */
.L_x_296:
[----:B------:R-:W-:Y:S01]  /*49d0*/  VIADD R0, R0, 0xfffffffe ;  /* 0xfffffffe00007836 */ /* 0x000fe20000000000 */
[----:B------:R-:W-:Y:S06]  /*49e0*/  BAR.ARV 0xb, 0xa0 ;  /* 0x02c2800000007b1d */ /* 0x000fec0000002000 */
[----:B------:R-:W-:Y:S01]  /*49f0*/  BSSY B0, `(.L_x_298) ;  /* 0x0000004000007945 */ /* 0x000fe20003800000 */
[----:B------:R-:W-:-:S03]  /*4a00*/  ISETP.NE.AND P1, PT, R0, RZ, PT ;  /* 0x000000ff0000720c */ /* 0x000fc60003f25270 */
[----:B------:R-:W-:Y:S10]  /*4a10*/  @!P0 BRA `(.L_x_299) ;  /* 0x0000000000048947 */ /* 0x000ff40003800000 */
[----:B------:R-:W-:-:S04]  /*4a20*/  DEPBAR.LE SB0, 0x0 ;  /* 0x000080000000791a */ /* 0x000fc80000000000 */
.L_x_299:
[----:B------:R-:W-:Y:S05]  /*4a30*/  BSYNC B0 ;  /* 0x0000000000007941 */ /* 0x000fea0003800000 */
.L_x_298:
[----:B------:R-:W-:Y:S06]  /*4a40*/  BAR.ARV 0xc, 0xa0 ;  /* 0x0302800000007b1d */ /* 0x000fec0000002000 */
[----:B------:R-:W-:Y:S02]  /*4a50*/  UIADD3 UR5, UR5, 0x2, URZ ;  /* 0x0000000205057890 */ /* 0x000fe4000fffe03f */
[----:B------:R-:W-:Y:S01]  /*4a60*/  UIADD3 UR4, UR4, 0x1, URZ ;  /* 0x0000000104047890 */ /* 0x000fe2000fffe03f */
[----:B------:R-:W-:Y:S11]  /*4a70*/  @P1 BRA `(.L_x_300) ;  /* 0xfffffff800281947 */ /* 0x000ff6000383ffff */
[----:B------:R-:W-:-:S12]  /*4a80*/  UIADD3 UR4, UR9, 0x6000, URZ ;  /* 0x0000600009047890 */ /* 0x000fd8000fffe03f */
.L_x_279:
[----:B------:R-:W-:-:S13]  /*4a90*/  ISETP.NE.AND P1, PT, R3, RZ, PT ;  /* 0x000000ff0300720c */ /* 0x000fda0003f25270 */
[----:B------:R-:W-:Y:S05]  /*4aa0*/  @!P1 BRA `(.L_x_254) ;  /* 0x0000002400649947 */ /* 0x000fea0003800000 */
        /* <DEDUP_REMOVED lines=17> */
.L_x_302:
[----:B------:R-:W-:Y:S05]  /*4bc0*/  BSYNC B0 ;  /* 0x0000000000007941 */ /* 0x000fea0003800000 */
.L_x_301:
        /* <DEDUP_REMOVED lines=18> */
.L_x_304:
[----:B------:R-:W-:Y:S05]  /*4cf0*/  BSYNC B0 ;  /* 0x0000000000007941 */ /* 0x000fea0003800000 */
.L_x_303:
        /* <DEDUP_REMOVED lines=19> */
.L_x_306:
[----:B------:R-:W-:Y:S05]  /*4e30*/  BSYNC B0 ;  /* 0x0000000000007941 */ /* 0x000fea0003800000 */
.L_x_305:
[----:B------:R-:W-:Y:S06]  /*4e40*/  BAR.ARV 0xa, 0xa0 ;  /* 0x0282800000007b1d */ /* 0x000fec0000002000 */
[----:B------:R-:W-:Y:S04]  /*4e50*/  BSSY B0, `(.L_x_307) ;  /* 0x0000003000007945 */ /* 0x000fe80003800000 */
[----:B------:R-:W-:Y:S05]  /*4e60*/  @!P0 BRA `(.L_x_308) ;  /* 0x0000000000048947 */ /* 0x000fea0003800000 */
[----:B------:R-:W-:-:S04]  /*4e70*/  DEPBAR.LE SB0, 0x1 ;  /* 0x000080400000791a */ /* 0x000fc80000000000 */
.L_x_308:
[----:B------:R-:W-:Y:S05]  /*4e80*/  BSYNC B0 ;  /* 0x0000000000007941 */ /* 0x000fea0003800000 */
.L_x_307:
[----:B------:R-:W-:Y:S06]  /*4e90*/  BAR.ARV 0xb, 0xa0 ;  /* 0x02c2800000007b1d */ /* 0x000fec0000002000 */
[----:B------:R-:W-:Y:S04]  /*4ea0*/  BSSY B0, `(.L_x_309) ;  /* 0x0000003000007945 */ /* 0x000fe80003800000 */
[----:B------:R-:W-:Y:S05]  /*4eb0*/  @!P0 BRA `(.L_x_310) ;  /* 0x0000000000048947 */ /* 0x000fea0003800000 */
[----:B------:R-:W-:-:S04]  /*4ec0*/  DEPBAR.LE SB0, 0x0 ;  /* 0x000080000000791a */ /* 0x000fc80000000000 */
.L_x_310:
[----:B------:R-:W-:Y:S05]  /*4ed0*/  BSYNC B0 ;  /* 0x0000000000007941 */ /* 0x000fea0003800000 */
.L_x_309:
[----:B------:R-:W-:Y:S06]  /*4ee0*/  BAR.ARV 0xc, 0xa0 ;  /* 0x0302800000007b1d */ /* 0x000fec0000002000 */
[----:B------:R-:W-:Y:S05]  /*4ef0*/  BRA `(.L_x_254) ;  /* 0x0000002000507947 */ /* 0x000fea0003800000 */
.L_x_278:
        /* <DEDUP_REMOVED lines=57> */
.L_x_340:
        /* <DEDUP_REMOVED lines=9> */
.L_x_314:
        /* <DEDUP_REMOVED lines=89> */
[----:B------:R-:W-:Y:S01]  /*58b0*/  IMAD.MOV.U32 R12, RZ, RZ, 0x1 ;  /* 0x00000001ff0c7424 */ /* 0x000fe200078e00ff */
[----:B------:R-:W-:-:S04]  /*58c0*/  SHF.R.S32.HI R5, RZ, 0x1f, R4 ;  /* 0x0000001fff057819 */ /* 0x000fc80000011404 */
[----:B------:R-:W-:Y:S01]  /*58d0*/  LEA.HI R4, R5, R4, RZ, 0x6 ;  /* 0x0000000405047211 */ /* 0x000fe200078f30ff */
[----:B------:R-:W-:-:S03]  /*58e0*/  IMAD.MOV.U32 R5, RZ, RZ, RZ ;  /* 0x000000ffff057224 */ /* 0x000fc600078e00ff */
[----:B------:R-:W-:-:S04]  /*58f0*/  LEA.HI.SX32 R4, R4, 0xffffffff, 0x1a ;  /* 0xffffffff04047811 */ /* 0x000fc800078fd2ff */
[----:B------:R-:W-:-:S04]  /*5900*/  VIMNMX R4, R4, 0x1, !PT ;  /* 0x0000000104047848 */ /* 0x000fc80007fe0100 */
[----:B------:R-:W-:Y:S02]  /*5910*/  LOP3.LUT R19, R4, 0x1, RZ, 0xc0, !PT ;  /* 0x0000000104137812 */ /* 0x000fe400078ec0ff */
[----:B--2---:R-:W-:Y:S01]  /*5920*/  LOP3.LUT R16, R17, 0x1f, RZ, 0xc0, !PT ;  /* 0x0000001f11107812 */ /* 0x004fe200078ec0ff */
[----:B------:R-:W-:Y:S01]  /*5930*/  IMAD.MOV.U32 R17, RZ, RZ, RZ ;  /* 0x000000ffff117224 */ /* 0x000fe200078e00ff */
[----:B------:R-:W-:Y:S06]  /*5940*/  @!P1 BRA `(.L_x_316) ;  /* 0x0000000800f49947 */ /* 0x000fec0003800000 */
[----:B------:R-:W-:Y:S02]  /*5950*/  IMAD.IADD R22, R4, 0x1, -R19 ;  /* 0x0000000104167824 */ /* 0x000fe400078e0a13 */
[----:B------:R-:W-:Y:S02]  /*5960*/  IMAD.MOV.U32 R17, RZ, RZ, RZ ;  /* 0x000000ffff117224 */ /* 0x000fe400078e00ff */
[----:B------:R-:W-:-:S07]  /*5970*/  IMAD.MOV.U32 R12, RZ, RZ, 0x1 ;  /* 0x00000001ff0c7424 */ /* 0x000fce00078e00ff */
.L_x_325:
[----:B-1----:R-:W-:-:S05]  /*5980*/  IMAD.MOV.U32 R10, RZ, RZ, 0x1 ;  /* 0x00000001ff0a7424 */ /* 0x002fca00078e00ff */
[----:B------:R-:W-:-:S04]  /*5990*/  SHF.L.U32 R10, R10, 0x1f, RZ ;  /* 0x0000001f0a0a7819 */ /* 0x000fc800000006ff */
[----:B------:R-:W1:Y:S02]  /*59a0*/  SYNCS.PHASECHK.TRANS64.TRYWAIT P1, [R0+URZ+0x36438], R10 ;  /* 0x0364380a000075a7 */ /* 0x000e64000802017f */
[----:B-123--:R-:W-:Y:S05]  /*59b0*/  @!P1 BRA `(.L_x_317) ;  /* 0x0000001800189947 */ /* 0x00efea0003800000 */
.L_x_341:
[----:B------:R-:W-:Y:S05]  /*59c0*/  @P0 BRA `(.L_x_318) ;  /* 0x0000000000140947 */ /* 0x000fea0003800000 */
[----:B------:R-:W-:Y:S01]  /*59d0*/  ISETP.NE.AND P1, PT, R16, RZ, PT ;  /* 0x000000ff1000720c */ /* 0x000fe20003f25270 */
[----:B------:R-:W-:-:S04]  /*59e0*/  IMAD.MOV.U32 R3, RZ, RZ, 0x6100 ;  /* 0x00006100ff037424 */ /* 0x000fc800078e00ff */
[----:B------:R2:W-:Y:S08]  /*59f0*/  SYNCS.ARRIVE.TRANS64 RZ, [R0+URZ+0x36430], R3 ;  /* 0x0364300300ff79a7 */ /* 0x0005f0000800003f */
[----:B------:R-:W-:Y:S05]  /*5a00*/  @!P1 BRA `(.L_x_318) ;  /* 0x0000000000049947 */ /* 0x000fea0003800000 */
[----:B------:R-:W-:Y:S01]  /*5a10*/  BPT.TRAP 0x1 ;  /* 0x000000040000795c */ /* 0x000fe20000300000 */
.L_x_318:
        /* <DEDUP_REMOVED lines=47> */
.L_x_342:
[----:B------:R-:W-:Y:S05]  /*5d10*/  @P0 BRA `(.L_x_320) ;  /* 0x0000000000140947 */ /* 0x000fea0003800000 */
[----:B------:R-:W-:Y:S01]  /*5d20*/  ISETP.NE.AND P1, PT, R16, RZ, PT ;  /* 0x000000ff1000720c */ /* 0x000fe20003f25270 */
[----:B--2---:R-:W-:-:S04]  /*5d30*/  IMAD.MOV.U32 R3, RZ, RZ, 0x6100 ;  /* 0x00006100ff037424 */ /* 0x004fc800078e00ff */
[----:B------:R3:W-:Y:S08]  /*5d40*/  SYNCS.ARRIVE.TRANS64 RZ, [R0+URZ+0x36418], R3 ;  /* 0x0364180300ff79a7 */ /* 0x0007f0000800003f */
[----:B------:R-:W-:Y:S05]  /*5d50*/  @!P1 BRA `(.L_x_320) ;  /* 0x0000000000049947 */ /* 0x000fea0003800000 */
[----:B------:R-:W-:Y:S01]  /*5d60*/  BPT.TRAP 0x1 ;  /* 0x000000040000795c */ /* 0x000fe20000300000 */
.L_x_320:
        /* <DEDUP_REMOVED lines=35> */
.L_x_343:
        /* <DEDUP_REMOVED lines=9> */
.L_x_322:
        /* <DEDUP_REMOVED lines=37> */
.L_x_345:
[----:B------:R-:W-:Y:S05]  /*6280*/  @P0 BRA `(.L_x_324) ;  /* 0x0000000000140947 */ /* 0x000fea0003800000 */
[----:B------:R-:W-:Y:S01]  /*6290*/  ISETP.NE.AND P1, PT, R16, RZ, PT ;  /* 0x000000ff1000720c */ /* 0x000fe20003f25270 */
[----:B--2---:R-:W-:-:S04]  /*62a0*/  IMAD.MOV.U32 R5, RZ, RZ, 0x6100 ;  /* 0x00006100ff057424 */ /* 0x004fc800078e00ff */
[----:B------:R3:W-:Y:S08]  /*62b0*/  SYNCS.ARRIVE.TRANS64 RZ, [R0+URZ+0x36410], R5 ;  /* 0x0364100500ff79a7 */ /* 0x0007f0000800003f */
[----:B------:R-:W-:Y:S05]  /*62c0*/  @!P1 BRA `(.L_x_324) ;  /* 0x0000000000049947 */ /* 0x000fea0003800000 */
[----:B------:R-:W-:Y:S01]  /*62d0*/  BPT.TRAP 0x1 ;  /* 0x000000040000795c */ /* 0x000fe20000300000 */
.L_x_324:
        /* <DEDUP_REMOVED lines=36> */
.L_x_316:
[----:B------:R-:W-:Y:S01]  /*6520*/  ISETP.NE.AND P1, PT, R19, RZ, PT ;  /* 0x000000ff1300720c */ /* 0x000fe20003f25270 */
[----:B------:R-:W-:-:S12]  /*6530*/  IMAD.MOV.U32 R4, RZ, RZ, 0x1 ;  /* 0x00000001ff047424 */ /* 0x000fd800078e00ff */
[----:B------:R-:W-:Y:S05]  /*6540*/  @!P1 BRA `(.L_x_315) ;  /* 0x0000000400649947 */ /* 0x000fea0003800000 */
[----:B------:R-:W2:Y:S02]  /*6550*/  SYNCS.PHASECHK.TRANS64.TRYWAIT P1, [R0+URZ+0x36438], R10 ;  /* 0x0364380a000075a7 */ /* 0x000ea4000802017f */
[----:B--2---:R-:W-:Y:S05]  /*6560*/  @!P1 BRA `(.L_x_326) ;  /* 0x0000000c00809947 */ /* 0x004fea0003800000 */
.L_x_346:
[----:B------:R-:W-:Y:S05]  /*6570*/  @P0 BRA `(.L_x_327) ;  /* 0x0000000000140947 */ /* 0x000fea0003800000 */
[----:B------:R-:W-:Y:S01]  /*6580*/  ISETP.NE.AND P1, PT, R16, RZ, PT ;  /* 0x000000ff1000720c */ /* 0x000fe20003f25270 */
[----:B------:R-:W-:-:S04]  /*6590*/  IMAD.MOV.U32 R5, RZ, RZ, 0x6100 ;  /* 0x00006100ff057424 */ /* 0x000fc800078e00ff */
[----:B------:R3:W-:Y:S08]  /*65a0*/  SYNCS.ARRIVE.TRANS64 RZ, [R0+URZ+0x36430], R5 ;  /* 0x0364300500ff79a7 */ /* 0x0007f0000800003f */
[----:B------:R-:W-:Y:S05]  /*65b0*/  @!P1 BRA `(.L_x_327) ;  /* 0x0000000000049947 */ /* 0x000fea0003800000 */
[----:B------:R-:W-:Y:S01]  /*65c0*/  BPT.TRAP 0x1 ;  /* 0x000000040000795c */ /* 0x000fe20000300000 */
.L_x_327:
        /* <DEDUP_REMOVED lines=41> */
.L_x_347:
[----:B------:R-:W-:Y:S01]  /*6860*/  IMAD.MOV.U32 R4, RZ, RZ, RZ ;  /* 0x000000ffff047224 */ /* 0x000fe200078e00ff */
[----:B------:R-:W-:Y:S06]  /*6870*/  @P0 BRA `(.L_x_329) ;  /* 0x0000000000140947 */ /* 0x000fec0003800000 */
[----:B------:R-:W-:Y:S01]  /*6880*/  ISETP.NE.AND P1, PT, R16, RZ, PT ;  /* 0x000000ff1000720c */ /* 0x000fe20003f25270 */
[----:B---3--:R-:W-:-:S04]  /*6890*/  IMAD.MOV.U32 R5, RZ, RZ, 0x6100 ;  /* 0x00006100ff057424 */ /* 0x008fc800078e00ff */
[----:B------:R4:W-:Y:S08]  /*68a0*/  SYNCS.ARRIVE.TRANS64 RZ, [R0+URZ+0x36418], R5 ;  /* 0x0364180500ff79a7 */ /* 0x0009f0000800003f */
[----:B------:R-:W-:Y:S05]  /*68b0*/  @!P1 BRA `(.L_x_329) ;  /* 0x0000000000049947 */ /* 0x000fea0003800000 */
[----:B------:R-:W-:Y:S01]  /*68c0*/  BPT.TRAP 0x1 ;  /* 0x000000040000795c */ /* 0x000fe20000300000 */
.L_x_329:
        /* <DEDUP_REMOVED lines=33> */
.L_x_315:
[----:B------:R-:W-:-:S04]  /*6ae0*/  SHF.L.U32 R3, R4, 0x1f, RZ ;  /* 0x0000001f04037819 */ /* 0x000fc800000006ff */
[----:B------:R-:W3:Y:S02]  /*6af0*/  SYNCS.PHASECHK.TRANS64.TRYWAIT P1, [R0+URZ+0x36438], R3 ;  /* 0x03643803000075a7 */ /* 0x000ee4000802017f */
[----:B---3--:R-:W-:Y:S05]  /*6b00*/  @!P1 BRA `(.L_x_330) ;  /* 0x0000000800409947 */ /* 0x008fea0003800000 */
.L_x_348:
[----:B------:R-:W-:Y:S05]  /*6b10*/  @P0 BRA `(.L_x_331) ;  /* 0x0000000000180947 */ /* 0x000fea0003800000 */
[----:B------:R-:W4:Y:S01]  /*6b20*/  S2R R2, SR_TID.X ;  /* 0x0000000000027919 */ /* 0x000f220000002100 */
[----:B---3--:R-:W-:-:S04]  /*6b30*/  IMAD.MOV.U32 R3, RZ, RZ, 0x6100 ;  /* 0x00006100ff037424 */ /* 0x008fc800078e00ff */
[----:B------:R5:W-:Y:S01]  /*6b40*/  SYNCS.ARRIVE.TRANS64 RZ, [R0+URZ+0x36430], R3 ;  /* 0x0364300300ff79a7 */ /* 0x000be2000800003f */
[----:B----4-:R-:W-:-:S13]  /*6b50*/  LOP3.LUT P0, RZ, R2, 0x1f, RZ, 0xc0, !PT ;  /* 0x0000001f02ff7812 */ /* 0x010fda000780c0ff */
[----:B-----5:R-:W-:Y:S05]  /*6b60*/  @!P0 BRA `(.L_x_331) ;  /* 0x0000000000048947 */ /* 0x020fea0003800000 */
[----:B------:R-:W-:Y:S01]  /*6b70*/  BPT.TRAP 0x1 ;  /* 0x000000040000795c */ /* 0x000fe20000300000 */
.L_x_331:
        /* <DEDUP_REMOVED lines=43> */
.L_x_312:
[----:B------:R-:W-:Y:S05]  /*6e30*/  BSYNC B0 ;  /* 0x0000000000007941 */ /* 0x000fea0003800000 */
.L_x_311:
[----:B------:R-:W-:-:S03]  /*6e40*/  UMOV UR6, 0xffffffff ;  /* 0xffffffff00067882 */ /* 0x000fc60000000000 */
[----:B------:R-:W-:Y:S05]  /*6e50*/  BRA.DIV UR6, `(.L_x_332) ;  /* 0x0000000606807947 */ /* 0x000fea000b800000 */
[----:B------:R-:W-:-:S13]  /*6e60*/  ELECT P0, URZ, PT ;  /* 0x00000000003f782f */ /* 0x000fda0003800000 */
.L_x_351:
[----:B------:R-:W-:Y:S05]  /*6e70*/  @!P0 BRA `(.L_x_254) ;  /* 0x0000000000708947 */ /* 0x000fea0003800000 */
[----:B------:R-:W-:-:S04]  /*6e80*/  LOP3.LUT R18, R18, 0x2, RZ, 0xfc, !PT ;  /* 0x0000000212127812 */ /* 0x000fc800078efcff */
[----:B------:R-:W-:-:S13]  /*6e90*/  ISETP.NE.AND P0, PT, R18, 0x3, PT ;  /* 0x000000031200780c */ /* 0x000fda0003f05270 */
[----:B------:R-:W-:Y:S05]  /*6ea0*/  @!P0 BRA `(.L_x_333) ;  /* 0x0000000000048947 */ /* 0x000fea0003800000 */
[----:B------:R-:W-:Y:S01]  /*6eb0*/  BPT.TRAP 0x1 ;  /* 0x000000040000795c */ /* 0x000fe20000300000 */
.L_x_333:
        /* <DEDUP_REMOVED lines=15> */
.L_x_352:
[----:B------:R-:W2:Y:S02]  /*6fb0*/  SYNCS.PHASECHK.TRANS64.TRYWAIT P1, [R3+URZ], R2 ;  /* 0x00000002030075a7 */ /* 0x000ea4000802017f */
[----:B--2---:R-:W-:Y:S05]  /*6fc0*/  @!P1 BRA `(.L_x_335) ;  /* 0x00000004005c9947 */ /* 0x004fea0003800000 */
.L_x_353:
[----:B------:R-:W-:Y:S05]  /*6fd0*/  @!P0 BRA `(.L_x_336) ;  /* 0x0000000000048947 */ /* 0x000fea0003800000 */
[----:B------:R-:W-:Y:S01]  /*6fe0*/  BPT.TRAP 0x1 ;  /* 0x000000040000795c */ /* 0x000fe20000300000 */
.L_x_336:
[----:B------:R-:W-:-:S07]  /*6ff0*/  SHF.L.U32 R4, R4, 0x1f, RZ ;  /* 0x0000001f04047819 */ /* 0x000fce00000006ff */
.L_x_337:
[----:B---3--:R3:W4:Y:S02]  /*7000*/  SYNCS.PHASECHK.TRANS64.TRYWAIT P0, [R9+URZ+0x36438], R4 ;  /* 0x03643804090075a7 */ /* 0x008724000800017f */
[----:B----4-:R-:W-:Y:S05]  /*7010*/  @!P0 NANOSLEEP.SYNCS 0x989680 ;  /* 0x009896800000895d */ /* 0x010fea0003900000 */
[----:B------:R-:W4:Y:S02]  /*7020*/  @!P0 SYNCS.PHASECHK.TRANS64 P0, [R9+URZ+0x36438], R4 ;  /* 0x03643804090085a7 */ /* 0x000f24000800007f */
[----:B----4-:R-:W-:Y:S05]  /*7030*/  @!P0 BRA `(.L_x_337) ;  /* 0xfffffffc00f08947 */ /* 0x010fea000383ffff */
.L_x_254:
[----:B------:R-:W-:Y:S05]  /*7040*/  BSYNC B6 ;  /* 0x0000000000067941 */ /* 0x000fea0003800000 */
.L_x_251:
[----:B------:R-:W-:Y:S05]  /*7050*/  EXIT ;  /* 0x000000000000794d */ /* 0x000fea0003800000 */
.L_x_259:
[----:B------:R-:W-:Y:S02]  /*7060*/  IMAD.MOV.U32 R13, RZ, RZ, R16 ;  /* 0x000000ffff0d7224 */ /* 0x000fe400078e0010 */
[----:B------:R-:W-:Y:S02]  /*7070*/  IMAD.MOV.U32 R12, RZ, RZ, RZ ;  /* 0x000000ffff0c7224 */ /* 0x000fe400078e00ff */
[----:B------:R-:W-:Y:S02]  /*7080*/  IMAD.MOV.U32 R11, RZ, RZ, 0x1f ;  /* 0x0000001fff0b7424 */ /* 0x000fe400078e00ff */
[----:B------:R-:W-:-:S07]  /*7090*/  IMAD.MOV.U32 R15, RZ, RZ, -0x1 ;  /* 0xffffffffff0f7424 */ /* 0x000fce00078e00ff */
[----:B------:R-:W-:Y:S05]  /*70a0*/  WARPSYNC.COLLECTIVE R15, `(.L_x_338) ;  /* 0x000000000f087348 */ /* 0x000fea0003c00000 */
[----:B------:R1:W2:Y:S02]  /*70b0*/  SHFL.IDX P6, R14, R13, R12, R11 ;  /* 0x0000000c0d0e7389 */ /* 0x0002a400000c000b */
[----:B-12---:R-:W-:Y:S01]  /*70c0*/  ENDCOLLECTIVE ;  /* 0x000000000000791b */ /* 0x006fe20003800000 */
.L_x_338:
[----:B------:R-:W-:Y:S05]  /*70d0*/  BRA `(.L_x_339) ;  /* 0xffffff98008c7947 */ /* 0x000fea000383ffff */
.L_x_261:
[----:B--2---:R2:W3:Y:S02]  /*70e0*/  SYNCS.PHASECHK.TRANS64.TRYWAIT P0, [R153+URZ+0x36400], R10 ;  /* 0x0364000a990075a7 */ /* 0x0044e4000800017f */
[----:B---3--:R-:W-:Y:S05]  /*70f0*/  @!P0 NANOSLEEP.SYNCS 0x989680 ;  /* 0x009896800000895d */ /* 0x008fea0003900000 */
[----:B------:R-:W3:Y:S02]  /*7100*/  @!P0 SYNCS.PHASECHK.TRANS64 P0, [R153+URZ+0x36400], R10 ;  /* 0x0364000a990085a7 */ /* 0x000ee4000800007f */
[----:B---3--:R-:W-:Y:S05]  /*7110*/  @!P0 BRA `(.L_x_261) ;  /* 0xfffffffc00f08947 */ /* 0x008fea000383ffff */
[----:B------:R-:W-:Y:S05]  /*7120*/  BRA `(.L_x_260) ;  /* 0xffffff9800c47947 */ /* 0x000fea000383ffff */
.L_x_266:
[----:B---3--:R3:W4:Y:S02]  /*7130*/  SYNCS.PHASECHK.TRANS64.TRYWAIT P1, [R3+URZ+0x36410], R8 ;  /* 0x03641008030075a7 */ /* 0x008724000802017f */
[----:B----4-:R-:W-:Y:S05]  /*7140*/  @!P1 NANOSLEEP.SYNCS 0x989680 ;  /* 0x009896800000995d */ /* 0x010fea0003900000 */
[----:B------:R-:W4:Y:S02]  /*7150*/  @!P1 SYNCS.PHASECHK.TRANS64 P1, [R3+URZ+0x36410], R8 ;  /* 0x03641008030095a7 */ /* 0x000f24000802007f */
[----:B----4-:R-:W-:Y:S05]  /*7160*/  @!P1 BRA `(.L_x_266) ;  /* 0xfffffffc00f09947 */ /* 0x010fea000383ffff */
[----:B------:R-:W-:Y:S05]  /*7170*/  BRA `(.L_x_265) ;  /* 0xffffffa4004c7947 */ /* 0x000fea000383ffff */
.L_x_270:
[----:B-----5:R5:W1:Y:S02]  /*7180*/  SYNCS.PHASECHK.TRANS64.TRYWAIT P1, [R153+URZ+0x36430], R8 ;  /* 0x03643008990075a7 */ /* 0x020a64000802017f */
[----:B-1----:R-:W-:Y:S05]  /*7190*/  @!P1 NANOSLEEP.SYNCS 0x989680 ;  /* 0x009896800000995d */ /* 0x002fea0003900000 */
[----:B------:R-:W1:Y:S02]  /*71a0*/  @!P1 SYNCS.PHASECHK.TRANS64 P1, [R153+URZ+0x36430], R8 ;  /* 0x03643008990095a7 */ /* 0x000e64000802007f */
[----:B-1----:R-:W-:Y:S05]  /*71b0*/  @!P1 BRA `(.L_x_270) ;  /* 0xfffffffc00f09947 */ /* 0x002fea000383ffff */
[----:B------:R-:W-:Y:S05]  /*71c0*/  BRA `(.L_x_269) ;  /* 0xffffffa800f07947 */ /* 0x000fea000383ffff */
.L_x_313:
[----:B-1----:R1:W2:Y:S02]  /*71d0*/  SYNCS.PHASECHK.TRANS64.TRYWAIT P1, [R0+URZ+0x36420], R10 ;  /* 0x0364200a000075a7 */ /* 0x0022a4000802017f */
[----:B--2---:R-:W-:Y:S05]  /*71e0*/  @!P1 NANOSLEEP.SYNCS 0x989680 ;  /* 0x009896800000995d */ /* 0x004fea0003900000 */
[----:B------:R-:W2:Y:S02]  /*71f0*/  @!P1 SYNCS.PHASECHK.TRANS64 P1, [R0+URZ+0x36420], R10 ;  /* 0x0364200a000095a7 */ /* 0x000ea4000802007f */
[----:B--2---:R-:W-:Y:S05]  /*7200*/  @!P1 BRA `(.L_x_313) ;  /* 0xfffffffc00f09947 */ /* 0x004fea000383ffff */
[----:B------:R-:W-:Y:S05]  /*7210*/  BRA `(.L_x_340) ;  /* 0xffffffe0001c7947 */ /* 0x000fea000383ffff */
.L_x_317:
[----:B-1----:R1:W2:Y:S02]  /*7220*/  SYNCS.PHASECHK.TRANS64.TRYWAIT P1, [R0+URZ+0x36438], R10 ;  /* 0x0364380a000075a7 */ /* 0x0022a4000802017f */
[----:B--2---:R-:W-:Y:S05]  /*7230*/  @!P1 NANOSLEEP.SYNCS 0x989680 ;  /* 0x009896800000995d */ /* 0x004fea0003900000 */
[----:B------:R-:W2:Y:S02]  /*7240*/  @!P1 SYNCS.PHASECHK.TRANS64 P1, [R0+URZ+0x36438], R10 ;  /* 0x0364380a000095a7 */ /* 0x000ea4000802007f */
[----:B--2---:R-:W-:Y:S05]  /*7250*/  @!P1 BRA `(.L_x_317) ;  /* 0xfffffffc00f09947 */ /* 0x004fea000383ffff */
[----:B------:R-:W-:Y:S05]  /*7260*/  BRA `(.L_x_341) ;  /* 0xffffffe400d47947 */ /* 0x000fea000383ffff */
.L_x_319:
[----:B--2---:R2:W3:Y:S02]  /*7270*/  SYNCS.PHASECHK.TRANS64.TRYWAIT P1, [R0+URZ+0x36428], R3 ;  /* 0x03642803000075a7 */ /* 0x0044e4000802017f */
[----:B---3--:R-:W-:Y:S05]  /*7280*/  @!P1 NANOSLEEP.SYNCS 0x989680 ;  /* 0x009896800000995d */ /* 0x008fea0003900000 */
[----:B------:R-:W3:Y:S02]  /*7290*/  @!P1 SYNCS.PHASECHK.TRANS64 P1, [R0+URZ+0x36428], R3 ;  /* 0x03642803000095a7 */ /* 0x000ee4000802007f */
[----:B---3--:R-:W-:Y:S05]  /*72a0*/  @!P1 BRA `(.L_x_319) ;  /* 0xfffffffc00f09947 */ /* 0x008fea000383ffff */
[----:B------:R-:W-:Y:S05]  /*72b0*/  BRA `(.L_x_342) ;  /* 0xffffffe800947947 */ /* 0x000fea000383ffff */
.L_x_321:
[----:B--2---:R2:W3:Y:S02]  /*72c0*/  SYNCS.PHASECHK.TRANS64.TRYWAIT P1, [R0+URZ+0x36438], R29 ;  /* 0x0364381d000075a7 */ /* 0x0044e4000802017f */
[----:B---3--:R-:W-:Y:S05]  /*72d0*/  @!P1 NANOSLEEP.SYNCS 0x989680 ;  /* 0x009896800000995d */ /* 0x008fea0003900000 */
[----:B------:R-:W3:Y:S02]  /*72e0*/  @!P1 SYNCS.PHASECHK.TRANS64 P1, [R0+URZ+0x36438], R29 ;  /* 0x0364381d000095a7 */ /* 0x000ee4000802007f */
[----:B---3--:R-:W-:Y:S05]  /*72f0*/  @!P1 BRA `(.L_x_321) ;  /* 0xfffffffc00f09947 */ /* 0x008fea000383ffff */
[----:B------:R-:W-:Y:S05]  /*7300*/  BRA `(.L_x_343) ;  /* 0xffffffec00247947 */ /* 0x000fea000383ffff */
.L_x_323:
[----:B------:R-:W-:-:S07]  /*7310*/  SHF.L.U32 R5, R12, 0x1f, RZ ;  /* 0x0000001f0c057819 */ /* 0x000fce00000006ff */
.L_x_344:
[----:B--2---:R2:W3:Y:S02]  /*7320*/  SYNCS.PHASECHK.TRANS64.TRYWAIT P1, [R0+URZ+0x36420], R5 ;  /* 0x03642005000075a7 */ /* 0x0044e4000802017f */
[----:B---3--:R-:W-:Y:S05]  /*7330*/  @!P1 NANOSLEEP.SYNCS 0x989680 ;  /* 0x009896800000995d */ /* 0x008fea0003900000 */
[----:B------:R-:W3:Y:S02]  /*7340*/  @!P1 SYNCS.PHASECHK.TRANS64 P1, [R0+URZ+0x36420], R5 ;  /* 0x03642005000095a7 */ /* 0x000ee4000802007f */
[----:B---3--:R-:W-:Y:S05]  /*7350*/  @!P1 BRA `(.L_x_344) ;  /* 0xfffffffc00f09947 */ /* 0x008fea000383ffff */
[----:B------:R-:W-:Y:S05]  /*7360*/  BRA `(.L_x_345) ;  /* 0xffffffec00c47947 */ /* 0x000fea000383ffff */
.L_x_326:
[----:B--2---:R2:W3:Y:S02]  /*7370*/  SYNCS.PHASECHK.TRANS64.TRYWAIT P1, [R0+URZ+0x36438], R10 ;  /* 0x0364380a000075a7 */ /* 0x0044e4000802017f */
[----:B---3--:R-:W-:Y:S05]  /*7380*/  @!P1 NANOSLEEP.SYNCS 0x989680 ;  /* 0x009896800000995d */ /* 0x008fea0003900000 */
[----:B------:R-:W3:Y:S02]  /*7390*/  @!P1 SYNCS.PHASECHK.TRANS64 P1, [R0+URZ+0x36438], R10 ;  /* 0x0364380a000095a7 */ /* 0x000ee4000802007f */
[----:B---3--:R-:W-:Y:S05]  /*73a0*/  @!P1 BRA `(.L_x_326) ;  /* 0xfffffffc00f09947 */ /* 0x008fea000383ffff */
[----:B------:R-:W-:Y:S05]  /*73b0*/  BRA `(.L_x_346) ;  /* 0xfffffff0006c7947 */ /* 0x000fea000383ffff */
.L_x_328:
[----:B---3--:R3:W4:Y:S02]  /*73c0*/  SYNCS.PHASECHK.TRANS64.TRYWAIT P1, [R0+URZ+0x36428], R5 ;  /* 0x03642805000075a7 */ /* 0x008724000802017f */
[----:B----4-:R-:W-:Y:S05]  /*73d0*/  @!P1 NANOSLEEP.SYNCS 0x989680 ;  /* 0x009896800000995d */ /* 0x010fea0003900000 */
[----:B------:R-:W4:Y:S02]  /*73e0*/  @!P1 SYNCS.PHASECHK.TRANS64 P1, [R0+URZ+0x36428], R5 ;  /* 0x03642805000095a7 */ /* 0x000f24000802007f */
[----:B----4-:R-:W-:Y:S05]  /*73f0*/  @!P1 BRA `(.L_x_328) ;  /* 0xfffffffc00f09947 */ /* 0x010fea000383ffff */
[----:B------:R-:W-:Y:S05]  /*7400*/  BRA `(.L_x_347) ;  /* 0xfffffff400147947 */ /* 0x000fea000383ffff */
.L_x_330:
[----:B---3--:R3:W4:Y:S02]  /*7410*/  SYNCS.PHASECHK.TRANS64.TRYWAIT P1, [R0+URZ+0x36438], R3 ;  /* 0x03643803000075a7 */ /* 0x008724000802017f */
[----:B----4-:R-:W-:Y:S05]  /*7420*/  @!P1 NANOSLEEP.SYNCS 0x989680 ;  /* 0x009896800000995d */ /* 0x010fea0003900000 */
[----:B------:R-:W4:Y:S02]  /*7430*/  @!P1 SYNCS.PHASECHK.TRANS64 P1, [R0+URZ+0x36438], R3 ;  /* 0x03643803000095a7 */ /* 0x000f24000802007f */
[----:B----4-:R-:W-:Y:S05]  /*7440*/  @!P1 BRA `(.L_x_330) ;  /* 0xfffffffc00f09947 */ /* 0x010fea000383ffff */
[----:B------:R-:W-:Y:S05]  /*7450*/  BRA `(.L_x_348) ;  /* 0xfffffff400ac7947 */ /* 0x000fea000383ffff */
.L_x_332:
[----:B------:R-:W-:Y:S01]  /*7460*/  BSSY B0, `(.L_x_349) ;  /* 0x0000006000007945 */ /* 0x000fe20003800000 */
[----:B------:R-:W-:-:S07]  /*7470*/  IMAD.MOV.U32 R15, RZ, RZ, -0x1 ;  /* 0xffffffffff0f7424 */ /* 0x000fce00078e00ff */
[----:B-12---:R-:W-:Y:S05]  /*7480*/  WARPSYNC.COLLECTIVE R15, `(.L_x_350) ;  /* 0x000000000f0c7348 */ /* 0x006fea0003c00000 */
[----:B------:R-:W-:Y:S02]  /*7490*/  ELECT P6, UR62, PT ;  /* 0x00000000003e782f */ /* 0x000fe400038c0000 */
[----:B------:R-:W-:Y:S01]  /*74a0*/  MOV R14, UR62 ;  /* 0x0000003e000e7c02 */ /* 0x000fe20008000f00 */
[----:B-12---:R-:W-:Y:S10]  /*74b0*/  ENDCOLLECTIVE ;  /* 0x000000000000791b */ /* 0x006ff40003800000 */
.L_x_350:
[----:B------:R-:W-:Y:S05]  /*74c0*/  BSYNC B0 ;  /* 0x0000000000007941 */ /* 0x000fea0003800000 */
.L_x_349:
[----:B------:R-:W-:Y:S01]  /*74d0*/  PLOP3.LUT P0, PT, P6, PT, PT, 0x80, 0x0 ;  /* 0x000000000000781c */ /* 0x000fe2000370f070 */
[----:B------:R-:W-:-:S12]  /*74e0*/  BRA `(.L_x_351) ;  /* 0xfffffff800607947 */ /* 0x000fd8000383ffff */
.L_x_334:
[----:B-1----:R1:W2:Y:S02]  /*74f0*/  SYNCS.PHASECHK.TRANS64.TRYWAIT P1, [R7+URZ], R0 ;  /* 0x00000000070075a7 */ /* 0x0022a4000802017f */
[----:B--2---:R-:W-:Y:S05]  /*7500*/  @!P1 NANOSLEEP.SYNCS 0x989680 ;  /* 0x009896800000995d */ /* 0x004fea0003900000 */
[----:B------:R-:W2:Y:S02]  /*7510*/  @!P1 SYNCS.PHASECHK.TRANS64 P1, [R7+URZ], R0 ;  /* 0x00000000070095a7 */ /* 0x000ea4000802007f */
[----:B--2---:R-:W-:Y:S05]  /*7520*/  @!P1 BRA `(.L_x_334) ;  /* 0xfffffffc00f09947 */ /* 0x004fea000383ffff */
[----:B------:R-:W-:Y:S05]  /*7530*/  BRA `(.L_x_352) ;  /* 0xfffffff8009c7947 */ /* 0x000fea000383ffff */
.L_x_335:
[----:B--2---:R2:W3:Y:S02]  /*7540*/  SYNCS.PHASECHK.TRANS64.TRYWAIT P1, [R3+URZ], R2 ;  /* 0x00000002030075a7 */ /* 0x0044e4000802017f */
[----:B---3--:R-:W-:Y:S05]  /*7550*/  @!P1 NANOSLEEP.SYNCS 0x989680 ;  /* 0x009896800000995d */ /* 0x008fea0003900000 */
[----:B------:R-:W3:Y:S02]  /*7560*/  @!P1 SYNCS.PHASECHK.TRANS64 P1, [R3+URZ], R2 ;  /* 0x00000002030095a7 */ /* 0x000ee4000802007f */
[----:B---3--:R-:W-:Y:S05]  /*7570*/  @!P1 BRA `(.L_x_335) ;  /* 0xfffffffc00f09947 */ /* 0x008fea000383ffff */
[----:B------:R-:W-:Y:S05]  /*7580*/  BRA `(.L_x_353) ;  /* 0xfffffff800907947 */ /* 0x000fea000383ffff */
.L_x_354:
        /* <DEDUP_REMOVED lines=15> */
.L_x_3857:


//--------------------- .text._ZN7cutlass13device_kernelIN5flash11enable_sm90INS1_16FlashAttnBwdSm90INS1_25CollectiveMainloopBwdSm90ILi2ELi1ELi1EN4cute5tupleIJNS5_1CILi1EEES8_S8_EEENS6_IJNS7_ILi64EEENS7_ILi96EEENS7_ILi192EEEEEENS_10bfloat16_tEfNS_4arch4Sm90ELb0ELb0ELb0ELb0ELb1ELb0ELb1ELb0ELi3ELi1ELi1ELi1ELb0EEENS1_24CollectiveEpilogueBwdGQAISD_fSG_Li384ELb0ELb1EEENS1_19SingleTileSchedulerILb0ELb0ELb0ELi96EEEEEEEEEvNT_6ParamsE --------------------------
	.section	.text._ZN7cutlass13device_kernelIN5flash11enable_sm90INS1_16FlashAttnBwdSm90INS1_25CollectiveMainloopBwdSm90ILi2ELi1ELi1EN4cute5tupleIJNS5_1CILi1EEES8_S8_EEENS6_IJNS7_ILi64EEENS7_ILi96EEENS7_ILi192EEEEEENS_10bfloat16_tEfNS_4arch4Sm90ELb0ELb0ELb0ELb0ELb1ELb0ELb1ELb0ELi3ELi1ELi1ELi1ELb0EEENS1_24CollectiveEpilogueBwdGQAISD_fSG_Li384ELb0ELb1EEENS1_19SingleTileSchedulerILb0ELb0ELb0ELi96EEEEEEEEEvNT_6ParamsE,"ax",@progbits
	.align	128
.text._ZN7cutlass13device_kernelIN5flash11enable_sm90INS1_16FlashAttnBwdSm90INS1_25CollectiveMainloopBwdSm90ILi2ELi1ELi1EN4cute5tupleIJNS5_1CILi1EEES8_S8_EEENS6_IJNS7_ILi64EEENS7_ILi96EEENS7_ILi192EEEEEENS_10bfloat16_tEfNS_4arch4Sm90ELb0ELb0ELb0ELb0ELb1ELb0ELb1ELb0ELi3ELi1ELi1ELi1ELb0EEENS1_24CollectiveEpilogueBwdGQAISD_fSG_Li384ELb0ELb1EEENS1_19SingleTileSchedulerILb0ELb0ELb0ELi96EEEEEEEEEvNT_6ParamsE:
        .type           _ZN7cutlass13device_kernelIN5flash11enable_sm90INS1_16FlashAttnBwdSm90INS1_25CollectiveMainloopBwdSm90ILi2ELi1ELi1EN4cute5tupleIJNS5_1CILi1EEES8_S8_EEENS6_IJNS7_ILi64EEENS7_ILi96EEENS7_ILi192EEEEEENS_10bfloat16_tEfNS_4arch4Sm90ELb0ELb0ELb0ELb0ELb1ELb0ELb1ELb0ELi3ELi1ELi1ELi1ELb0EEENS1_24CollectiveEpilogueBwdGQAISD_fSG_Li384ELb0ELb1EEENS1_19SingleTileSchedulerILb0ELb0ELb0ELi96EEEEEEEEEvNT_6ParamsE,@function
        .size           _ZN7cutlass13device_kernelIN5flash11enable_sm90INS1_16FlashAttnBwdSm90INS1_25CollectiveMainloopBwdSm90ILi2ELi1ELi1EN4cute5tupleIJNS5_1CILi1EEES8_S8_EEENS6_IJNS7_ILi64EEENS7_ILi96EEENS7_ILi192EEEEEENS_10bfloat16_tEfNS_4arch4Sm90ELb0ELb0ELb0ELb0ELb1ELb0ELb1ELb0ELi3ELi1ELi1ELi1ELb0EEENS1_24CollectiveEpilogueBwdGQAISD_fSG_Li384ELb0ELb1EEENS1_19SingleTileSchedulerILb0ELb0ELb0ELi96EEEEEEEEEvNT_6ParamsE,(.L_x_3858 - _ZN7cutlass13device_kernelIN5flash11enable_sm90INS1_16FlashAttnBwdSm90INS1_25CollectiveMainloopBwdSm90ILi2ELi1ELi1EN4cute5tupleIJNS5_1CILi1EEES8_S8_EEENS6_IJNS7_ILi64EEENS7_ILi96EEENS7_ILi192EEEEEENS_10bfloat16_tEfNS_4arch4Sm90ELb0ELb0ELb0ELb0ELb1ELb0ELb1ELb0ELi3ELi1ELi1ELi1ELb0EEENS1_24CollectiveEpilogueBwdGQAISD_fSG_Li384ELb0ELb1EEENS1_19SingleTileSchedulerILb0ELb0ELb0ELi96EEEEEEEEEvNT_6ParamsE)
        .other          _ZN7cutlass13device_kernelIN5flash11enable_sm90INS1_16FlashAttnBwdSm90INS1_25CollectiveMainloopBwdSm90ILi2ELi1ELi1EN4cute5tupleIJNS5_1CILi1EEES8_S8_EEENS6_IJNS7_ILi64EEENS7_ILi96EEENS7_ILi192EEEEEENS_10bfloat16_tEfNS_4arch4Sm90ELb0ELb0ELb0ELb0ELb1ELb0ELb1ELb0ELi3ELi1ELi1ELi1ELb0EEENS1_24CollectiveEpilogueBwdGQAISD_fSG_Li384ELb0ELb1EEENS1_19SingleTileSchedulerILb0ELb0ELb0ELi96EEEEEEEEEvNT_6ParamsE,@"STO_CUDA_ENTRY STV_DEFAULT"
_ZN7cutlass13device_kernelIN5flash11enable_sm90INS1_16FlashAttnBwdSm90INS1_25CollectiveMainloopBwdSm90ILi2ELi1ELi1EN4cute5tupleIJNS5_1CILi1EEES8_S8_EEENS6_IJNS7_ILi64EEENS7_ILi96EEENS7_ILi192EEEEEENS_10bfloat16_tEfNS_4arch4Sm90ELb0ELb0ELb0ELb0ELb1ELb0ELb1ELb0ELi3ELi1ELi1ELi1ELb0EEENS1_24CollectiveEpilogueBwdGQAISD_fSG_Li384ELb0ELb1EEENS1_19SingleTileSchedulerILb0ELb0ELb0ELi96EEEEEEEEEvNT_6ParamsE:
        /* <DEDUP_REMOVED lines=22> */
.L_x_356:
[----:B------:R-:W-:Y:S05]  /*0160*/  BSYNC B0 ;  /* 0x0000000000007941 */ /* 0x000fea0003800000 */
.L_x_355:
        /* <DEDUP_REMOVED lines=34> */
.L_x_357:
        /* <DEDUP_REMOVED lines=20> */
.L_x_358:
[----:B---3--:R-:W-:Y:S01]  /*04d0*/  ISETP.NE.AND P0, PT, R2, RZ, PT ;  /* 0x000000ff0200720c */ /* 0x008fe20003f05270 */
[----:B------:R-:W-:Y:S01]  /*04e0*/  IMAD.MOV.U32 R18, RZ, RZ, 0x1 ;  /* 0x00000001ff127424 */ /* 0x000fe200078e00ff */
[----:B------:R-:W-:Y:S01]  /*04f0*/  NOP ;  /* 0x0000000000007918 */ /* 0x000fe20000000000 */
[----:B------:R-:W-:Y:S01]  /*0500*/  ULDC.64 UR38, c[0x0][0x208] ;  /* 0x0000820000267ab9 */ /* 0x000fe20000000a00 */
[----:B------:R-:W-:Y:S02]  /*0510*/  BSSY B6, `(.L_x_359) ;  /* 0x000077b000067945 */ /* 0x000fe40003800000 */
[----:B------:R-:W-:Y:S01]  /*0520*/  SEL R18, R18, 0x2, !P0 ;  /* 0x0000000212127807 */ /* 0x000fe20004000000 */
[----:B-12-4-:R-:W-:Y:S06]  /*0530*/  BAR.SYNC.DEFER_BLOCKING 0x0 ;  /* 0x0000000000007b1d */ /* 0x016fec0000010000 */
[----:B------:R-:W-:Y:S05]  /*0540*/  @!P0 BRA `(.L_x_360) ;  /* 0x0000003c00c08947 */ /* 0x000fea0003800000 */
.L_x_361:
        /* <DEDUP_REMOVED lines=37> */
.L_x_364:
        /* <DEDUP_REMOVED lines=15> */
.L_x_363:
        /* <DEDUP_REMOVED lines=20> */
.L_x_366:
        /* <DEDUP_REMOVED lines=15> */
.L_x_365:
        /* <DEDUP_REMOVED lines=8> */
.L_x_475:
        /* <DEDUP_REMOVED lines=19> */
.L_x_368:
        /* <DEDUP_REMOVED lines=64> */
[----:B--2---:R-:W-:Y:S01]  /*1070*/  IMAD.IADD R11, R6, 0x1, -R9 ;  /* 0x00000001060b7824 */ /* 0x004fe200078e0a09 */
[----:B------:R-:W-:-:S02]  /*1080*/  SHF.R.S32.HI R6, RZ, 0x5, R7 ;  /* 0x00000005ff067819 */ /* 0x000fc40000011407 */
[----:B------:R-:W-:Y:S02]  /*1090*/  CS2R R114, SRZ ;  /* 0x0000000000727805 */ /* 0x000fe4000001ff00 */
[----:B------:R-:W-:Y:S02]  /*10a0*/  LEA.HI R0, R5, R5, RZ, 0x1 ;  /* 0x0000000505007211 */ /* 0x000fe400078f08ff */
[----:B------:R-:W-:Y:S02]  /*10b0*/  CS2R R112, SRZ ;  /* 0x0000000000707805 */ /* 0x000fe4000001ff00 */
[----:B------:R-:W-:Y:S02]  /*10c0*/  SHF.R.S32.HI R10, RZ, 0x1f, R5 ;  /* 0x0000001fff0a7819 */ /* 0x000fe40000011405 */
        /* <DEDUP_REMOVED lines=86> */
.L_x_381:
[----:B------:R-:W-:-:S13]  /*1630*/  ISETP.NE.AND P0, PT, R12, 0x3, PT ;  /* 0x000000030c00780c */ /* 0x000fda0003f05270 */
[----:B---3--:R-:W-:Y:S05]  /*1640*/  @!P0 BRA `(.L_x_371) ;  /* 0x0000000000048947 */ /* 0x008fea0003800000 */
[----:B------:R-:W-:Y:S01]  /*1650*/  BPT.TRAP 0x1 ;  /* 0x000000040000795c */ /* 0x000fe20000300000 */
.L_x_371:
[----:B------:R-:W-:Y:S02]  /*1660*/  LEA R3, R2, UR36, 0x3 ;  /* 0x0000002402037c11 */ /* 0x000fe4000f8e18ff */
[----:B------:R-:W-:-:S04]  /*1670*/  SHF.L.U32 R8, R7, 0x1f, RZ ;  /* 0x0000001f07087819 */ /* 0x000fc800000006ff */
[----:B------:R2:W3:Y:S01]  /*1680*/  SYNCS.PHASECHK.TRANS64.TRYWAIT P1, [R3+URZ+0x36410], R8 ;  /* 0x03641008030075a7 */ /* 0x0004e2000802017f */
[----:B------:R-:W-:Y:S05]  /*1690*/  @!P0 BRA `(.L_x_372) ;  /* 0x0000000000048947 */ /* 0x000fea0003800000 */
[----:B------:R-:W-:Y:S01]  /*16a0*/  BPT.TRAP 0x1 ;  /* 0x000000040000795c */ /* 0x000fe20000300000 */
.L_x_372:
[----:B---3--:R-:W-:Y:S05]  /*16b0*/  @P1 BRA `(.L_x_373) ;  /* 0x0000000000081947 */ /* 0x008fea0003800000 */
[----:B------:R-:W3:Y:S02]  /*16c0*/  SYNCS.PHASECHK.TRANS64.TRYWAIT P1, [R3+URZ+0x36410], R8 ;  /* 0x03641008030075a7 */ /* 0x000ee4000802017f */
[----:B---3--:R-:W-:Y:S05]  /*16d0*/  @!P1 BRA `(.L_x_374) ;  /* 0x0000006400b49947 */ /* 0x008fea0003800000 */
.L_x_373:
        /* <DEDUP_REMOVED lines=103> */
.L_x_375:
[----:B------:R-:W-:-:S04]  /*1d50*/  SHF.L.U32 R9, R6, 0x1f, RZ ;  /* 0x0000001f06097819 */ /* 0x000fc800000006ff */
[----:B------:R1:W1:Y:S01]  /*1d60*/  SYNCS.PHASECHK.TRANS64.TRYWAIT P1, [UR36+0x36430], R9 ;  /* 0x03643009ff0075a7 */ /* 0x0002620008020164 */
[----:B------:R-:W-:Y:S05]  /*1d70*/  @!P0 BRA `(.L_x_376) ;  /* 0x0000000000048947 */ /* 0x000fea0003800000 */
[----:B------:R-:W-:Y:S01]  /*1d80*/  BPT.TRAP 0x1 ;  /* 0x000000040000795c */ /* 0x000fe20000300000 */
.L_x_376:
[----:B-1----:R-:W-:Y:S05]  /*1d90*/  @P1 BRA `(.L_x_377) ;  /* 0x0000000000081947 */ /* 0x002fea0003800000 */
[----:B------:R-:W1:Y:S02]  /*1da0*/  SYNCS.PHASECHK.TRANS64.TRYWAIT P1, [UR36+0x36430], R9 ;  /* 0x03643009ff0075a7 */ /* 0x000e640008020164 */
[----:B-1----:R-:W-:Y:S05]  /*1db0*/  @!P1 BRA `(.L_x_378) ;  /* 0x0000006000109947 */ /* 0x002fea0003800000 */
.L_x_377:
        /* <DEDUP_REMOVED lines=9> */
[----:B--2---:R-:W-:Y:S01]  /*1e50*/  FSEL R8, R137, -INF , P2 ;  /* 0xff80000089087808 */ /* 0x004fe20001000000 */
        /* <DEDUP_REMOVED lines=60> */
[----:B------:R-:W-:Y:S01]  /*2220*/  MUFU.EX2 R144, R144 ;  /* 0x0000009000907308 */ /* 0x000fe20000000800 */
        /* <DEDUP_REMOVED lines=79> */
[----:B------:R-:W1:Y:S04]  /*2720*/  LDS R141, [R153+0x30200] ;  /* 0x03020000998d7984 */ /* 0x000e680000000800 */
[----:B------:R-:W2:Y:S01]  /*2730*/  LDS R140, [R153+0x30220] ;  /* 0x03022000998c7984 */ /* 0x000ea20000000800 */
[----:B------:R-:W-:Y:S06]  /*2740*/  BAR.SYNC.DEFER_BLOCKING 0x9, 0x180 ;  /* 0x0246000000007b1d */ /* 0x000fec0000010000 */
[----:B------:R3:W-:Y:S01]  /*2750*/  STSM.16.M88.4 [R13+0x30400], R8 ;  /* 0x030400080d007844 */ /* 0x0007e20000000200 */
[--C-:B-1----:R-:W-:Y:S01]  /*2760*/  FADD.FTZ R150, R125, -R141.reuse ;  /* 0x8000008d7d967221 */ /* 0x102fe20000010000 */
[----:B------:R-:W-:Y:S01]  /*2770*/  FADD.FTZ R125, R128, -R141 ;  /* 0x8000008d807d7221 */ /* 0x000fe20000010000 */
[--C-:B--2---:R-:W-:Y:S01]  /*2780*/  FADD.FTZ R126, R126, -R140.reuse ;  /* 0x8000008c7e7e7221 */ /* 0x104fe20000010000 */
[--C-:B------:R-:W-:Y:S01]  /*2790*/  FADD.FTZ R128, R131, -R140.reuse ;  /* 0x8000008c83807221 */ /* 0x100fe20000010000 */
[--C-:B------:R-:W-:Y:S01]  /*27a0*/  FADD.FTZ R127, R127, -R140.reuse ;  /* 0x8000008c7f7f7221 */ /* 0x100fe20000010000 */
[----:B------:R-:W-:Y:S01]  /*27b0*/  FADD.FTZ R131, R134, -R140 ;  /* 0x8000008c86837221 */ /* 0x000fe20000010000 */
[----:B---3--:R-:W-:Y:S01]  /*27c0*/  FSEL R8, R149, -INF , P4 ;  /* 0xff80000095087808 */ /* 0x008fe20002000000 */
[--C-:B------:R-:W-:Y:S01]  /*27d0*/  FFMA.FTZ R10, R148, UR7, -R21.reuse ;  /* 0x00000007940a7c23 */ /* 0x100fe20008010815 */
[----:B------:R-:W-:Y:S01]  /*27e0*/  FSEL R11, R146, -INF , P1 ;  /* 0xff800000920b7808 */ /* 0x000fe20000800000 */
[--C-:B------:R-:W-:Y:S01]  /*27f0*/  FFMA.FTZ R146, R145, UR7, -R20.reuse ;  /* 0x0000000791927c23 */ /* 0x100fe20008010814 */
[--C-:B------:R-:W-:Y:S01]  /*2800*/  FFMA.FTZ R145, R151, UR7, -R20.reuse ;  /* 0x0000000797917c23 */ /* 0x100fe20008010814 */
[----:B------:R-:W-:Y:S01]  /*2810*/  FFMA.FTZ R21, R8, UR7, -R21 ;  /* 0x0000000708157c23 */ /* 0x000fe20008010815 */
[----:B------:R-:W1:Y:S01]  /*2820*/  MUFU.EX2 R9, R154 ;  /* 0x0000009a00097308 */ /* 0x000e620000000800 */
[--C-:B------:R-:W-:Y:S01]  /*2830*/  FFMA.FTZ R8, R11, UR7, -R20.reuse ;  /* 0x000000070b087c23 */ /* 0x100fe20008010814 */
[----:B------:R-:W-:Y:S01]  /*2840*/  FFMA.FTZ R11, R147, UR7, -R20 ;  /* 0x00000007930b7c23 */ /* 0x000fe20008010814 */
[--C-:B------:R-:W-:Y:S01]  /*2850*/  FADD.FTZ R147, R120, -R141.reuse ;  /* 0x8000008d78937221 */ /* 0x100fe20000010000 */
[--C-:B------:R-:W-:Y:S01]  /*2860*/  FADD.FTZ R120, R129, -R141.reuse ;  /* 0x8000008d81787221 */ /* 0x100fe20000010000 */
[--C-:B------:R-:W-:Y:S01]  /*2870*/  FADD.FTZ R148, R121, -R141.reuse ;  /* 0x8000008d79947221 */ /* 0x100fe20000010000 */
[--C-:B------:R-:W-:Y:S01]  /*2880*/  FADD.FTZ R129, R122, -R140.reuse ;  /* 0x8000008c7a817221 */ /* 0x100fe20000010000 */
[--C-:B------:R-:W-:Y:S01]  /*2890*/  FADD.FTZ R121, R132, -R141.reuse ;  /* 0x8000008d84797221 */ /* 0x100fe20000010000 */
[----:B------:R-:W2:Y:S01]  /*28a0*/  MUFU.EX2 R10, R10 ;  /* 0x0000000a000a7308 */ /* 0x000ea20000000800 */
[--C-:B------:R-:W-:Y:S01]  /*28b0*/  FADD.FTZ R122, R123, -R140.reuse ;  /* 0x8000008c7b7a7221 */ /* 0x100fe20000010000 */
[----:B------:R-:W-:Y:S01]  /*28c0*/  FMUL.FTZ R143, R143, R126 ;  /* 0x0000007e8f8f7220 */ /* 0x000fe20000410000 */
[--C-:B------:R-:W-:Y:S01]  /*28d0*/  FADD.FTZ R149, R124, -R141.reuse ;  /* 0x8000008d7c957221 */ /* 0x100fe20000010000 */
[----:B------:R-:W-:Y:S01]  /*28e0*/  FADD.FTZ R124, R133, -R141 ;  /* 0x8000008d857c7221 */ /* 0x000fe20000010000 */
[----:B------:R-:W-:Y:S01]  /*28f0*/  FMUL.FTZ R139, R139, R122 ;  /* 0x0000007a8b8b7220 */ /* 0x000fe20000410000 */
[--C-:B------:R-:W-:Y:S01]  /*2900*/  FADD.FTZ R133, R130, -R140.reuse ;  /* 0x8000008c82857221 */ /* 0x100fe20000010000 */
[----:B------:R-:W-:Y:S01]  /*2910*/  FADD.FTZ R140, R135, -R140 ;  /* 0x8000008c878c7221 */ /* 0x000fe20000010000 */
[----:B------:R-:W3:Y:S01]  /*2920*/  MUFU.EX2 R21, R21 ;  /* 0x0000001500157308 */ /* 0x000ee20000000800 */
[C---:B-1----:R-:W-:Y:S01]  /*2930*/  FMUL.FTZ R126, R9.reuse, R120 ;  /* 0x00000078097e7220 */ /* 0x042fe20000410000 */
[----:B------:R-:W-:Y:S01]  /*2940*/  F2FP.BF16.F32.PACK_AB R120, R9, R144 ;  /* 0x000000900978723e */ /* 0x000fe200000010ff */
[----:B------:R-:W-:Y:S01]  /*2950*/  FMUL.FTZ R22, R22, R147 ;  /* 0x0000009316167220 */ /* 0x000fe20000410000 */
[----:B------:R-:W-:Y:S01]  /*2960*/  FMUL.FTZ R23, R23, R148 ;  /* 0x0000009417177220 */ /* 0x000fe20000410000 */
[----:B------:R-:W-:Y:S01]  /*2970*/  FMUL.FTZ R136, R136, R149 ;  /* 0x0000009588887220 */ /* 0x000fe20000410000 */
[----:B------:R-:W-:Y:S01]  /*2980*/  FMUL.FTZ R137, R137, R150 ;  /* 0x0000009689897220 */ /* 0x000fe20000410000 */
[----:B------:R-:W-:Y:S01]  /*2990*/  FMUL.FTZ R138, R138, R129 ;  /* 0x000000818a8a7220 */ /* 0x000fe20000410000 */
[----:B------:R-:W1:Y:S01]  /*29a0*/  MUFU.EX2 R8, R8 ;  /* 0x0000000800087308 */ /* 0x000e620000000800 */
[----:B--2---:R-:W-:Y:S01]  /*29b0*/  FMUL.FTZ R9, R10, R121 ;  /* 0x000000790a097220 */ /* 0x004fe20000410000 */
[----:B------:R-:W-:Y:S01]  /*29c0*/  FMUL.FTZ R142, R142, R127 ;  /* 0x0000007f8e8e7220 */ /* 0x000fe20000410000 */
[----:B------:R-:W-:Y:S01]  /*29d0*/  FMUL.FTZ R125, R144, R125 ;  /* 0x0000007d907d7220 */ /* 0x000fe20000410000 */
[----:B------:R-:W-:-:S04]  /*29e0*/  UMOV UR7, 0x80000020 ;  /* 0x8000002000077882 */ /* 0x000fc80000000000 */
[----:B------:R-:W2:Y:S01]  /*29f0*/  MUFU.EX2 R11, R11 ;  /* 0x0000000b000b7308 */ /* 0x000ea20000000800 */
[C---:B---3--:R-:W-:Y:S01]  /*2a00*/  F2FP.BF16.F32.PACK_AB R122, R21.reuse, R10 ;  /* 0x0000000a157a723e */ /* 0x048fe200000010ff */
[----:B------:R-:W-:Y:S01]  /*2a10*/  FMUL.FTZ R124, R21, R124 ;  /* 0x0000007c157c7220 */ /* 0x000fe20000410000 */
[----:B------:R-:W-:-:S05]  /*2a20*/  F2FP.BF16.F32.PACK_AB R10, R137, R136 ;  /* 0x00000088890a723e */ /* 0x000fca00000010ff */
        /* <DEDUP_REMOVED lines=10> */
[----:B------:R-:W-:-:S02]  /*2ad0*/  F2FP.BF16.F32.PACK_AB R21, R128, R21 ;  /* 0x000000158015723e */ /* 0x000fc400000010ff */
        /* <DEDUP_REMOVED lines=94> */
.L_x_379:
        /* <DEDUP_REMOVED lines=62> */
.L_x_380:
        /* <DEDUP_REMOVED lines=12> */
.L_x_370:
[----:B------:R-:W4:Y:S01]  /*3560*/  LDC R10, c[0x0][0x850] ;  /* 0x00021400ff0a7b82 */ /* 0x000f220000000800 */
[----:B------:R-:W5:Y:S01]  /*3570*/  S2R R9, SR_CTAID.Y ;  /* 0x0000000000097919 */ /* 0x000f620000002600 */
[----:B------:R-:W-:Y:S01]  /*3580*/  ULDC.64 UR4, c[0x0][0x818] ;  /* 0x0002060000047ab9 */ /* 0x000fe20000000a00 */
[----:B------:R-:W-:Y:S01]  /*3590*/  ULDC.64 UR6, c[0x0][0x840] ;  /* 0x0002100000067ab9 */ /* 0x000fe20000000a00 */
[----:B-1----:R-:W-:Y:S01]  /*35a0*/  IMAD R16, R16, 0x1800, R17 ;  /* 0x0000180010107824 */ /* 0x002fe200078e0211 */
[----:B------:R-:W1:Y:S01]  /*35b0*/  S2R R8, SR_CTAID.X ;  /* 0x0000000000087919 */ /* 0x000e620000002500 */
[----:B------:R-:W2:Y:S03]  /*35c0*/  S2R R7, SR_CTAID.Z ;  /* 0x0000000000077919 */ /* 0x000ea60000002700 */
[----:B------:R-:W-:Y:S02]  /*35d0*/  LEA R16, R16, UR36, 0x2 ;  /* 0x0000002410107c11 */ /* 0x000fe4000f8e10ff */
[----:B----4-:R-:W-:Y:S01]  /*35e0*/  ISETP.NE.AND P0, PT, R10, 0x1, PT ;  /* 0x000000010a00780c */ /* 0x010fe20003f05270 */
[----:B-----5:R-:W-:-:S12]  /*35f0*/  IMAD.MOV.U32 R6, RZ, RZ, R9 ;  /* 0x000000ffff067224 */ /* 0x020fd800078e0009 */
[----:B------:R-:W4:Y:S01]  /*3600*/  @P0 LDC R0, c[0x0][0x854] ;  /* 0x00021500ff000b82 */ /* 0x000f220000000800 */
[----:B-1----:R-:W-:-:S05]  /*3610*/  IMAD R4, R8, 0x4800, RZ ;  /* 0x0000480008047824 */ /* 0x002fca00078e02ff */
[----:B------:R-:W-:Y:S02]  /*3620*/  SHF.R.S32.HI R5, RZ, 0x1f, R4 ;  /* 0x0000001fff057819 */ /* 0x000fe40000011404 */
[----:B---3--:R-:W1:Y:S01]  /*3630*/  @P0 LDC R3, c[0x0][0x858] ;  /* 0x00021600ff030b82 */ /* 0x008e620000000800 */
[----:B----4-:R-:W-:-:S05]  /*3640*/  @P0 IMAD.HI.U32 R0, R9, R0, RZ ;  /* 0x0000000009000227 */ /* 0x010fca00078e00ff */
[----:B-1----:R-:W-:-:S04]  /*3650*/  @P0 SHF.R.U32.HI R6, RZ, R3, R0 ;  /* 0x00000003ff060219 */ /* 0x002fc80000011600 */
[----:B------:R-:W-:Y:S01]  /*3660*/  SHF.R.S32.HI R0, RZ, 0x1f, R6 ;  /* 0x0000001fff007819 */ /* 0x000fe20000011406 */
[----:B------:R-:W-:-:S04]  /*3670*/  IMAD.WIDE.U32 R2, R6, UR4, R4 ;  /* 0x0000000406027c25 */ /* 0x000fc8000f8e0004 */
[C---:B--2---:R-:W-:Y:S02]  /*3680*/  IMAD R11, R0.reuse, UR4, RZ ;  /* 0x00000004000b7c24 */ /* 0x044fe4000f8e02ff */
[----:B------:R-:W-:Y:S02]  /*3690*/  IMAD R15, R0, UR6, RZ ;  /* 0x00000006000f7c24 */ /* 0x000fe4000f8e02ff */
[C---:B------:R-:W-:Y:S01]  /*36a0*/  IMAD R13, R6.reuse, UR5, R11 ;  /* 0x00000005060d7c24 */ /* 0x040fe2000f8e020b */
[----:B------:R-:W-:Y:S01]  /*36b0*/  SHF.R.S32.HI R11, RZ, 0x1f, R7 ;  /* 0x0000001fff0b7819 */ /* 0x000fe20000011407 */
[----:B------:R-:W-:Y:S01]  /*36c0*/  ULDC.64 UR4, c[0x0][0x820] ;  /* 0x0002080000047ab9 */ /* 0x000fe20000000a00 */
[----:B------:R-:W-:-:S04]  /*36d0*/  IMAD.WIDE.U32 R4, R6, UR6, R4 ;  /* 0x0000000606047c25 */ /* 0x000fc8000f8e0004 */
[----:B------:R-:W-:Y:S02]  /*36e0*/  IMAD R12, R11, UR4, RZ ;  /* 0x000000040b0c7c24 */ /* 0x000fe4000f8e02ff */
[----:B------:R-:W-:Y:S01]  /*36f0*/  IMAD R15, R6, UR7, R15 ;  /* 0x00000007060f7c24 */ /* 0x000fe2000f8e020f */
[----:B------:R-:W-:Y:S01]  /*3700*/  ULDC.64 UR6, c[0x0][0x848] ;  /* 0x0002120000067ab9 */ /* 0x000fe20000000a00 */
[----:B------:R-:W-:Y:S02]  /*3710*/  IMAD.IADD R3, R3, 0x1, R13 ;  /* 0x0000000103037824 */ /* 0x000fe400078e020d */
[----:B------:R-:W-:Y:S02]  /*3720*/  IMAD R18, R11, UR6, RZ ;  /* 0x000000060b127c24 */ /* 0x000fe4000f8e02ff */
[----:B------:R-:W-:Y:S02]  /*3730*/  IMAD R11, R7, UR5, R12 ;  /* 0x00000005070b7c24 */ /* 0x000fe4000f8e020c */
[----:B------:R-:W1:Y:S01]  /*3740*/  S2R R12, SR_TID.X ;  /* 0x00000000000c7919 */ /* 0x000e620000002100 */
[----:B------:R-:W-:-:S02]  /*3750*/  IMAD.IADD R15, R5, 0x1, R15 ;  /* 0x00000001050f7824 */ /* 0x000fc400078e020f */
[----:B------:R-:W-:Y:S02]  /*3760*/  IMAD.MOV.U32 R14, RZ, RZ, R4 ;  /* 0x000000ffff0e7224 */ /* 0x000fe400078e0004 */
[----:B------:R-:W-:Y:S01]  /*3770*/  IMAD.WIDE.U32 R4, R7, UR4, R2 ;  /* 0x0000000407047c25 */ /* 0x000fe2000f8e0002 */
[----:B------:R-:W-:-:S03]  /*3780*/  ULDC UR4, c[0x0][0x740] ;  /* 0x0001d00000047ab9 */ /* 0x000fc60000000800 */
[----:B------:R-:W-:Y:S01]  /*3790*/  FMUL.FTZ R72, R72, UR4 ;  /* 0x0000000448487c20 */ /* 0x000fe20008410000 */
[----:B------:R-:W-:Y:S02]  /*37a0*/  IMAD R13, R7, UR7, R18 ;  /* 0x00000007070d7c24 */ /* 0x000fe4000f8e0212 */
        /* <DEDUP_REMOVED lines=52> */
[----:B-1----:R-:W-:-:S05]  /*3af0*/  ISETP.NE.AND P1, PT, R12, 0x80, PT ;  /* 0x000000800c00780c */ /* 0x002fca0003f25270 */
[----:B------:R-:W-:Y:S02]  /*3b00*/  ULDC UR4, c[0x0][0x870] ;  /* 0x00021c0000047ab9 */ /* 0x000fe40000000800 */
[----:B------:R-:W1:Y:S01]  /*3b10*/  LDC.64 R18, c[0x0][0x800] ;  /* 0x00020000ff127b82 */ /* 0x000e620000000a00 */
[----:B------:R-:W-:Y:S01]  /*3b20*/  IMAD R8, R8, UR4, RZ ;  /* 0x0000000408087c24 */ /* 0x000fe2000f8e02ff */
[----:B------:R-:W-:Y:S01]  /*3b30*/  ULDC UR4, c[0x0][0x80c] ;  /* 0x0002030000047ab9 */ /* 0x000fe20000000800 */
[----:B------:R-:W-:Y:S01]  /*3b40*/  BSSY B0, `(.L_x_382) ;  /* 0x0000023000007945 */ /* 0x000fe20003800000 */
[----:B------:R-:W-:Y:S02]  /*3b50*/  IMAD R7, R7, UR4, RZ ;  /* 0x0000000407077c24 */ /* 0x000fe4000f8e02ff */
[----:B------:R-:W-:Y:S01]  /*3b60*/  IMAD R8, R8, UR4, RZ ;  /* 0x0000000408087c24 */ /* 0x000fe2000f8e02ff */
[----:B------:R-:W-:Y:S01]  /*3b70*/  ULDC.64 UR4, c[0x0][0x868] ;  /* 0x00021a0000047ab9 */ /* 0x000fe20000000a00 */
[----:B------:R-:W2:Y:S01]  /*3b80*/  LDC.64 R20, c[0x0][0x828] ;  /* 0x00020a00ff147b82 */ /* 0x000ea20000000a00 */
[----:B------:R-:W-:-:S02]  /*3b90*/  SHF.R.S32.HI R11, RZ, 0x1f, R7 ;  /* 0x0000001fff0b7819 */ /* 0x000fc40000011407 */
[----:B------:R-:W-:Y:S02]  /*3ba0*/  IADD3 R7, P0, P2, R8, R7, R6 ;  /* 0x0000000708077210 */ /* 0x000fe40007a1e006 */
[----:B------:R-:W-:Y:S01]  /*3bb0*/  SHF.R.S32.HI R8, RZ, 0x1f, R8 ;  /* 0x0000001fff087819 */ /* 0x000fe20000011408 */
[----:B------:R3:W-:Y:S03]  /*3bc0*/  STS.128 [R16], R24 ;  /* 0x0000001810007388 */ /* 0x0007e60000000c00 */
[----:B------:R-:W-:Y:S01]  /*3bd0*/  IADD3.X R8, R8, R11, R0, P0, P2 ;  /* 0x0000000b08087210 */ /* 0x000fe200007e4400 */
[C---:B------:R-:W-:Y:S01]  /*3be0*/  IMAD.SHL.U32 R11, R7.reuse, 0x4, RZ ;  /* 0x00000004070b7824 */ /* 0x040fe200078e00ff */
[----:B------:R3:W-:Y:S02]  /*3bf0*/  STS.128 [R16+0x800], R28 ;  /* 0x0008001c10007388 */ /* 0x0007e40000000c00 */
[----:B------:R-:W-:Y:S01]  /*3c00*/  SHF.L.U64.HI R8, R7, 0x2, R8 ;  /* 0x0000000207087819 */ /* 0x000fe20000010208 */
[----:B------:R-:W-:Y:S01]  /*3c10*/  IMAD.MOV R0, RZ, RZ, -R6 ;  /* 0x000000ffff007224 */ /* 0x000fe200078e0a06 */
[----:B------:R-:W-:Y:S01]  /*3c20*/  IADD3 R12, P0, R11, UR4, RZ ;  /* 0x000000040b0c7c10 */ /* 0x000fe2000ff1e0ff */
[----:B------:R3:W-:Y:S01]  /*3c30*/  STS.128 [R16+0x1000], R32 ;  /* 0x0010002010007388 */ /* 0x0007e20000000c00 */
[----:B-1----:R-:W-:Y:S01]  /*3c40*/  LEA R18, P2, R4, R18, 0x2 ;  /* 0x0000001204127211 */ /* 0x002fe200078410ff */
[----:B------:R-:W-:Y:S01]  /*3c50*/  IMAD R9, R10, R0, R9 ;  /* 0x000000000a097224 */ /* 0x000fe200078e0209 */
[----:B------:R-:W-:Y:S01]  /*3c60*/  IADD3.X R13, R8, UR5, RZ, P0, !PT ;  /* 0x00000005080d7c10 */ /* 0x000fe200087fe4ff */
[----:B------:R3:W-:Y:S01]  /*3c70*/  STS.128 [R16+0x1800], R36 ;  /* 0x0018002410007388 */ /* 0x0007e20000000c00 */
[----:B--2---:R-:W-:-:S03]  /*3c80*/  LEA R20, P3, R2, R20, 0x2 ;  /* 0x0000001402147211 */ /* 0x004fc600078610ff */
        /* <DEDUP_REMOVED lines=8> */
[----:B------:R-:W-:Y:S05]  /*3d10*/  @P1 BRA `(.L_x_383) ;  /* 0x0000000000141947 */ /* 0x000fea0003800000 */
.L_x_384:
[----:B------:R-:W2:Y:S04]  /*3d20*/  LDG.E.STRONG.GPU R0, desc[UR38][R12.64] ;  /* 0x000000260c007981 */ /* 0x000ea8000c1ef900 */
[----:B--2---:R-:W-:Y:S01]  /*3d30*/  CCTL.IVALL ;  /* 0x00000000ff00798f */ /* 0x004fe20002000000 */
[----:B------:R-:W-:Y:S05]  /*3d40*/  YIELD ;  /* 0x0000000000007946 */ /* 0x000fea0003800000 */
[----:B------:R-:W-:-:S13]  /*3d50*/  ISETP.NE.AND P0, PT, R0, R9, PT ;  /* 0x000000090000720c */ /* 0x000fda0003f05270 */
[----:B------:R-:W-:Y:S05]  /*3d60*/  @P0 BRA `(.L_x_384) ;  /* 0xfffffffc00ec0947 */ /* 0x000fea000383ffff */
.L_x_383:
[----:B------:R-:W-:Y:S05]  /*3d70*/  BSYNC B0 ;  /* 0x0000000000007941 */ /* 0x000fea0003800000 */
.L_x_382:
[----:B------:R-:W-:Y:S01]  /*3d80*/  UMOV UR4, 0xffffffff ;  /* 0xffffffff00047882 */ /* 0x000fe20000000000 */
[----:B------:R-:W-:Y:S02]  /*3d90*/  LEA.HI.X R19, R4, R19, R15, 0x2, P2 ;  /* 0x0000001304137211 */ /* 0x000fe400010f140f */
[----:B------:R-:W-:Y:S01]  /*3da0*/  LEA.HI.X R14, R2, R21, R14, 0x2, P3 ;  /* 0x00000015020e7211 */ /* 0x000fe200018f140e */
[----:B------:R-:W-:Y:S06]  /*3db0*/  BRA.DIV UR4, `(.L_x_385) ;  /* 0x0000004204247947 */ /* 0x000fec000b800000 */
[----:B------:R-:W-:Y:S01]  /*3dc0*/  NOP ;  /* 0x0000000000007918 */ /* 0x000fe20000000000 */
.L_x_478:
[----:B------:R-:W-:Y:S01]  /*3dd0*/  @!PT LDS RZ, [RZ] ;  /* 0x00000000fffff984 */ /* 0x000fe20000000800 */
[----:B------:R-:W-:Y:S01]  /*3de0*/  @!PT LDS RZ, [RZ] ;  /* 0x00000000fffff984 */ /* 0x000fe20000000800 */
[----:B------:R-:W-:Y:S01]  /*3df0*/  @!PT LDS RZ, [RZ] ;  /* 0x00000000fffff984 */ /* 0x000fe20000000800 */
[----:B------:R-:W-:Y:S01]  /*3e00*/  @!PT LDS RZ, [RZ] ;  /* 0x00000000fffff984 */ /* 0x000fe20000000800 */
[----:B------:R1:W-:Y:S06]  /*3e10*/  MEMBAR.ALL.CTA ;  /* 0x0000000000007992 */ /* 0x0003ec0000008000 */
[----:B-1----:R-:W1:Y:S01]  /*3e20*/  FENCE.VIEW.ASYNC.S ;  /* 0x00000000000073c6 */ /* 0x002e620000000000 */
[----:B------:R-:W-:Y:S05]  /*3e30*/  WARPSYNC.ALL ;  /* 0x0000000000007948 */ /* 0x000fea0003800000 */
[----:B------:R-:W-:Y:S01]  /*3e40*/  BSSY B0, `(.L_x_386) ;  /* 0x0000010000007945 */ /* 0x000fe20003800000 */
        /* <DEDUP_REMOVED lines=8> */
.L_x_388:
[----:B------:R-:W-:Y:S01]  /*3ed0*/  @P0 ELECT P2, URZ, PT ;  /* 0x00000000003f082f */ /* 0x000fe20003840000 */
[----:B------:R1:W-:-:S12]  /*3ee0*/  UBLKRED.G.S.ADD.F32.RN [UR4], [UR36], UR6, desc[UR8] ;  /* 0x00000804240073bb */ /* 0x0003d800080a1406 */
[----:B------:R-:W-:Y:S02]  /*3ef0*/  @P2 PLOP3.LUT P0, PT, P2, PT, PT, 0x8, 0x0 ;  /* 0x000000000000281c */ /* 0x000fe4000170e170 */
[----:B------:R-:W-:-:S11]  /*3f00*/  PLOP3.LUT P2, PT, PT, PT, PT, 0x8, 0x0 ;  /* 0x000000000000781c */ /* 0x000fd60003f4e170 */
[----:B-1----:R-:W-:Y:S05]  /*3f10*/  @P0 BRA.U.ANY `(.L_x_388) ;  /* 0xfffffffd00ec0947 */ /* 0x002fea000393ffff */
[----:B------:R0:W-:Y:S01]  /*3f20*/  UTMACMDFLUSH ;  /* 0x00000000000079b7 */ /* 0x0001e20000000000 */
[----:B------:R-:W-:-:S04]  /*3f30*/  DEPBAR.LE SB0, 0x0 ;  /* 0x000080000000791a */ /* 0x000fc80000000000 */
.L_x_387:
[----:B------:R-:W-:Y:S05]  /*3f40*/  BSYNC B0 ;  /* 0x0000000000007941 */ /* 0x000fea0003800000 */
.L_x_386:
        /* <DEDUP_REMOVED lines=12> */
[----:B------:R-:W-:-:S05]  /*4010*/  IMAD.MOV.U32 R3, RZ, RZ, 0x1 ;  /* 0x00000001ff037424 */ /* 0x000fca00078e00ff */
[----:B------:R1:W-:Y:S02]  /*4020*/  REDG.E.ADD.S32.STRONG.GPU desc[UR38][R12.64], R3 ;  /* 0x000000030c00798e */ /* 0x0003e4000c10e3a6 */
.L_x_390:
[----:B------:R-:W-:Y:S05]  /*4030*/  BSYNC B0 ;  /* 0x0000000000007941 */ /* 0x000fea0003800000 */
.L_x_389:
[----:B------:R-:W-:Y:S06]  /*4040*/  BAR.SYNC.DEFER_BLOCKING 0x1, 0x180 ;  /* 0x0046000000007b1d */ /* 0x000fec0000010000 */
[----:B------:R-:W-:Y:S01]  /*4050*/  ULDC.64 UR4, c[0x0][0x860] ;  /* 0x0002180000047ab9 */ /* 0x000fe20000000a00 */
[----:B------:R-:W-:Y:S01]  /*4060*/  BSSY B0, `(.L_x_391) ;  /* 0x0000015000007945 */ /* 0x000fe20003800000 */
[----:B------:R-:W-:-:S04]  /*4070*/  IADD3 R2, P0, R11, UR4, RZ ;  /* 0x000000040b027c10 */ /* 0x000fc8000ff1e0ff */
[----:B-1----:R-:W-:Y:S01]  /*4080*/  IADD3.X R3, R8, UR5, RZ, P0, !PT ;  /* 0x0000000508037c10 */ /* 0x002fe200087fe4ff */
        /* <DEDUP_REMOVED lines=13> */
.L_x_393:
[----:B------:R-:W2:Y:S04]  /*4160*/  LDG.E.STRONG.GPU R0, desc[UR38][R2.64] ;  /* 0x0000002602007981 */ /* 0x000ea8000c1ef900 */
[----:B--2---:R-:W-:Y:S01]  /*4170*/  CCTL.IVALL ;  /* 0x00000000ff00798f */ /* 0x004fe20002000000 */
[----:B------:R-:W-:Y:S05]  /*4180*/  YIELD ;  /* 0x0000000000007946 */ /* 0x000fea0003800000 */
[----:B------:R-:W-:-:S13]  /*4190*/  ISETP.NE.AND P0, PT, R0, R9, PT ;  /* 0x000000090000720c */ /* 0x000fda0003f05270 */
[----:B------:R-:W-:Y:S05]  /*41a0*/  @P0 BRA `(.L_x_393) ;  /* 0xfffffffc00ec0947 */ /* 0x000fea000383ffff */
.L_x_392:
[----:B------:R-:W-:Y:S05]  /*41b0*/  BSYNC B0 ;  /* 0x0000000000007941 */ /* 0x000fea0003800000 */
.L_x_391:
[----:B------:R-:W-:-:S03]  /*41c0*/  UMOV UR4, 0xffffffff ;  /* 0xffffffff00047882 */ /* 0x000fc60000000000 */
[----:B------:R-:W-:Y:S05]  /*41d0*/  BRA.DIV UR4, `(.L_x_394) ;  /* 0x0000003e04387947 */ /* 0x000fea000b800000 */
[----:B------:R-:W-:Y:S01]  /*41e0*/  NOP ;  /* 0x0000000000007918 */ /* 0x000fe20000000000 */
.L_x_481:
[----:B------:R-:W-:Y:S01]  /*41f0*/  @!PT LDS RZ, [RZ] ;  /* 0x00000000fffff984 */ /* 0x000fe20000000800 */
[----:B------:R-:W-:Y:S01]  /*4200*/  @!PT LDS RZ, [RZ] ;  /* 0x00000000fffff984 */ /* 0x000fe20000000800 */
[----:B------:R-:W-:Y:S01]  /*4210*/  @!PT LDS RZ, [RZ] ;  /* 0x00000000fffff984 */ /* 0x000fe20000000800 */
[----:B------:R-:W-:Y:S01]  /*4220*/  @!PT LDS RZ, [RZ] ;  /* 0x00000000fffff984 */ /* 0x000fe20000000800 */
[----:B------:R2:W-:Y:S06]  /*4230*/  MEMBAR.ALL.CTA ;  /* 0x0000000000007992 */ /* 0x0005ec0000008000 */
[----:B--2---:R-:W2:Y:S01]  /*4240*/  FENCE.VIEW.ASYNC.S ;  /* 0x00000000000073c6 */ /* 0x004ea20000000000 */
[----:B------:R-:W-:Y:S05]  /*4250*/  WARPSYNC.ALL ;  /* 0x0000000000007948 */ /* 0x000fea0003800000 */
[----:B------:R-:W-:Y:S01]  /*4260*/  BSSY B0, `(.L_x_395) ;  /* 0x0000010000007945 */ /* 0x000fe20003800000 */
[----:B--2---:R-:W-:Y:S06]  /*4270*/  BAR.SYNC.DEFER_BLOCKING 0x1, 0x180 ;  /* 0x0046000000007b1d */ /* 0x004fec0000010000 */
[----:B------:R-:W-:Y:S05]  /*4280*/  @P1 BRA `(.L_x_396) ;  /* 0x0000000000341947 */ /* 0x000fea0003800000 */
[----:B------:R-:W-:Y:S01]  /*4290*/  R2UR UR4, R18 ;  /* 0x00000000120472ca */ /* 0x000fe200000e0000 */
[----:B------:R-:W-:Y:S01]  /*42a0*/  UMOV UR6, 0x1200 ;  /* 0x0000120000067882 */ /* 0x000fe20000000000 */
[----:B------:R-:W-:Y:S01]  /*42b0*/  R2UR UR5, R19 ;  /* 0x00000000130572ca */ /* 0x000fe200000e0000 */
[----:B------:R-:W-:Y:S01]  /*42c0*/  UMOV UR8, 0x0 ;  /* 0x0000000000087882 */ /* 0x000fe20000000000 */
[----:B------:R-:W-:Y:S01]  /*42d0*/  PLOP3.LUT P0, PT, PT, PT, PT, 0x80, 0x0 ;  /* 0x000000000000781c */ /* 0x000fe20003f0f070 */
[----:B------:R-:W-:-:S12]  /*42e0*/  UMOV UR9, 0x14f00000 ;  /* 0x14f0000000097882 */ /* 0x000fd80000000000 */
.L_x_397:
[----:B------:R-:W-:Y:S01]  /*42f0*/  @P0 ELECT P2, URZ, PT ;  /* 0x00000000003f082f */ /* 0x000fe20003840000 */
[----:B------:R2:W-:-:S12]  /*4300*/  UBLKRED.G.S.ADD.F32.RN [UR4], [UR36], UR6, desc[UR8] ;  /* 0x00000804240073bb */ /* 0x0005d800080a1406 */
[----:B------:R-:W-:Y:S02]  /*4310*/  @P2 PLOP3.LUT P0, PT, P2, PT, PT, 0x8, 0x0 ;  /* 0x000000000000281c */ /* 0x000fe4000170e170 */
[----:B------:R-:W-:-:S11]  /*4320*/  PLOP3.LUT P2, PT, PT, PT, PT, 0x8, 0x0 ;  /* 0x000000000000781c */ /* 0x000fd60003f4e170 */
[----:B--2---:R-:W-:Y:S05]  /*4330*/  @P0 BRA.U.ANY `(.L_x_397) ;  /* 0xfffffffd00ec0947 */ /* 0x004fea000393ffff */
[----:B------:R0:W-:Y:S01]  /*4340*/  UTMACMDFLUSH ;  /* 0x00000000000079b7 */ /* 0x0001e20000000000 */
[----:B------:R-:W-:-:S04]  /*4350*/  DEPBAR.LE SB0, 0x0 ;  /* 0x000080000000791a */ /* 0x000fc80000000000 */
.L_x_396:
[----:B------:R-:W-:Y:S05]  /*4360*/  BSYNC B0 ;  /* 0x0000000000007941 */ /* 0x000fea0003800000 */
.L_x_395:
[----:B------:R-:W-:Y:S01]  /*4370*/  NOP ;  /* 0x0000000000007918 */ /* 0x000fe20000000000 */
[----:B------:R-:W-:Y:S05]  /*4380*/  @P1 BRA `(.L_x_362) ;  /* 0x00000038004c1947 */ /* 0x000fea0003800000 */
[----:B------:R-:W-:Y:S01]  /*4390*/  IMAD.MOV.U32 R5, RZ, RZ, 0x1 ;  /* 0x00000001ff057424 */ /* 0x000fe200078e00ff */
        /* <DEDUP_REMOVED lines=8> */
[----:B012345:R-:W-:Y:S04]  /*4420*/  CCTL.IVALL ;  /* 0x00000000ff00798f */ /* 0x03ffe80002000000 */
[----:B------:R4:W-:Y:S01]  /*4430*/  REDG.E.ADD.S32.STRONG.GPU desc[UR38][R2.64], R5 ;  /* 0x000000050200798e */ /* 0x0009e2000c10e3a6 */
[----:B------:R-:W-:Y:S05]  /*4440*/  BRA `(.L_x_362) ;  /* 0x00000038001c7947 */ /* 0x000fea0003800000 */
.L_x_360:
        /* <DEDUP_REMOVED lines=20> */
[----:B------:R-:W-:Y:S02]  /*4590*/  UIMAD UR6, UR10, UR8, URZ ;  /* 0x000000080a0672a4 */ /* 0x000fe4000f8e023f */
[----:B------:R-:W-:Y:S01]  /*45a0*/  USHF.R.S32.HI UR8, URZ, 0x1f, UR7 ;  /* 0x0000001f3f087899 */ /* 0x000fe20008011407 */
[----:B--2---:R-:W-:Y:S01]  /*45b0*/  ISETP.GE.AND P1, PT, R4, 0x1, PT ;  /* 0x000000010400780c */ /* 0x004fe20003f26270 */
[----:B------:R-:W-:Y:S02]  /*45c0*/  UIMAD UR6, UR11, UR9, UR6 ;  /* 0x000000090b0672a4 */ /* 0x000fe4000f8e0206 */
[----:B------:R-:W-:-:S02]  /*45d0*/  UIMAD UR9, UR7, UR13, URZ ;  /* 0x0000000d070972a4 */ /* 0x000fc4000f8e023f */
[----:B------:R-:W-:Y:S02]  /*45e0*/  UIADD3 UR5, UR5, UR6, URZ ;  /* 0x0000000605057290 */ /* 0x000fe4000fffe03f */
[----:B------:R-:W-:Y:S02]  /*45f0*/  UIMAD UR6, UR8, UR14, URZ ;  /* 0x0000000e080672a4 */ /* 0x000fe4000f8e023f */
[----:B------:R-:W-:Y:S02]  /*4600*/  UIADD3 UR8, UP0, UR9, UR11, URZ ;  /* 0x0000000b09087290 */ /* 0x000fe4000ff1e03f */
[----:B------:R-:W-:Y:S02]  /*4610*/  UIMAD UR12, UR7, UR15, UR6 ;  /* 0x0000000f070c72a4 */ /* 0x000fe4000f8e0206 */
[----:B------:R-:W-:Y:S02]  /*4620*/  UIMAD.WIDE.U32 UR6, UR7, UR14, UR4 ;  /* 0x0000000e070672a5 */ /* 0x000fe4000f8e0004 */
[----:B------:R-:W-:Y:S01]  /*4630*/  ULEA.HI.X.SX32 UR9, UR9, UR10, 0x1, UP0 ;  /* 0x0000000a09097291 */ /* 0x000fe200080f0e3f */
[----:B------:R-:W-:Y:S11]  /*4640*/  @!P1 BRA `(.L_x_362) ;  /* 0x00000034009c9947 */ /* 0x000ff60003800000 */
        /* <DEDUP_REMOVED lines=9> */
[----:B------:R-:W-:-:S04]  /*46e0*/  LEA.HI R3, R3, R0, RZ, 0x6 ;  /* 0x0000000003037211 */ /* 0x000fc800078f30ff */
        /* <DEDUP_REMOVED lines=13> */
.L_x_432:
        /* <DEDUP_REMOVED lines=13> */
.L_x_402:
[----:B------:R-:W2:Y:S04]  /*4890*/  LDG.E.STRONG.GPU R6, desc[UR38][R2.64] ;  /* 0x0000002602067981 */ /* 0x000ea8000c1ef900 */
[----:B--2---:R-:W-:Y:S01]  /*48a0*/  CCTL.IVALL ;  /* 0x00000000ff00798f */ /* 0x004fe20002000000 */
[----:B------:R-:W-:Y:S05]  /*48b0*/  YIELD ;  /* 0x0000000000007946 */ /* 0x000fea0003800000 */
[----:B------:R-:W-:-:S13]  /*48c0*/  ISETP.NE.AND P3, PT, R6, UR22, PT ;  /* 0x0000001606007c0c */ /* 0x000fda000bf65270 */
[----:B------:R-:W-:Y:S05]  /*48d0*/  @P3 BRA `(.L_x_402) ;  /* 0xfffffffc00ec3947 */ /* 0x000fea000383ffff */
.L_x_401:
[----:B------:R-:W-:Y:S05]  /*48e0*/  BSYNC B0 ;  /* 0x0000000000007941 */ /* 0x000fea0003800000 */
.L_x_400:
[----:B------:R-:W-:-:S03]  /*48f0*/  UMOV UR14, 0xffffffff ;  /* 0xffffffff000e7882 */ /* 0x000fc60000000000 */
[----:B------:R-:W-:Y:S05]  /*4900*/  BRA.DIV UR14, `(.L_x_403) ;  /* 0x000000360e887947 */ /* 0x000fea000b800000 */
[----:B------:R-:W-:Y:S01]  /*4910*/  NOP ;  /* 0x0000000000007918 */ /* 0x000fe20000000000 */
.L_x_484:
        /* <DEDUP_REMOVED lines=19> */
.L_x_405:
[----:B------:R-:W-:Y:S05]  /*4a50*/  BSYNC B0 ;  /* 0x0000000000007941 */ /* 0x000fea0003800000 */
.L_x_404:
        /* <DEDUP_REMOVED lines=14> */
.L_x_407:
[----:B------:R-:W-:Y:S05]  /*4b40*/  BSYNC B0 ;  /* 0x0000000000007941 */ /* 0x000fea0003800000 */
.L_x_406:
        /* <DEDUP_REMOVED lines=15> */
.L_x_409:
[----:B------:R-:W-:Y:S05]  /*4c40*/  BSYNC B0 ;  /* 0x0000000000007941 */ /* 0x000fea0003800000 */
.L_x_408:
[----:B------:R-:W-:Y:S06]  /*4c50*/  BAR.ARV 0xa, 0xa0 ;  /* 0x0282800000007b1d */ /* 0x000fec0000002000 */
[----:B------:R-:W-:Y:S04]  /*4c60*/  BSSY B0, `(.L_x_410) ;  /* 0x0000003000007945 */ /* 0x000fe80003800000 */
[----:B------:R-:W-:Y:S05]  /*4c70*/  @!P0 BRA `(.L_x_411) ;  /* 0x0000000000048947 */ /* 0x000fea0003800000 */
[----:B------:R-:W-:-:S04]  /*4c80*/  DEPBAR.LE SB0, 0x1 ;  /* 0x000080400000791a */ /* 0x000fc80000000000 */
.L_x_411:
[----:B------:R-:W-:Y:S05]  /*4c90*/  BSYNC B0 ;  /* 0x0000000000007941 */ /* 0x000fea0003800000 */
.L_x_410:
[----:B------:R-:W-:Y:S06]  /*4ca0*/  BAR.ARV 0xb, 0xa0 ;  /* 0x02c2800000007b1d */ /* 0x000fec0000002000 */
[----:B------:R-:W-:Y:S04]  /*4cb0*/  BSSY B0, `(.L_x_412) ;  /* 0x0000003000007945 */ /* 0x000fe80003800000 */
[----:B------:R-:W-:Y:S05]  /*4cc0*/  @!P0 BRA `(.L_x_413) ;  /* 0x0000000000048947 */ /* 0x000fea0003800000 */
[----:B------:R-:W-:-:S04]  /*4cd0*/  DEPBAR.LE SB0, 0x0 ;  /* 0x000080000000791a */ /* 0x000fc80000000000 */
.L_x_413:
[----:B------:R-:W-:Y:S05]  /*4ce0*/  BSYNC B0 ;  /* 0x0000000000007941 */ /* 0x000fea0003800000 */
.L_x_412:
        /* <DEDUP_REMOVED lines=19> */
.L_x_415:
[----:B------:R-:W-:Y:S05]  /*4e20*/  BSYNC B0 ;  /* 0x0000000000007941 */ /* 0x000fea0003800000 */
.L_x_414:
        /* <DEDUP_REMOVED lines=9> */
.L_x_418:
[----:B------:R-:W2:Y:S04]  /*4ec0*/  LDG.E.STRONG.GPU R6, desc[UR38][R2.64] ;  /* 0x0000002602067981 */ /* 0x000ea8000c1ef900 */
[----:B--2---:R-:W-:Y:S01]  /*4ed0*/  CCTL.IVALL ;  /* 0x00000000ff00798f */ /* 0x004fe20002000000 */
[----:B------:R-:W-:Y:S05]  /*4ee0*/  YIELD ;  /* 0x0000000000007946 */ /* 0x000fea0003800000 */
[----:B------:R-:W-:-:S13]  /*4ef0*/  ISETP.NE.AND P3, PT, R6, UR22, PT ;  /* 0x0000001606007c0c */ /* 0x000fda000bf65270 */
[----:B------:R-:W-:Y:S05]  /*4f00*/  @P3 BRA `(.L_x_418) ;  /* 0xfffffffc00ec3947 */ /* 0x000fea000383ffff */
.L_x_417:
[----:B------:R-:W-:Y:S05]  /*4f10*/  BSYNC B0 ;  /* 0x0000000000007941 */ /* 0x000fea0003800000 */
.L_x_416:
[----:B------:R-:W-:-:S03]  /*4f20*/  UMOV UR10, 0xffffffff ;  /* 0xffffffff000a7882 */ /* 0x000fc60000000000 */
[----:B------:R-:W-:Y:S05]  /*4f30*/  BRA.DIV UR10, `(.L_x_419) ;  /* 0x000000320a187947 */ /* 0x000fea000b800000 */
[----:B------:R-:W-:Y:S01]  /*4f40*/  NOP ;  /* 0x0000000000007918 */ /* 0x000fe20000000000 */
.L_x_487:
        /* <DEDUP_REMOVED lines=15> */
.L_x_421:
[----:B------:R-:W-:Y:S05]  /*5040*/  BSYNC B0 ;  /* 0x0000000000007941 */ /* 0x000fea0003800000 */
.L_x_420:
        /* <DEDUP_REMOVED lines=14> */
.L_x_423:
[----:B------:R-:W-:Y:S05]  /*5130*/  BSYNC B0 ;  /* 0x0000000000007941 */ /* 0x000fea0003800000 */
.L_x_422:
        /* <DEDUP_REMOVED lines=15> */
.L_x_425:
[----:B------:R-:W-:Y:S05]  /*5230*/  BSYNC B0 ;  /* 0x0000000000007941 */ /* 0x000fea0003800000 */
.L_x_424:
[----:B------:R-:W-:Y:S06]  /*5240*/  BAR.ARV 0xa, 0xa0 ;  /* 0x0282800000007b1d */ /* 0x000fec0000002000 */
[----:B------:R-:W-:Y:S04]  /*5250*/  BSSY B0, `(.L_x_426) ;  /* 0x0000003000007945 */ /* 0x000fe80003800000 */
[----:B------:R-:W-:Y:S05]  /*5260*/  @!P0 BRA `(.L_x_427) ;  /* 0x0000000000048947 */ /* 0x000fea0003800000 */
[----:B------:R-:W-:-:S04]  /*5270*/  DEPBAR.LE SB0, 0x1 ;  /* 0x000080400000791a */ /* 0x000fc80000000000 */
.L_x_427:
[----:B------:R-:W-:Y:S05]  /*5280*/  BSYNC B0 ;  /* 0x0000000000007941 */ /* 0x000fea0003800000 */
.L_x_426:
[----:B------:R-:W-:Y:S06]  /*5290*/  BAR.ARV 0xb, 0xa0 ;  /* 0x02c2800000007b1d */ /* 0x000fec0000002000 */
[----:B------:R-:W-:Y:S04]  /*52a0*/  BSSY B0, `(.L_x_428) ;  /* 0x0000003000007945 */ /* 0x000fe80003800000 */
[----:B------:R-:W-:Y:S05]  /*52b0*/  @!P0 BRA `(.L_x_429) ;  /* 0x0000000000048947 */ /* 0x000fea0003800000 */
[----:B------:R-:W-:-:S04]  /*52c0*/  DEPBAR.LE SB0, 0x0 ;  /* 0x000080000000791a */ /* 0x000fc80000000000 */
.L_x_429:
[----:B------:R-:W-:Y:S05]  /*52d0*/  BSYNC B0 ;  /* 0x0000000000007941 */ /* 0x000fea0003800000 */
.L_x_428:
        /* <DEDUP_REMOVED lines=19> */
.L_x_431:
[----:B------:R-:W-:Y:S05]  /*5410*/  BSYNC B0 ;  /* 0x0000000000007941 */ /* 0x000fea0003800000 */
.L_x_430:
[----:B------:R-:W-:Y:S02]  /*5420*/  UIADD3 UR4, UR4, 0x2, URZ ;  /* 0x0000000204047890 */ /* 0x000fe4000fffe03f */
[----:B------:R-:W-:Y:S01]  /*5430*/  UIADD3 UR5, UR5, 0x1, URZ ;  /* 0x0000000105057890 */ /* 0x000fe2000fffe03f */
[----:B------:R-:W-:Y:S11]  /*5440*/  @P2 BRA `(.L_x_432) ;  /* 0xfffffff000dc2947 */ /* 0x000ff6000383ffff */
.L_x_399:
[----:B------:R-:W-:-:S13]  /*5450*/  ISETP.NE.AND P1, PT, R5, RZ, PT ;  /* 0x000000ff0500720c */ /* 0x000fda0003f25270 */
[----:B------:R-:W-:Y:S05]  /*5460*/  @!P1 BRA `(.L_x_362) ;  /* 0x0000002800149947 */ /* 0x000fea0003800000 */
        /* <DEDUP_REMOVED lines=11> */
.L_x_435:
[----:B------:R-:W2:Y:S04]  /*5520*/  LDG.E.STRONG.GPU R0, desc[UR38][R2.64] ;  /* 0x0000002602007981 */ /* 0x000ea8000c1ef900 */
[----:B--2---:R-:W-:Y:S01]  /*5530*/  CCTL.IVALL ;  /* 0x00000000ff00798f */ /* 0x004fe20002000000 */
[----:B------:R-:W-:Y:S05]  /*5540*/  YIELD ;  /* 0x0000000000007946 */ /* 0x000fea0003800000 */
[----:B------:R-:W-:-:S13]  /*5550*/  ISETP.NE.AND P1, PT, R0, UR22, PT ;  /* 0x0000001600007c0c */ /* 0x000fda000bf25270 */
[----:B------:R-:W-:Y:S05]  /*5560*/  @P1 BRA `(.L_x_435) ;  /* 0xfffffffc00ec1947 */ /* 0x000fea000383ffff */
.L_x_434:
[----:B------:R-:W-:Y:S05]  /*5570*/  BSYNC B0 ;  /* 0x0000000000007941 */ /* 0x000fea0003800000 */
.L_x_433:
[----:B------:R-:W-:-:S03]  /*5580*/  UMOV UR5, 0xffffffff ;  /* 0xffffffff00057882 */ /* 0x000fc60000000000 */
[----:B------:R-:W-:Y:S05]  /*5590*/  BRA.DIV UR5, `(.L_x_436) ;  /* 0x0000002a059c7947 */ /* 0x000fea000b800000 */
[----:B------:R-:W-:Y:S01]  /*55a0*/  NOP ;  /* 0x0000000000007918 */ /* 0x000fe20000000000 */
.L_x_490:
        /* <DEDUP_REMOVED lines=22> */
.L_x_438:
[----:B------:R-:W-:Y:S05]  /*5710*/  BSYNC B0 ;  /* 0x0000000000007941 */ /* 0x000fea0003800000 */
.L_x_437:
        /* <DEDUP_REMOVED lines=19> */
.L_x_440:
[----:B------:R-:W-:Y:S05]  /*5850*/  BSYNC B0 ;  /* 0x0000000000007941 */ /* 0x000fea0003800000 */
.L_x_439:
        /* <DEDUP_REMOVED lines=20> */
.L_x_442:
[----:B------:R-:W-:Y:S05]  /*59a0*/  BSYNC B0 ;  /* 0x0000000000007941 */ /* 0x000fea0003800000 */
.L_x_441:
[----:B------:R-:W-:Y:S06]  /*59b0*/  BAR.ARV 0xa, 0xa0 ;  /* 0x0282800000007b1d */ /* 0x000fec0000002000 */
[----:B------:R-:W-:Y:S04]  /*59c0*/  BSSY B0, `(.L_x_443) ;  /* 0x0000003000007945 */ /* 0x000fe80003800000 */
[----:B------:R-:W-:Y:S05]  /*59d0*/  @!P0 BRA `(.L_x_444) ;  /* 0x0000000000048947 */ /* 0x000fea0003800000 */
[----:B------:R-:W-:-:S04]  /*59e0*/  DEPBAR.LE SB0, 0x1 ;  /* 0x000080400000791a */ /* 0x000fc80000000000 */
.L_x_444:
[----:B------:R-:W-:Y:S05]  /*59f0*/  BSYNC B0 ;  /* 0x0000000000007941 */ /* 0x000fea0003800000 */
.L_x_443:
[----:B------:R-:W-:Y:S06]  /*5a00*/  BAR.ARV 0xb, 0xa0 ;  /* 0x02c2800000007b1d */ /* 0x000fec0000002000 */
[----:B------:R-:W-:Y:S04]  /*5a10*/  BSSY B0, `(.L_x_445) ;  /* 0x0000003000007945 */ /* 0x000fe80003800000 */
[----:B------:R-:W-:Y:S05]  /*5a20*/  @!P0 BRA `(.L_x_446) ;  /* 0x0000000000048947 */ /* 0x000fea0003800000 */
[----:B------:R-:W-:-:S04]  /*5a30*/  DEPBAR.LE SB0, 0x0 ;  /* 0x000080000000791a */ /* 0x000fc80000000000 */
.L_x_446:
[----:B------:R-:W-:Y:S05]  /*5a40*/  BSYNC B0 ;  /* 0x0000000000007941 */ /* 0x000fea0003800000 */
.L_x_445:
[----:B------:R-:W-:Y:S06]  /*5a50*/  BAR.ARV 0xc, 0xa0 ;  /* 0x0302800000007b1d */ /* 0x000fec0000002000 */
[----:B------:R-:W-:Y:S01]  /*5a60*/  NOP ;  /* 0x0000000000007918 */ /* 0x000fe20000000000 */
        /* <DEDUP_REMOVED lines=15> */
[----:B--2---:R2:W-:Y:S01]  /*5b60*/  @P0 REDG.E.ADD.S32.STRONG.GPU desc[UR38][R2.64], R5 ;  /* 0x000000050200098e */ /* 0x0045e2000c10e3a6 */
[----:B------:R-:W-:Y:S05]  /*5b70*/  BRA `(.L_x_362) ;  /* 0x0000002000507947 */ /* 0x000fea0003800000 */
.L_x_398:
        /* <DEDUP_REMOVED lines=57> */
.L_x_491:
        /* <DEDUP_REMOVED lines=9> */
.L_x_450:
        /* <DEDUP_REMOVED lines=102> */
.L_x_461:
[----:B-1----:R-:W-:-:S05]  /*6600*/  IMAD.MOV.U32 R10, RZ, RZ, 0x1 ;  /* 0x00000001ff0a7424 */ /* 0x002fca00078e00ff */
[----:B------:R-:W-:-:S04]  /*6610*/  SHF.L.U32 R10, R10, 0x1f, RZ ;  /* 0x0000001f0a0a7819 */ /* 0x000fc800000006ff */
[----:B------:R-:W1:Y:S02]  /*6620*/  SYNCS.PHASECHK.TRANS64.TRYWAIT P1, [R0+URZ+0x36438], R10 ;  /* 0x0364380a000075a7 */ /* 0x000e64000802017f */
[----:B-123--:R-:W-:Y:S05]  /*6630*/  @!P1 BRA `(.L_x_453) ;  /* 0x0000001800a49947 */ /* 0x00efea0003800000 */
.L_x_492:
[----:B------:R-:W-:Y:S05]  /*6640*/  @P0 BRA `(.L_x_454) ;  /* 0x0000000000140947 */ /* 0x000fea0003800000 */
[----:B------:R-:W-:Y:S01]  /*6650*/  ISETP.NE.AND P1, PT, R16, RZ, PT ;  /* 0x000000ff1000720c */ /* 0x000fe20003f25270 */
[----:B------:R-:W-:-:S04]  /*6660*/  IMAD.MOV.U32 R3, RZ, RZ, 0x6100 ;  /* 0x00006100ff037424 */ /* 0x000fc800078e00ff */
[----:B------:R2:W-:Y:S08]  /*6670*/  SYNCS.ARRIVE.TRANS64 RZ, [R0+URZ+0x36430], R3 ;  /* 0x0364300300ff79a7 */ /* 0x0005f0000800003f */
[----:B------:R-:W-:Y:S05]  /*6680*/  @!P1 BRA `(.L_x_454) ;  /* 0x0000000000049947 */ /* 0x000fea0003800000 */
[----:B------:R-:W-:Y:S01]  /*6690*/  BPT.TRAP 0x1 ;  /* 0x000000040000795c */ /* 0x000fe20000300000 */
.L_x_454:
        /* <DEDUP_REMOVED lines=47> */
.L_x_493:
[----:B------:R-:W-:Y:S05]  /*6990*/  @P0 BRA `(.L_x_456) ;  /* 0x0000000000140947 */ /* 0x000fea0003800000 */
[----:B------:R-:W-:Y:S01]  /*69a0*/  ISETP.NE.AND P1, PT, R16, RZ, PT ;  /* 0x000000ff1000720c */ /* 0x000fe20003f25270 */
[----:B--2---:R-:W-:-:S04]  /*69b0*/  IMAD.MOV.U32 R3, RZ, RZ, 0x6100 ;  /* 0x00006100ff037424 */ /* 0x004fc800078e00ff */
[----:B------:R3:W-:Y:S08]  /*69c0*/  SYNCS.ARRIVE.TRANS64 RZ, [R0+URZ+0x36418], R3 ;  /* 0x0364180300ff79a7 */ /* 0x0007f0000800003f */
[----:B------:R-:W-:Y:S05]  /*69d0*/  @!P1 BRA `(.L_x_456) ;  /* 0x0000000000049947 */ /* 0x000fea0003800000 */
[----:B------:R-:W-:Y:S01]  /*69e0*/  BPT.TRAP 0x1 ;  /* 0x000000040000795c */ /* 0x000fe20000300000 */
.L_x_456:
        /* <DEDUP_REMOVED lines=35> */
.L_x_494:
        /* <DEDUP_REMOVED lines=9> */
.L_x_458:
        /* <DEDUP_REMOVED lines=37> */
.L_x_496:
[----:B------:R-:W-:Y:S05]  /*6f00*/  @P0 BRA `(.L_x_460) ;  /* 0x0000000000140947 */ /* 0x000fea0003800000 */
[----:B------:R-:W-:Y:S01]  /*6f10*/  ISETP.NE.AND P1, PT, R16, RZ, PT ;  /* 0x000000ff1000720c */ /* 0x000fe20003f25270 */
[----:B--2---:R-:W-:-:S04]  /*6f20*/  IMAD.MOV.U32 R5, RZ, RZ, 0x6100 ;  /* 0x00006100ff057424 */ /* 0x004fc800078e00ff */
[----:B------:R3:W-:Y:S08]  /*6f30*/  SYNCS.ARRIVE.TRANS64 RZ, [R0+URZ+0x36410], R5 ;  /* 0x0364100500ff79a7 */ /* 0x0007f0000800003f */
[----:B------:R-:W-:Y:S05]  /*6f40*/  @!P1 BRA `(.L_x_460) ;  /* 0x0000000000049947 */ /* 0x000fea0003800000 */
[----:B------:R-:W-:Y:S01]  /*6f50*/  BPT.TRAP 0x1 ;  /* 0x000000040000795c */ /* 0x000fe20000300000 */
.L_x_460:
        /* <DEDUP_REMOVED lines=36> */
.L_x_452:
[----:B------:R-:W-:Y:S01]  /*71a0*/  ISETP.NE.AND P1, PT, R19, RZ, PT ;  /* 0x000000ff1300720c */ /* 0x000fe20003f25270 */
[----:B------:R-:W-:-:S12]  /*71b0*/  IMAD.MOV.U32 R4, RZ, RZ, 0x1 ;  /* 0x00000001ff047424 */ /* 0x000fd800078e00ff */
[----:B------:R-:W-:Y:S05]  /*71c0*/  @!P1 BRA `(.L_x_451) ;  /* 0x0000000400649947 */ /* 0x000fea0003800000 */
[----:B------:R-:W2:Y:S02]  /*71d0*/  SYNCS.PHASECHK.TRANS64.TRYWAIT P1, [R0+URZ+0x36438], R10 ;  /* 0x0364380a000075a7 */ /* 0x000ea4000802017f */
[----:B--2---:R-:W-:Y:S05]  /*71e0*/  @!P1 BRA `(.L_x_462) ;  /* 0x00000010000c9947 */ /* 0x004fea0003800000 */
.L_x_497:
[----:B------:R-:W-:Y:S05]  /*71f0*/  @P0 BRA `(.L_x_463) ;  /* 0x0000000000140947 */ /* 0x000fea0003800000 */
[----:B------:R-:W-:Y:S01]  /*7200*/  ISETP.NE.AND P1, PT, R16, RZ, PT ;  /* 0x000000ff1000720c */ /* 0x000fe20003f25270 */
[----:B------:R-:W-:-:S04]  /*7210*/  IMAD.MOV.U32 R5, RZ, RZ, 0x6100 ;  /* 0x00006100ff057424 */ /* 0x000fc800078e00ff */
[----:B------:R3:W-:Y:S08]  /*7220*/  SYNCS.ARRIVE.TRANS64 RZ, [R0+URZ+0x36430], R5 ;  /* 0x0364300500ff79a7 */ /* 0x0007f0000800003f */
[----:B------:R-:W-:Y:S05]  /*7230*/  @!P1 BRA `(.L_x_463) ;  /* 0x0000000000049947 */ /* 0x000fea0003800000 */
[----:B------:R-:W-:Y:S01]  /*7240*/  BPT.TRAP 0x1 ;  /* 0x000000040000795c */ /* 0x000fe20000300000 */
.L_x_463:
        /* <DEDUP_REMOVED lines=41> */
.L_x_498:
[----:B------:R-:W-:Y:S01]  /*74e0*/  IMAD.MOV.U32 R4, RZ, RZ, RZ ;  /* 0x000000ffff047224 */ /* 0x000fe200078e00ff */
[----:B------:R-:W-:Y:S06]  /*74f0*/  @P0 BRA `(.L_x_465) ;  /* 0x0000000000140947 */ /* 0x000fec0003800000 */
[----:B------:R-:W-:Y:S01]  /*7500*/  ISETP.NE.AND P1, PT, R16, RZ, PT ;  /* 0x000000ff1000720c */ /* 0x000fe20003f25270 */
[----:B---3--:R-:W-:-:S04]  /*7510*/  IMAD.MOV.U32 R5, RZ, RZ, 0x6100 ;  /* 0x00006100ff057424 */ /* 0x008fc800078e00ff */
[----:B------:R4:W-:Y:S08]  /*7520*/  SYNCS.ARRIVE.TRANS64 RZ, [R0+URZ+0x36418], R5 ;  /* 0x0364180500ff79a7 */ /* 0x0009f0000800003f */
[----:B------:R-:W-:Y:S05]  /*7530*/  @!P1 BRA `(.L_x_465) ;  /* 0x0000000000049947 */ /* 0x000fea0003800000 */
[----:B------:R-:W-:Y:S01]  /*7540*/  BPT.TRAP 0x1 ;  /* 0x000000040000795c */ /* 0x000fe20000300000 */
.L_x_465:
        /* <DEDUP_REMOVED lines=33> */
.L_x_451:
[----:B------:R-:W-:-:S04]  /*7760*/  SHF.L.U32 R3, R4, 0x1f, RZ ;  /* 0x0000001f04037819 */ /* 0x000fc800000006ff */
[----:B------:R-:W3:Y:S02]  /*7770*/  SYNCS.PHASECHK.TRANS64.TRYWAIT P1, [R0+URZ+0x36438], R3 ;  /* 0x03643803000075a7 */ /* 0x000ee4000802017f */
[----:B---3--:R-:W-:Y:S05]  /*7780*/  @!P1 BRA `(.L_x_466) ;  /* 0x0000000800cc9947 */ /* 0x008fea0003800000 */
.L_x_499:
[----:B------:R-:W-:Y:S05]  /*7790*/  @P0 BRA `(.L_x_467) ;  /* 0x0000000000180947 */ /* 0x000fea0003800000 */
[----:B------:R-:W4:Y:S01]  /*77a0*/  S2R R2, SR_TID.X ;  /* 0x0000000000027919 */ /* 0x000f220000002100 */
[----:B---3--:R-:W-:-:S04]  /*77b0*/  IMAD.MOV.U32 R3, RZ, RZ, 0x6100 ;  /* 0x00006100ff037424 */ /* 0x008fc800078e00ff */
[----:B------:R3:W-:Y:S01]  /*77c0*/  SYNCS.ARRIVE.TRANS64 RZ, [R0+URZ+0x36430], R3 ;  /* 0x0364300300ff79a7 */ /* 0x0007e2000800003f */
[----:B----4-:R-:W-:-:S13]  /*77d0*/  LOP3.LUT P0, RZ, R2, 0x1f, RZ, 0xc0, !PT ;  /* 0x0000001f02ff7812 */ /* 0x010fda000780c0ff */
[----:B---3--:R-:W-:Y:S05]  /*77e0*/  @!P0 BRA `(.L_x_467) ;  /* 0x0000000000048947 */ /* 0x008fea0003800000 */
[----:B------:R-:W-:Y:S01]  /*77f0*/  BPT.TRAP 0x1 ;  /* 0x000000040000795c */ /* 0x000fe20000300000 */
.L_x_467:
        /* <DEDUP_REMOVED lines=43> */
.L_x_448:
[----:B------:R-:W-:Y:S05]  /*7ab0*/  BSYNC B0 ;  /* 0x0000000000007941 */ /* 0x000fea0003800000 */
.L_x_447:
[----:B------:R-:W-:-:S03]  /*7ac0*/  UMOV UR6, 0xffffffff ;  /* 0xffffffff00067882 */ /* 0x000fc60000000000 */
[----:B------:R-:W-:Y:S05]  /*7ad0*/  BRA.DIV UR6, `(.L_x_468) ;  /* 0x0000000a060c7947 */ /* 0x000fea000b800000 */
[----:B------:R-:W-:-:S13]  /*7ae0*/  ELECT P0, URZ, PT ;  /* 0x00000000003f782f */ /* 0x000fda0003800000 */
.L_x_502:
[----:B------:R-:W-:Y:S05]  /*7af0*/  @!P0 BRA `(.L_x_362) ;  /* 0x0000000000708947 */ /* 0x000fea0003800000 */
[----:B------:R-:W-:-:S04]  /*7b00*/  LOP3.LUT R18, R18, 0x2, RZ, 0xfc, !PT ;  /* 0x0000000212127812 */ /* 0x000fc800078efcff */
[----:B------:R-:W-:-:S13]  /*7b10*/  ISETP.NE.AND P0, PT, R18, 0x3, PT ;  /* 0x000000031200780c */ /* 0x000fda0003f05270 */
[----:B------:R-:W-:Y:S05]  /*7b20*/  @!P0 BRA `(.L_x_469) ;  /* 0x0000000000048947 */ /* 0x000fea0003800000 */
[----:B------:R-:W-:Y:S01]  /*7b30*/  BPT.TRAP 0x1 ;  /* 0x000000040000795c */ /* 0x000fe20000300000 */
.L_x_469:
        /* <DEDUP_REMOVED lines=15> */
.L_x_503:
[----:B------:R-:W2:Y:S02]  /*7c30*/  SYNCS.PHASECHK.TRANS64.TRYWAIT P1, [R3+URZ], R2 ;  /* 0x00000002030075a7 */ /* 0x000ea4000802017f */
[----:B--2---:R-:W-:Y:S05]  /*7c40*/  @!P1 BRA `(.L_x_471) ;  /* 0x0000000400e89947 */ /* 0x004fea0003800000 */
.L_x_504:
[----:B------:R-:W-:Y:S05]  /*7c50*/  @!P0 BRA `(.L_x_472) ;  /* 0x0000000000048947 */ /* 0x000fea0003800000 */
[----:B------:R-:W-:Y:S01]  /*7c60*/  BPT.TRAP 0x1 ;  /* 0x000000040000795c */ /* 0x000fe20000300000 */
.L_x_472:
[----:B------:R-:W-:-:S07]  /*7c70*/  SHF.L.U32 R4, R4, 0x1f, RZ ;  /* 0x0000001f04047819 */ /* 0x000fce00000006ff */
.L_x_473:
[----:B---3--:R3:W4:Y:S02]  /*7c80*/  SYNCS.PHASECHK.TRANS64.TRYWAIT P0, [R9+URZ+0x36438], R4 ;  /* 0x03643804090075a7 */ /* 0x008724000800017f */
[----:B----4-:R-:W-:Y:S05]  /*7c90*/  @!P0 NANOSLEEP.SYNCS 0x989680 ;  /* 0x009896800000895d */ /* 0x010fea0003900000 */
[----:B------:R-:W4:Y:S02]  /*7ca0*/  @!P0 SYNCS.PHASECHK.TRANS64 P0, [R9+URZ+0x36438], R4 ;  /* 0x03643804090085a7 */ /* 0x000f24000800007f */
[----:B----4-:R-:W-:Y:S05]  /*7cb0*/  @!P0 BRA `(.L_x_473) ;  /* 0xfffffffc00f08947 */ /* 0x010fea000383ffff */
.L_x_362:
[----:B------:R-:W-:Y:S05]  /*7cc0*/  BSYNC B6 ;  /* 0x0000000000067941 */ /* 0x000fea0003800000 */
.L_x_359:
[----:B------:R-:W-:Y:S05]  /*7cd0*/  EXIT ;  /* 0x000000000000794d */ /* 0x000fea0003800000 */
.L_x_367:
[----:B------:R-:W-:Y:S02]  /*7ce0*/  IMAD.MOV.U32 R13, RZ, RZ, R16 ;  /* 0x000000ffff0d7224 */ /* 0x000fe400078e0010 */
[----:B------:R-:W-:Y:S02]  /*7cf0*/  IMAD.MOV.U32 R12, RZ, RZ, RZ ;  /* 0x000000ffff0c7224 */ /* 0x000fe400078e00ff */
[----:B------:R-:W-:Y:S02]  /*7d00*/  IMAD.MOV.U32 R11, RZ, RZ, 0x1f ;  /* 0x0000001fff0b7424 */ /* 0x000fe400078e00ff */
[----:B------:R-:W-:-:S07]  /*7d10*/  IMAD.MOV.U32 R15, RZ, RZ, -0x1 ;  /* 0xffffffffff0f7424 */ /* 0x000fce00078e00ff */
[----:B------:R-:W-:Y:S05]  /*7d20*/  WARPSYNC.COLLECTIVE R15, `(.L_x_474) ;  /* 0x000000000f087348 */ /* 0x000fea0003c00000 */
[----:B------:R1:W2:Y:S02]  /*7d30*/  SHFL.IDX P6, R14, R13, R12, R11 ;  /* 0x0000000c0d0e7389 */ /* 0x0002a400000c000b */
[----:B-12---:R-:W-:Y:S01]  /*7d40*/  ENDCOLLECTIVE ;  /* 0x000000000000791b */ /* 0x006fe20003800000 */
.L_x_474:
[----:B------:R-:W-:Y:S05]  /*7d50*/  BRA `(.L_x_475) ;  /* 0xffffff8c00787947 */ /* 0x000fea000383ffff */
.L_x_369:
[----:B--2---:R2:W3:Y:S02]  /*7d60*/  SYNCS.PHASECHK.TRANS64.TRYWAIT P0, [R152+URZ+0x36400], R11 ;  /* 0x0364000b980075a7 */ /* 0x0044e4000800017f */
[----:B---3--:R-:W-:Y:S05]  /*7d70*/  @!P0 NANOSLEEP.SYNCS 0x989680 ;  /* 0x009896800000895d */ /* 0x008fea0003900000 */
[----:B------:R-:W3:Y:S02]  /*7d80*/  @!P0 SYNCS.PHASECHK.TRANS64 P0, [R152+URZ+0x36400], R11 ;  /* 0x0364000b980085a7 */ /* 0x000ee4000800007f */
[----:B---3--:R-:W-:Y:S05]  /*7d90*/  @!P0 BRA `(.L_x_369) ;  /* 0xfffffffc00f08947 */ /* 0x008fea000383ffff */
[----:B------:R-:W-:Y:S05]  /*7da0*/  BRA `(.L_x_368) ;  /* 0xffffff8c00b07947 */ /* 0x000fea000383ffff */
.L_x_374:
[----:B---3--:R3:W4:Y:S02]  /*7db0*/  SYNCS.PHASECHK.TRANS64.TRYWAIT P1, [R3+URZ+0x36410], R8 ;  /* 0x03641008030075a7 */ /* 0x008724000802017f */
[----:B----4-:R-:W-:Y:S05]  /*7dc0*/  @!P1 NANOSLEEP.SYNCS 0x989680 ;  /* 0x009896800000995d */ /* 0x010fea0003900000 */
[----:B------:R-:W4:Y:S02]  /*7dd0*/  @!P1 SYNCS.PHASECHK.TRANS64 P1, [R3+URZ+0x36410], R8 ;  /* 0x03641008030095a7 */ /* 0x000f24000802007f */
[----:B----4-:R-:W-:Y:S05]  /*7de0*/  @!P1 BRA `(.L_x_374) ;  /* 0xfffffffc00f09947 */ /* 0x010fea000383ffff */
[----:B------:R-:W-:Y:S05]  /*7df0*/  BRA `(.L_x_373) ;  /* 0xffffff9800387947 */ /* 0x000fea000383ffff */
.L_x_378:
[----:B------:R1:W1:Y:S02]  /*7e00*/  SYNCS.PHASECHK.TRANS64.TRYWAIT P1, [R152+URZ+0x36430], R9 ;  /* 0x03643009980075a7 */ /* 0x000264000802017f */
[----:B-1----:R-:W-:Y:S05]  /*7e10*/  @!P1 NANOSLEEP.SYNCS 0x989680 ;  /* 0x009896800000995d */ /* 0x002fea0003900000 */
[----:B------:R-:W1:Y:S02]  /*7e20*/  @!P1 SYNCS.PHASECHK.TRANS64 P1, [R152+URZ+0x36430], R9 ;  /* 0x03643009980095a7 */ /* 0x000e64000802007f */
[----:B-1----:R-:W-:Y:S05]  /*7e30*/  @!P1 BRA `(.L_x_378) ;  /* 0xfffffffc00f09947 */ /* 0x002fea000383ffff */
[----:B------:R-:W-:Y:S05]  /*7e40*/  BRA `(.L_x_377) ;  /* 0xffffff9c00dc7947 */ /* 0x000fea000383ffff */
.L_x_385:
[----:B------:R-:W-:Y:S01]  /*7e50*/  BSSY B0, `(.L_x_476) ;  /* 0x0000005000007945 */ /* 0x000fe20003800000 */
[----:B------:R-:W-:-:S07]  /*7e60*/  IMAD.MOV.U32 R15, RZ, RZ, -0x1 ;  /* 0xffffffffff0f7424 */ /* 0x000fce00078e00ff */
[----:B---3--:R-:W-:Y:S05]  /*7e70*/  WARPSYNC.COLLECTIVE R15, `(.L_x_477) ;  /* 0x000000000f087348 */ /* 0x008fea0003c00000 */
[----:B------:R-:W-:Y:S01]  /*7e80*/  NOP ;  /* 0x0000000000007918 */ /* 0x000fe20000000000 */
[----:B---3--:R-:W-:Y:S01]  /*7e90*/  ENDCOLLECTIVE ;  /* 0x000000000000791b */ /* 0x008fe20003800000 */
.L_x_477:
[----:B------:R-:W-:Y:S05]  /*7ea0*/  BSYNC B0 ;  /* 0x0000000000007941 */ /* 0x000fea0003800000 */
.L_x_476:
[----:B------:R-:W-:Y:S05]  /*7eb0*/  BRA `(.L_x_478) ;  /* 0xffffffbc00c47947 */ /* 0x000fea000383ffff */
.L_x_394:
[----:B------:R-:W-:Y:S01]  /*7ec0*/  BSSY B0, `(.L_x_479) ;  /* 0x0000005000007945 */ /* 0x000fe20003800000 */
[----:B------:R-:W-:-:S07]  /*7ed0*/  IMAD.MOV.U32 R15, RZ, RZ, -0x1 ;  /* 0xffffffffff0f7424 */ /* 0x000fce00078e00ff */
[----:B-1-3--:R-:W-:Y:S05]  /*7ee0*/  WARPSYNC.COLLECTIVE R15, `(.L_x_480) ;  /* 0x000000000f087348 */ /* 0x00afea0003c00000 */
[----:B------:R-:W-:Y:S01]  /*7ef0*/  NOP ;  /* 0x0000000000007918 */ /* 0x000fe20000000000 */
[----:B-1-3--:R-:W-:Y:S01]  /*7f00*/  ENDCOLLECTIVE ;  /* 0x000000000000791b */ /* 0x00afe20003800000 */
.L_x_480:
[----:B------:R-:W-:Y:S05]  /*7f10*/  BSYNC B0 ;  /* 0x0000000000007941 */ /* 0x000fea0003800000 */
.L_x_479:
[----:B------:R-:W-:Y:S05]  /*7f20*/  BRA `(.L_x_481) ;  /* 0xffffffc000b07947 */ /* 0x000fea000383ffff */
.L_x_403:
[----:B------:R-:W-:Y:S01]  /*7f30*/  BSSY B0, `(.L_x_482) ;  /* 0x0000005000007945 */ /* 0x000fe20003800000 */
[----:B------:R-:W-:-:S07]  /*7f40*/  IMAD.MOV.U32 R15, RZ, RZ, -0x1 ;  /* 0xffffffffff0f7424 */ /* 0x000fce00078e00ff */
[----:B------:R-:W-:Y:S05]  /*7f50*/  WARPSYNC.COLLECTIVE R15, `(.L_x_483) ;  /* 0x000000000f087348 */ /* 0x000fea0003c00000 */
[----:B------:R-:W-:Y:S01]  /*7f60*/  NOP ;  /* 0x0000000000007918 */ /* 0x000fe20000000000 */
[----:B------:R-:W-:Y:S01]  /*7f70*/  ENDCOLLECTIVE ;  /* 0x000000000000791b */ /* 0x000fe20003800000 */
.L_x_483:
[----:B------:R-:W-:Y:S05]  /*7f80*/  BSYNC B0 ;  /* 0x0000000000007941 */ /* 0x000fea0003800000 */
.L_x_482:
[----:B------:R-:W-:Y:S05]  /*7f90*/  BRA `(.L_x_484) ;  /* 0xffffffc800607947 */ /* 0x000fea000383ffff */
.L_x_419:
[----:B------:R-:W-:Y:S01]  /*7fa0*/  BSSY B0, `(.L_x_485) ;  /* 0x0000005000007945 */ /* 0x000fe20003800000 */
[----:B------:R-:W-:-:S07]  /*7fb0*/  IMAD.MOV.U32 R15, RZ, RZ, -0x1 ;  /* 0xffffffffff0f7424 */ /* 0x000fce00078e00ff */
[----:B------:R-:W-:Y:S05]  /*7fc0*/  WARPSYNC.COLLECTIVE R15, `(.L_x_486) ;  /* 0x000000000f087348 */ /* 0x000fea0003c00000 */
[----:B------:R-:W-:Y:S01]  /*7fd0*/  NOP ;  /* 0x0000000000007918 */ /* 0x000fe20000000000 */
[----:B------:R-:W-:Y:S01]  /*7fe0*/  ENDCOLLECTIVE ;  /* 0x000000000000791b */ /* 0x000fe20003800000 */
.L_x_486:
[----:B------:R-:W-:Y:S05]  /*7ff0*/  BSYNC B0 ;  /* 0x0000000000007941 */ /* 0x000fea0003800000 */
.L_x_485:
[----:B------:R-:W-:Y:S05]  /*8000*/  BRA `(.L_x_487) ;  /* 0xffffffcc00d07947 */ /* 0x000fea000383ffff */
.L_x_436:
[----:B------:R-:W-:Y:S01]  /*8010*/  BSSY B0, `(.L_x_488) ;  /* 0x0000005000007945 */ /* 0x000fe20003800000 */
[----:B------:R-:W-:-:S07]  /*8020*/  IMAD.MOV.U32 R15, RZ, RZ, -0x1 ;  /* 0xffffffffff0f7424 */ /* 0x000fce00078e00ff */
[----:B------:R-:W-:Y:S05]  /*8030*/  WARPSYNC.COLLECTIVE R15, `(.L_x_489) ;  /* 0x000000000f087348 */ /* 0x000fea0003c00000 */
[----:B------:R-:W-:Y:S01]  /*8040*/  NOP ;  /* 0x0000000000007918 */ /* 0x000fe20000000000 */
[----:B------:R-:W-:Y:S01]  /*8050*/  ENDCOLLECTIVE ;  /* 0x000000000000791b */ /* 0x000fe20003800000 */
.L_x_489:
[----:B------:R-:W-:Y:S05]  /*8060*/  BSYNC B0 ;  /* 0x0000000000007941 */ /* 0x000fea0003800000 */
.L_x_488:
[----:B------:R-:W-:Y:S05]  /*8070*/  BRA `(.L_x_490) ;  /* 0xffffffd4004c7947 */ /* 0x000fea000383ffff */
.L_x_449:
[----:B-1----:R1:W2:Y:S02]  /*8080*/  SYNCS.PHASECHK.TRANS64.TRYWAIT P1, [R0+URZ+0x36420], R10 ;  /* 0x0364200a000075a7 */ /* 0x0022a4000802017f */
[----:B--2---:R-:W-:Y:S05]  /*8090*/  @!P1 NANOSLEEP.SYNCS 0x989680 ;  /* 0x009896800000995d */ /* 0x004fea0003900000 */
[----:B------:R-:W2:Y:S02]  /*80a0*/  @!P1 SYNCS.PHASECHK.TRANS64 P1, [R0+URZ+0x36420], R10 ;  /* 0x0364200a000095a7 */ /* 0x000ea4000802007f */
[----:B--2---:R-:W-:Y:S05]  /*80b0*/  @!P1 BRA `(.L_x_449) ;  /* 0xfffffffc00f09947 */ /* 0x004fea000383ffff */
[----:B------:R-:W-:Y:S05]  /*80c0*/  BRA `(.L_x_491) ;  /* 0xffffffdc00907947 */ /* 0x000fea000383ffff */
.L_x_453:
[----:B-1----:R1:W2:Y:S02]  /*80d0*/  SYNCS.PHASECHK.TRANS64.TRYWAIT P1, [R0+URZ+0x36438], R10 ;  /* 0x0364380a000075a7 */ /* 0x0022a4000802017f */
[----:B--2---:R-:W-:Y:S05]  /*80e0*/  @!P1 NANOSLEEP.SYNCS 0x989680 ;  /* 0x009896800000995d */ /* 0x004fea0003900000 */
[----:B------:R-:W2:Y:S02]  /*80f0*/  @!P1 SYNCS.PHASECHK.TRANS64 P1, [R0+URZ+0x36438], R10 ;  /* 0x0364380a000095a7 */ /* 0x000ea4000802007f */
[----:B--2---:R-:W-:Y:S05]  /*8100*/  @!P1 BRA `(.L_x_453) ;  /* 0xfffffffc00f09947 */ /* 0x004fea000383ffff */
[----:B------:R-:W-:Y:S05]  /*8110*/  BRA `(.L_x_492) ;  /* 0xffffffe400487947 */ /* 0x000fea000383ffff */
.L_x_455:
[----:B--2---:R2:W3:Y:S02]  /*8120*/  SYNCS.PHASECHK.TRANS64.TRYWAIT P1, [R0+URZ+0x36428], R3 ;  /* 0x03642803000075a7 */ /* 0x0044e4000802017f */
[----:B---3--:R-:W-:Y:S05]  /*8130*/  @!P1 NANOSLEEP.SYNCS 0x989680 ;  /* 0x009896800000995d */ /* 0x008fea0003900000 */
[----:B------:R-:W3:Y:S02]  /*8140*/  @!P1 SYNCS.PHASECHK.TRANS64 P1, [R0+URZ+0x36428], R3 ;  /* 0x03642803000095a7 */ /* 0x000ee4000802007f */
[----:B---3--:R-:W-:Y:S05]  /*8150*/  @!P1 BRA `(.L_x_455) ;  /* 0xfffffffc00f09947 */ /* 0x008fea000383ffff */
[----:B------:R-:W-:Y:S05]  /*8160*/  BRA `(.L_x_493) ;  /* 0xffffffe800087947 */ /* 0x000fea000383ffff */
.L_x_457:
[----:B--2---:R2:W3:Y:S02]  /*8170*/  SYNCS.PHASECHK.TRANS64.TRYWAIT P1, [R0+URZ+0x36438], R29 ;  /* 0x0364381d000075a7 */ /* 0x0044e4000802017f */
[----:B---3--:R-:W-:Y:S05]  /*8180*/  @!P1 NANOSLEEP.SYNCS 0x989680 ;  /* 0x009896800000995d */ /* 0x008fea0003900000 */
[----:B------:R-:W3:Y:S02]  /*8190*/  @!P1 SYNCS.PHASECHK.TRANS64 P1, [R0+URZ+0x36438], R29 ;  /* 0x0364381d000095a7 */ /* 0x000ee4000802007f */
[----:B---3--:R-:W-:Y:S05]  /*81a0*/  @!P1 BRA `(.L_x_457) ;  /* 0xfffffffc00f09947 */ /* 0x008fea000383ffff */
[----:B------:R-:W-:Y:S05]  /*81b0*/  BRA `(.L_x_494) ;  /* 0xffffffe800987947 */ /* 0x000fea000383ffff */
.L_x_459:
[----:B------:R-:W-:-:S07]  /*81c0*/  SHF.L.U32 R5, R12, 0x1f, RZ ;  /* 0x0000001f0c057819 */ /* 0x000fce00000006ff */
.L_x_495:
[----:B--2---:R2:W3:Y:S02]  /*81d0*/  SYNCS.PHASECHK.TRANS64.TRYWAIT P1, [R0+URZ+0x36420], R5 ;  /* 0x03642005000075a7 */ /* 0x0044e4000802017f */
[----:B---3--:R-:W-:Y:S05]  /*81e0*/  @!P1 NANOSLEEP.SYNCS 0x989680 ;  /* 0x009896800000995d */ /* 0x008fea0003900000 */
[----:B------:R-:W3:Y:S02]  /*81f0*/  @!P1 SYNCS.PHASECHK.TRANS64 P1, [R0+URZ+0x36420], R5 ;  /* 0x03642005000095a7 */ /* 0x000ee4000802007f */
[----:B---3--:R-:W-:Y:S05]  /*8200*/  @!P1 BRA `(.L_x_495) ;  /* 0xfffffffc00f09947 */ /* 0x008fea000383ffff */
[----:B------:R-:W-:Y:S05]  /*8210*/  BRA `(.L_x_496) ;  /* 0xffffffec00387947 */ /* 0x000fea000383ffff */
.L_x_462:
[----:B--2---:R2:W3:Y:S02]  /*8220*/  SYNCS.PHASECHK.TRANS64.TRYWAIT P1, [R0+URZ+0x36438], R10 ;  /* 0x0364380a000075a7 */ /* 0x0044e4000802017f */
[----:B---3--:R-:W-:Y:S05]  /*8230*/  @!P1 NANOSLEEP.SYNCS 0x989680 ;  /* 0x009896800000995d */ /* 0x008fea0003900000 */
[----:B------:R-:W3:Y:S02]  /*8240*/  @!P1 SYNCS.PHASECHK.TRANS64 P1, [R0+URZ+0x36438], R10 ;  /* 0x0364380a000095a7 */ /* 0x000ee4000802007f */
[----:B---3--:R-:W-:Y:S05]  /*8250*/  @!P1 BRA `(.L_x_462) ;  /* 0xfffffffc00f09947 */ /* 0x008fea000383ffff */
[----:B------:R-:W-:Y:S05]  /*8260*/  BRA `(.L_x_497) ;  /* 0xffffffec00e07947 */ /* 0x000fea000383ffff */
.L_x_464:
[----:B---3--:R3:W4:Y:S02]  /*8270*/  SYNCS.PHASECHK.TRANS64.TRYWAIT P1, [R0+URZ+0x36428], R5 ;  /* 0x03642805000075a7 */ /* 0x008724000802017f */
[----:B----4-:R-:W-:Y:S05]  /*8280*/  @!P1 NANOSLEEP.SYNCS 0x989680 ;  /* 0x009896800000995d */ /* 0x010fea0003900000 */
[----:B------:R-:W4:Y:S02]  /*8290*/  @!P1 SYNCS.PHASECHK.TRANS64 P1, [R0+URZ+0x36428], R5 ;  /* 0x03642805000095a7 */ /* 0x000f24000802007f */
[----:B----4-:R-:W-:Y:S05]  /*82a0*/  @!P1 BRA `(.L_x_464) ;  /* 0xfffffffc00f09947 */ /* 0x010fea000383ffff */
[----:B------:R-:W-:Y:S05]  /*82b0*/  BRA `(.L_x_498) ;  /* 0xfffffff000887947 */ /* 0x000fea000383ffff */
.L_x_466:
[----:B---3--:R3:W4:Y:S02]  /*82c0*/  SYNCS.PHASECHK.TRANS64.TRYWAIT P1, [R0+URZ+0x36438], R3 ;  /* 0x03643803000075a7 */ /* 0x008724000802017f */
[----:B----4-:R-:W-:Y:S05]  /*82d0*/  @!P1 NANOSLEEP.SYNCS 0x989680 ;  /* 0x009896800000995d */ /* 0x010fea0003900000 */
[----:B------:R-:W4:Y:S02]  /*82e0*/  @!P1 SYNCS.PHASECHK.TRANS64 P1, [R0+URZ+0x36438], R3 ;  /* 0x03643803000095a7 */ /* 0x000f24000802007f */
[----:B----4-:R-:W-:Y:S05]  /*82f0*/  @!P1 BRA `(.L_x_466) ;  /* 0xfffffffc00f09947 */ /* 0x010fea000383ffff */
[----:B------:R-:W-:Y:S05]  /*8300*/  BRA `(.L_x_499) ;  /* 0xfffffff400207947 */ /* 0x000fea000383ffff */
.L_x_468:
[----:B------:R-:W-:Y:S01]  /*8310*/  BSSY B0, `(.L_x_500) ;  /* 0x0000006000007945 */ /* 0x000fe20003800000 */
[----:B------:R-:W-:-:S07]  /*8320*/  IMAD.MOV.U32 R15, RZ, RZ, -0x1 ;  /* 0xffffffffff0f7424 */ /* 0x000fce00078e00ff */
[----:B-12---:R-:W-:Y:S05]  /*8330*/  WARPSYNC.COLLECTIVE R15, `(.L_x_501) ;  /* 0x000000000f0c7348 */ /* 0x006fea0003c00000 */
[----:B------:R-:W-:Y:S02]  /*8340*/  ELECT P6, UR62, PT ;  /* 0x00000000003e782f */ /* 0x000fe400038c0000 */
[----:B------:R-:W-:Y:S01]  /*8350*/  MOV R14, UR62 ;  /* 0x0000003e000e7c02 */ /* 0x000fe20008000f00 */
[----:B-12---:R-:W-:Y:S10]  /*8360*/  ENDCOLLECTIVE ;  /* 0x000000000000791b */ /* 0x006ff40003800000 */
.L_x_501:
[----:B------:R-:W-:Y:S05]  /*8370*/  BSYNC B0 ;  /* 0x0000000000007941 */ /* 0x000fea0003800000 */
.L_x_500:
[----:B------:R-:W-:Y:S01]  /*8380*/  PLOP3.LUT P0, PT, P6, PT, PT, 0x80, 0x0 ;  /* 0x000000000000781c */ /* 0x000fe2000370f070 */
[----:B------:R-:W-:-:S12]  /*8390*/  BRA `(.L_x_502) ;  /* 0xfffffff400d47947 */ /* 0x000fd8000383ffff */
.L_x_470:
[----:B-1----:R1:W2:Y:S02]  /*83a0*/  SYNCS.PHASECHK.TRANS64.TRYWAIT P1, [R7+URZ], R0 ;  /* 0x00000000070075a7 */ /* 0x0022a4000802017f */
[----:B--2---:R-:W-:Y:S05]  /*83b0*/  @!P1 NANOSLEEP.SYNCS 0x989680 ;  /* 0x009896800000995d */ /* 0x004fea0003900000 */
[----:B------:R-:W2:Y:S02]  /*83c0*/  @!P1 SYNCS.PHASECHK.TRANS64 P1, [R7+URZ], R0 ;  /* 0x00000000070095a7 */ /* 0x000ea4000802007f */
[----:B--2---:R-:W-:Y:S05]  /*83d0*/  @!P1 BRA `(.L_x_470) ;  /* 0xfffffffc00f09947 */ /* 0x004fea000383ffff */
[----:B------:R-:W-:Y:S05]  /*83e0*/  BRA `(.L_x_503) ;  /* 0xfffffff800107947 */ /* 0x000fea000383ffff */
.L_x_471:
[----:B--2---:R2:W3:Y:S02]  /*83f0*/  SYNCS.PHASECHK.TRANS64.TRYWAIT P1, [R3+URZ], R2 ;  /* 0x00000002030075a7 */ /* 0x0044e4000802017f */
[----:B---3--:R-:W-:Y:S05]  /*8400*/  @!P1 NANOSLEEP.SYNCS 0x989680 ;  /* 0x009896800000995d */ /* 0x008fea0003900000 */
[----:B------:R-:W3:Y:S02]  /*8410*/  @!P1 SYNCS.PHASECHK.TRANS64 P1, [R3+URZ], R2 ;  /* 0x00000002030095a7 */ /* 0x000ee4000802007f */
[----:B---3--:R-:W-:Y:S05]  /*8420*/  @!P1 BRA `(.L_x_471) ;  /* 0xfffffffc00f09947 */ /* 0x008fea000383ffff */
[----:B------:R-:W-:Y:S05]  /*8430*/  BRA `(.L_x_504) ;  /* 0xfffffff800047947 */ /* 0x000fea000383ffff */
.L_x_505:
        /* <DEDUP_REMOVED lines=12> */
.L_x_3858:


//--------------------- .text._ZN7cutlass13device_kernelIN5flash11enable_sm90INS1_16FlashAttnBwdSm90INS1_25CollectiveMainloopBwdSm90ILi2ELi1ELi1EN4cute5tupleIJNS5_1CILi1EEES8_S8_EEENS6_IJNS7_ILi64EEENS7_ILi96EEENS7_ILi192EEEEEENS_10bfloat16_tEfNS_4arch4Sm90ELb0ELb0ELb0ELb1ELb0ELb0ELb1ELb0ELi3ELi1ELi1ELi1ELb0EEENS1_21CollectiveEpilogueBwdISD_SE_SG_Li384ELb1ELb1ELi3EEENS1_19SingleTileSchedulerILb1ELb0ELb0ELi96EEEEEEEEEvNT_6ParamsE --------------------------
	.section	.text._ZN7cutlass13device_kernelIN5flash11enable_sm90INS1_16FlashAttnBwdSm90INS1_25CollectiveMainloopBwdSm90ILi2ELi1ELi1EN4cute5tupleIJNS5_1CILi1EEES8_S8_EEENS6_IJNS7_ILi64EEENS7_ILi96EEENS7_ILi192EEEEEENS_10bfloat16_tEfNS_4arch4Sm90ELb0ELb0ELb0ELb1ELb0ELb0ELb1ELb0ELi3ELi1ELi1ELi1ELb0EEENS1_21CollectiveEpilogueBwdISD_SE_SG_Li384ELb1ELb1ELi3EEENS1_19SingleTileSchedulerILb1ELb0ELb0ELi96EEEEEEEEEvNT_6ParamsE,"ax",@progbits
	.align	128
.text._ZN7cutlass13device_kernelIN5flash11enable_sm90INS1_16FlashAttnBwdSm90INS1_25CollectiveMainloopBwdSm90ILi2ELi1ELi1EN4cute5tupleIJNS5_1CILi1EEES8_S8_EEENS6_IJNS7_ILi64EEENS7_ILi96EEENS7_ILi192EEEEEENS_10bfloat16_tEfNS_4arch4Sm90ELb0ELb0ELb0ELb1ELb0ELb0ELb1ELb0ELi3ELi1ELi1ELi1ELb0EEENS1_21CollectiveEpilogueBwdISD_SE_SG_Li384ELb1ELb1ELi3EEENS1_19SingleTileSchedulerILb1ELb0ELb0ELi96EEEEEEEEEvNT_6ParamsE:
        .type           _ZN7cutlass13device_kernelIN5flash11enable_sm90INS1_16FlashAttnBwdSm90INS1_25CollectiveMainloopBwdSm90ILi2ELi1ELi1EN4cute5tupleIJNS5_1CILi1EEES8_S8_EEENS6_IJNS7_ILi64EEENS7_ILi96EEENS7_ILi192EEEEEENS_10bfloat16_tEfNS_4arch4Sm90ELb0ELb0ELb0ELb1ELb0ELb0ELb1ELb0ELi3ELi1ELi1ELi1ELb0EEENS1_21CollectiveEpilogueBwdISD_SE_SG_Li384ELb1ELb1ELi3EEENS1_19SingleTileSchedulerILb1ELb0ELb0ELi96EEEEEEEEEvNT_6ParamsE,@function
        .size           _ZN7cutlass13device_kernelIN5flash11enable_sm90INS1_16FlashAttnBwdSm90INS1_25CollectiveMainloopBwdSm90ILi2ELi1ELi1EN4cute5tupleIJNS5_1CILi1EEES8_S8_EEENS6_IJNS7_ILi64EEENS7_ILi96EEENS7_ILi192EEEEEENS_10bfloat16_tEfNS_4arch4Sm90ELb0ELb0ELb0ELb1ELb0ELb0ELb1ELb0ELi3ELi1ELi1ELi1ELb0EEENS1_21CollectiveEpilogueBwdISD_SE_SG_Li384ELb1ELb1ELi3EEENS1_19SingleTileSchedulerILb1ELb0ELb0ELi96EEEEEEEEEvNT_6ParamsE,(.L_x_3859 - _ZN7cutlass13device_kernelIN5flash11enable_sm90INS1_16FlashAttnBwdSm90INS1_25CollectiveMainloopBwdSm90ILi2ELi1ELi1EN4cute5tupleIJNS5_1CILi1EEES8_S8_EEENS6_IJNS7_ILi64EEENS7_ILi96EEENS7_ILi192EEEEEENS_10bfloat16_tEfNS_4arch4Sm90ELb0ELb0ELb0ELb1ELb0ELb0ELb1ELb0ELi3ELi1ELi1ELi1ELb0EEENS1_21CollectiveEpilogueBwdISD_SE_SG_Li384ELb1ELb1ELi3EEENS1_19SingleTileSchedulerILb1ELb0ELb0ELi96EEEEEEEEEvNT_6ParamsE)
        .other          _ZN7cutlass13device_kernelIN5flash11enable_sm90INS1_16FlashAttnBwdSm90INS1_25CollectiveMainloopBwdSm90ILi2ELi1ELi1EN4cute5tupleIJNS5_1CILi1EEES8_S8_EEENS6_IJNS7_ILi64EEENS7_ILi96EEENS7_ILi192EEEEEENS_10bfloat16_tEfNS_4arch4Sm90ELb0ELb0ELb0ELb1ELb0ELb0ELb1ELb0ELi3ELi1ELi1ELi1ELb0EEENS1_21CollectiveEpilogueBwdISD_SE_SG_Li384ELb1ELb1ELi3EEENS1_19SingleTileSchedulerILb1ELb0ELb0ELi96EEEEEEEEEvNT_6ParamsE,@"STO_CUDA_ENTRY STV_DEFAULT"
_ZN7cutlass13device_kernelIN5flash11enable_sm90INS1_16FlashAttnBwdSm90INS1_25CollectiveMainloopBwdSm90ILi2ELi1ELi1EN4cute5tupleIJNS5_1CILi1EEES8_S8_EEENS6_IJNS7_ILi64EEENS7_ILi96EEENS7_ILi192EEEEEENS_10bfloat16_tEfNS_4arch4Sm90ELb0ELb0ELb0ELb1ELb0ELb0ELb1ELb0ELi3ELi1ELi1ELi1ELb0EEENS1_21CollectiveEpilogueBwdISD_SE_SG_Li384ELb1ELb1ELi3EEENS1_19SingleTileSchedulerILb1ELb0ELb0ELi96EEEEEEEEEvNT_6ParamsE:
        /* <DEDUP_REMOVED lines=22> */
.L_x_507:
[----:B------:R-:W-:Y:S05]  /*0160*/  BSYNC B0 ;  /* 0x0000000000007941 */ /* 0x000fea0003800000 */
.L_x_506:
        /* <DEDUP_REMOVED lines=34> */
.L_x_508:
        /* <DEDUP_REMOVED lines=20> */
.L_x_509:
        /* <DEDUP_REMOVED lines=8> */
.L_x_512:
[----:B------:R-:W-:-:S08]  /*0550*/  NOP ;  /* 0x0000000000007918 */ /* 0x000fd00000000000 */
[----:B------:R-:W1:Y:S02]  /*0560*/  USETMAXREG.TRY_ALLOC.CTAPOOL UP0, 0xa0 ;  /* 0x000000a0000079c8 */ /* 0x000e640008000600 */
[----:B-1----:R-:W-:-:S13]  /*0570*/  PLOP3.LUT P0, PT, PT, PT, UP0, 0x80, 0x0 ;  /* 0x000000000000781c */ /* 0x002fda0003f0f008 */
[----:B------:R-:W-:Y:S05]  /*0580*/  @!P0 BRA `(.L_x_512) ;  /* 0xfffffffc00f08947 */ /* 0x000fea000383ffff */
[----:B------:R-:W-:Y:S01]  /*0590*/  LOP3.LUT R0, R0, 0x3, RZ, 0xc0, !PT ;  /* 0x0000000300007812 */ /* 0x000fe200078ec0ff */
[----:B------:R-:W1:Y:S01]  /*05a0*/  S2R R2, SR_TID.X ;  /* 0x0000000000027919 */ /* 0x000e620000002100 */
[----:B------:R-:W-:Y:S01]  /*05b0*/  ULDC.64 UR4, c[0x0][0x8d8] ;  /* 0x0002360000047ab9 */ /* 0x000fe20000000a00 */
[----:B------:R-:W2:Y:S03]  /*05c0*/  S2R R16, SR_CTAID.X ;  /* 0x0000000000107919 */ /* 0x000ea60000002500 */
[----:B------:R-:W3:Y:S01]  /*05d0*/  SHFL.IDX PT, R0, R0, RZ, 0x1f ;  /* 0x00001fff00007589 */ /* 0x000ee200000e0000 */
[----:B------:R-:W4:Y:S01]  /*05e0*/  S2R R7, SR_CTAID.Z ;  /* 0x0000000000077919 */ /* 0x000f220000002700 */
[----:B---3--:R-:W-:Y:S02]  /*05f0*/  ISETP.NE.AND P0, PT, R0, RZ, PT ;  /* 0x000000ff0000720c */ /* 0x008fe40003f05270 */
[----:B-1----:R-:W-:-:S11]  /*0600*/  SHF.R.U32.HI R2, RZ, 0x7, R2 ;  /* 0x00000007ff027819 */ /* 0x002fd60000011602 */
[----:B------:R-:W-:-:S05]  /*0610*/  @!P0 VIADD R2, R2, 0x9 ;  /* 0x0000000902028836 */ /* 0x000fca0000000000 */
[----:B------:R1:W-:Y:S06]  /*0620*/  @!P0 BAR.ARV R2, 0xa0 ;  /* 0x000280020000851d */ /* 0x0003ec0000002000 */
[----:B------:R-:W-:-:S04]  /*0630*/  ISETP.NE.U32.AND P0, PT, RZ, UR4, PT ;  /* 0x00000004ff007c0c */ /* 0x000fc8000bf05070 */
[----:B------:R-:W-:-:S13]  /*0640*/  ISETP.NE.AND.EX P0, PT, RZ, UR5, PT, P0 ;  /* 0x00000005ff007c0c */ /* 0x000fda000bf05300 */
[----:B-12-4-:R-:W-:Y:S05]  /*0650*/  @!P0 BRA `(.L_x_513) ;  /* 0x0000000000108947 */ /* 0x016fea0003800000 */
[----:B------:R-:W1:Y:S02]  /*0660*/  LDC.64 R2, c[0x0][0x8d8] ;  /* 0x00023600ff027b82 */ /* 0x000e640000000a00 */
[----:B-1----:R-:W-:-:S05]  /*0670*/  IMAD.WIDE R2, R7, 0x4, R2 ;  /* 0x0000000407027825 */ /* 0x002fca00078e0202 */
[----:B------:R1:W5:Y:S01]  /*0680*/  LDG.E R0, desc[UR38][R2.64] ;  /* 0x0000002602007981 */ /* 0x000362000c1e1900 */
[----:B------:R-:W-:Y:S05]  /*0690*/  BRA `(.L_x_514) ;  /* 0x00000000002c7947 */ /* 0x000fea0003800000 */
.L_x_513:
[----:B------:R-:W-:Y:S02]  /*06a0*/  ULDC.64 UR4, c[0x0][0x8d0] ;  /* 0x0002340000047ab9 */ /* 0x000fe40000000a00 */
[----:B------:R-:W-:-:S04]  /*06b0*/  ISETP.NE.U32.AND P0, PT, RZ, UR4, PT ;  /* 0x00000004ff007c0c */ /* 0x000fc8000bf05070 */
[----:B------:R-:W-:-:S13]  /*06c0*/  ISETP.NE.AND.EX P0, PT, RZ, UR5, PT, P0 ;  /* 0x00000005ff007c0c */ /* 0x000fda000bf05300 */
[----:B------:R-:W-:Y:S05]  /*06d0*/  @!P0 BRA `(.L_x_515) ;  /* 0x0000000000188947 */ /* 0x000fea0003800000 */
[----:B------:R-:W1:Y:S02]  /*06e0*/  LDC.64 R2, c[0x0][0x8d0] ;  /* 0x00023400ff027b82 */ /* 0x000e640000000a00 */
[----:B-1----:R-:W-:-:S05]  /*06f0*/  IMAD.WIDE R2, R7, 0x4, R2 ;  /* 0x0000000407027825 */ /* 0x002fca00078e0202 */
[----:B------:R-:W2:Y:S04]  /*0700*/  LDG.E R0, desc[UR38][R2.64] ;  /* 0x0000002602007981 */ /* 0x000ea8000c1e1900 */
[----:B------:R-:W2:Y:S02]  /*0710*/  LDG.E R5, desc[UR38][R2.64+0x4] ;  /* 0x0000042602057981 */ /* 0x000ea4000c1e1900 */
[----:B--2---:R-:W-:Y:S01]  /*0720*/  IMAD.IADD R0, R5, 0x1, -R0 ;  /* 0x0000000105007824 */ /* 0x004fe200078e0a00 */
[----:B------:R-:W-:Y:S06]  /*0730*/  BRA `(.L_x_514) ;  /* 0x0000000000047947 */ /* 0x000fec0003800000 */
.L_x_515:
[----:B------:R-:W2:Y:S02]  /*0740*/  LDC R0, c[0x0][0x8bc] ;  /* 0x00022f00ff007b82 */ /* 0x000ea40000000800 */
.L_x_514:
[----:B-1----:R-:W-:-:S05]  /*0750*/  IMAD R3, R16, 0x60, RZ ;  /* 0x0000006010037824 */ /* 0x002fca00078e02ff */
[----:B--2--5:R-:W-:-:S04]  /*0760*/  ISETP.GE.AND P0, PT, R3, R0, PT ;  /* 0x000000000300720c */ /* 0x024fc80003f06270 */
[----:B------:R-:W-:-:S04]  /*0770*/  SEL R18, R7, 0xffffffff, !P0 ;  /* 0xffffffff07127807 */ /* 0x000fc80004000000 */
[----:B------:R-:W-:-:S13]  /*0780*/  ISETP.GE.AND P0, PT, R18, RZ, PT ;  /* 0x000000ff1200720c */ /* 0x000fda0003f06270 */
[----:B------:R-:W-:Y:S05]  /*0790*/  @!P0 BRA `(.L_x_516) ;  /* 0x0000009400c48947 */ /* 0x000fea0003800000 */
[----:B------:R-:W-:Y:S01]  /*07a0*/  ULDC.64 UR4, c[0x0][0x780] ;  /* 0x0001e00000047ab9 */ /* 0x000fe20000000a00 */
[----:B------:R-:W1:Y:S01]  /*07b0*/  LDC R23, c[0x0][0x290] ;  /* 0x0000a400ff177b82 */ /* 0x000e620000000800 */
[----:B------:R-:W-:-:S04]  /*07c0*/  ISETP.NE.U32.AND P0, PT, RZ, UR4, PT ;  /* 0x00000004ff007c0c */ /* 0x000fc8000bf05070 */
[----:B------:R-:W-:-:S13]  /*07d0*/  ISETP.NE.AND.EX P0, PT, RZ, UR5, PT, P0 ;  /* 0x00000005ff007c0c */ /* 0x000fda000bf05300 */
[----:B------:R-:W-:Y:S05]  /*07e0*/  @!P0 BRA `(.L_x_517) ;  /* 0x0000000000108947 */ /* 0x000fea0003800000 */
[----:B------:R-:W2:Y:S02]  /*07f0*/  LDC.64 R2, c[0x0][0x780] ;  /* 0x0001e000ff027b82 */ /* 0x000ea40000000a00 */
[----:B--2---:R-:W-:-:S05]  /*0800*/  IMAD.WIDE R2, R18, 0x4, R2 ;  /* 0x0000000412027825 */ /* 0x004fca00078e0202 */
[----:B------:R2:W5:Y:S01]  /*0810*/  LDG.E R22, desc[UR38][R2.64] ;  /* 0x0000002602167981 */ /* 0x000562000c1e1900 */
[----:B------:R-:W-:Y:S05]  /*0820*/  BRA `(.L_x_518) ;  /* 0x0000000000287947 */ /* 0x000fea0003800000 */
.L_x_517:
[----:B------:R-:W-:Y:S01]  /*0830*/  ULDC.64 UR4, c[0x0][0x770] ;  /* 0x0001dc0000047ab9 */ /* 0x000fe20000000a00 */
[----:B------:R-:W3:Y:S01]  /*0840*/  LDC R22, c[0x0][0x280] ;  /* 0x0000a000ff167b82 */ /* 0x000ee20000000800 */
[----:B------:R-:W-:-:S04]  /*0850*/  ISETP.NE.U32.AND P0, PT, RZ, UR4, PT ;  /* 0x00000004ff007c0c */ /* 0x000fc8000bf05070 */
[----:B------:R-:W-:-:S13]  /*0860*/  ISETP.NE.AND.EX P0, PT, RZ, UR5, PT, P0 ;  /* 0x00000005ff007c0c */ /* 0x000fda000bf05300 */
[----:B------:R-:W-:Y:S05]  /*0870*/  @!P0 BRA `(.L_x_518) ;  /* 0x0000000000148947 */ /* 0x000fea0003800000 */
[----:B------:R-:W2:Y:S02]  /*0880*/  LDC.64 R2, c[0x0][0x770] ;  /* 0x0001dc00ff027b82 */ /* 0x000ea40000000a00 */
[----:B--2---:R-:W-:-:S05]  /*0890*/  IMAD.WIDE R2, R18, 0x4, R2 ;  /* 0x0000000412027825 */ /* 0x004fca00078e0202 */
[----:B---3--:R-:W2:Y:S04]  /*08a0*/  LDG.E R22, desc[UR38][R2.64] ;  /* 0x0000002602167981 */ /* 0x008ea8000c1e1900 */
[----:B------:R-:W2:Y:S02]  /*08b0*/  LDG.E R5, desc[UR38][R2.64+0x4] ;  /* 0x0000042602057981 */ /* 0x000ea4000c1e1900 */
[----:B--2---:R-:W-:-:S07]  /*08c0*/  IMAD.IADD R22, R5, 0x1, -R22 ;  /* 0x0000000105167824 */ /* 0x004fce00078e0a16 */
.L_x_518:
[----:B------:R-:W-:Y:S02]  /*08d0*/  ULDC.64 UR4, c[0x0][0x788] ;  /* 0x0001e20000047ab9 */ /* 0x000fe40000000a00 */
[----:B------:R-:W-:-:S04]  /*08e0*/  ISETP.NE.U32.AND P0, PT, RZ, UR4, PT ;  /* 0x00000004ff007c0c */ /* 0x000fc8000bf05070 */
[----:B------:R-:W-:-:S13]  /*08f0*/  ISETP.NE.AND.EX P0, PT, RZ, UR5, PT, P0 ;  /* 0x00000005ff007c0c */ /* 0x000fda000bf05300 */
[----:B------:R-:W-:Y:S05]  /*0900*/  @!P0 BRA `(.L_x_519) ;  /* 0x0000000000108947 */ /* 0x000fea0003800000 */
[----:B--2---:R-:W2:Y:S02]  /*0910*/  LDC.64 R2, c[0x0][0x788] ;  /* 0x0001e200ff027b82 */ /* 0x004ea40000000a00 */
[----:B--2---:R-:W-:-:S05]  /*0920*/  IMAD.WIDE R2, R18, 0x4, R2 ;  /* 0x0000000412027825 */ /* 0x004fca00078e0202 */
[----:B-1----:R1:W5:Y:S01]  /*0930*/  LDG.E R23, desc[UR38][R2.64] ;  /* 0x0000002602177981 */ /* 0x002362000c1e1900 */
[----:B------:R-:W-:Y:S05]  /*0940*/  BRA `(.L_x_520) ;  /* 0x0000000000247947 */ /* 0x000fea0003800000 */
.L_x_519:
[----:B------:R-:W-:Y:S02]  /*0950*/  ULDC.64 UR4, c[0x0][0x778] ;  /* 0x0001de0000047ab9 */ /* 0x000fe40000000a00 */
[----:B------:R-:W-:-:S04]  /*0960*/  ISETP.NE.U32.AND P0, PT, RZ, UR4, PT ;  /* 0x00000004ff007c0c */ /* 0x000fc8000bf05070 */
[----:B------:R-:W-:-:S13]  /*0970*/  ISETP.NE.AND.EX P0, PT, RZ, UR5, PT, P0 ;  /* 0x00000005ff007c0c */ /* 0x000fda000bf05300 */
[----:B------:R-:W-:Y:S05]  /*0980*/  @!P0 BRA `(.L_x_520) ;  /* 0x0000000000148947 */ /* 0x000fea0003800000 */
[----:B--2---:R-:W2:Y:S02]  /*0990*/  LDC.64 R2, c[0x0][0x778] ;  /* 0x0001de00ff027b82 */ /* 0x004ea40000000a00 */
[----:B--2---:R-:W-:-:S05]  /*09a0*/  IMAD.WIDE R2, R18, 0x4, R2 ;  /* 0x0000000412027825 */ /* 0x004fca00078e0202 */
[----:B-1----:R-:W2:Y:S04]  /*09b0*/  LDG.E R23, desc[UR38][R2.64] ;  /* 0x0000002602177981 */ /* 0x002ea8000c1e1900 */
[----:B------:R-:W2:Y:S02]  /*09c0*/  LDG.E R0, desc[UR38][R2.64+0x4] ;  /* 0x0000042602007981 */ /* 0x000ea4000c1e1900 */
[----:B--2---:R-:W-:-:S07]  /*09d0*/  IMAD.IADD R23, R0, 0x1, -R23 ;  /* 0x0000000100177824 */ /* 0x004fce00078e0a17 */
.L_x_520:
[----:B---3-5:R-:W-:Y:S02]  /*09e0*/  ISETP.GE.AND P1, PT, R22, 0x1, PT ;  /* 0x000000011600780c */ /* 0x028fe40003f26270 */
[----:B------:R-:W-:Y:S02]  /*09f0*/  CS2R R70, SRZ ;  /* 0x0000000000467805 */ /* 0x000fe4000001ff00 */
[----:B------:R-:W-:Y:S02]  /*0a00*/  PLOP3.LUT P0, PT, PT, PT, PT, 0x80, 0x0 ;  /* 0x000000000000781c */ /* 0x000fe40003f0f070 */
        /* <DEDUP_REMOVED lines=48> */
[----:B------:R-:W3:Y:S01]  /*0d10*/  S2UR UR4, SR_CgaCtaId ;  /* 0x00000000000479c3 */ /* 0x000ee20000008800 */
[----:B------:R-:W-:Y:S01]  /*0d20*/  UMOV UR36, 0x400 ;  /* 0x0000040000247882 */ /* 0x000fe20000000000 */
[----:B------:R-:W-:Y:S01]  /*0d30*/  ULDC UR40, c[0x0][0x744] ;  /* 0x0001d10000287ab9 */ /* 0x000fe20000000800 */
[----:B---3--:R-:W-:-:S04]  /*0d40*/  ULEA UR36, UR4, UR36, 0x18 ;  /* 0x0000002404247291 */ /* 0x008fc8000f8ec03f */
[----:B------:R-:W-:-:S04]  /*0d50*/  UIADD3 UR37, UR36, 0x30400, URZ ;  /* 0x0003040024257890 */ /* 0x000fc8000fffe03f */
[----:B------:R-:W-:-:S06]  /*0d60*/  ULOP3.LUT UP0, URZ, UR37, 0x1bf, URZ, 0xc0, !UPT ;  /* 0x000001bf253f7892 */ /* 0x000fcc000f80c03f */
[----:B------:R-:W-:-:S13]  /*0d70*/  PLOP3.LUT P0, PT, PT, PT, UP0, 0x80, 0x0 ;  /* 0x000000000000781c */ /* 0x000fda0003f0f008 */
[----:B------:R-:W-:Y:S05]  /*0d80*/  @!P0 BRA `(.L_x_522) ;  /* 0x00000000007c8947 */ /* 0x000fea0003800000 */
[----:B-12---:R-:W-:Y:S01]  /*0d90*/  MOV R2, 0x0 ;  /* 0x0000000000027802 */ /* 0x006fe20000000f00 */
        /* <DEDUP_REMOVED lines=15> */
.L_x_523:
        /* <DEDUP_REMOVED lines=15> */
.L_x_522:
[----:B------:R-:W-:-:S04]  /*0f80*/  IMAD.U32 R152, RZ, RZ, UR36 ;  /* 0x00000024ff987e24 */ /* 0x000fc8000f8e00ff */
[----:B------:R-:W-:-:S05]  /*0f90*/  VIADD R19, R152, 0x33400 ;  /* 0x0003340098137836 */ /* 0x000fca0000000000 */
[----:B------:R-:W-:-:S13]  /*0fa0*/  LOP3.LUT P0, RZ, R19, 0x1bf, RZ, 0xc0, !PT ;  /* 0x000001bf13ff7812 */ /* 0x000fda000780c0ff */
        /* <DEDUP_REMOVED lines=17> */
.L_x_525:
        /* <DEDUP_REMOVED lines=15> */
.L_x_524:
[----:B-12---:R-:W1:Y:S01]  /*11b0*/  S2R R2, SR_TID.X ;  /* 0x0000000000027919 */ /* 0x006e620000002100 */
[----:B------:R-:W-:Y:S01]  /*11c0*/  UMOV UR4, 0xffffffff ;  /* 0xffffffff00047882 */ /* 0x000fe20000000000 */
[----:B-1----:R-:W-:-:S05]  /*11d0*/  VIADD R0, R2, 0xffffff80 ;  /* 0xffffff8002007836 */ /* 0x002fca0000000000 */
[----:B------:R-:W-:-:S04]  /*11e0*/  SHF.R.S32.HI R3, RZ, 0x1f, R0 ;  /* 0x0000001fff037819 */ /* 0x000fc80000011400 */
[----:B------:R-:W-:-:S04]  /*11f0*/  LEA.HI R2, R3, R0, RZ, 0x7 ;  /* 0x0000000003027211 */ /* 0x000fc800078f38ff */
[----:B------:R-:W-:Y:S01]  /*1200*/  SHF.R.S32.HI R13, RZ, 0x7, R2 ;  /* 0x00000007ff0d7819 */ /* 0x000fe20000011402 */
[----:B------:R-:W-:Y:S06]  /*1210*/  BRA.DIV UR4, `(.L_x_526) ;  /* 0x0000008e042c7947 */ /* 0x000fec000b800000 */
[----:B------:R1:W2:Y:S02]  /*1220*/  SHFL.IDX PT, R14, R13, RZ, 0x1f ;  /* 0x00001fff0d0e7589 */ /* 0x0002a400000e0000 */
.L_x_656:
[----:B------:R-:W-:Y:S01]  /*1230*/  SHF.L.U32 R15, RZ, 0x1f, RZ ;  /* 0x0000001fff0f7819 */ /* 0x000fe200000006ff */
[----:B--2---:R-:W-:Y:S01]  /*1240*/  IMAD.HI R4, R14, 0x55555556, RZ ;  /* 0x555555560e047827 */ /* 0x004fe200078e02ff */
[----:B------:R-:W-:Y:S02]  /*1250*/  LEA.HI R6, R3, R0, RZ, 0x4 ;  /* 0x0000000003067211 */ /* 0x000fe400078f20ff */
[----:B------:R-:W2:Y:S01]  /*1260*/  SYNCS.PHASECHK.TRANS64.TRYWAIT P0, [UR36+0x36400], R15 ;  /* 0x0364000fff0075a7 */ /* 0x000ea20008000164 */
[----:B------:R-:W-:Y:S01]  /*1270*/  LOP3.LUT R7, R2, 0xffffff80, RZ, 0xc0, !PT ;  /* 0xffffff8002077812 */ /* 0x000fe200078ec0ff */
[----:B------:R-:W-:Y:S01]  /*1280*/  VIADD R22, R22, 0x3f ;  /* 0x0000003f16167836 */ /* 0x000fe20000000000 */
[----:B------:R-:W-:Y:S01]  /*1290*/  LEA.HI R5, R4, R4, RZ, 0x1 ;  /* 0x0000000404057211 */ /* 0x000fe200078f08ff */
[----:B------:R-:W-:Y:S01]  /*12a0*/  IMAD.HI R4, R13, 0x55555556, RZ ;  /* 0x555555560d047827 */ /* 0x000fe200078e02ff */
[----:B------:R-:W-:Y:S02]  /*12b0*/  LEA.HI R2, R3, R0, RZ, 0x5 ;  /* 0x0000000003027211 */ /* 0x000fe400078f28ff */
[----:B------:R-:W-:Y:S01]  /*12c0*/  LOP3.LUT R3, R6, 0xfffffff0, RZ, 0xc0, !PT ;  /* 0xfffffff006037812 */ /* 0x000fe200078ec0ff */
[----:B------:R-:W-:Y:S01]  /*12d0*/  IMAD R16, R16, -0x60, R23 ;  /* 0xffffffa010107824 */ /* 0x000fe200078e0217 */
[----:B------:R-:W-:Y:S01]  /*12e0*/  LEA.HI R8, R4, R4, RZ, 0x1 ;  /* 0x0000000404087211 */ /* 0x000fe200078f08ff */
[C---:B------:R-:W-:Y:S01]  /*12f0*/  IMAD.IADD R4, R0.reuse, 0x1, -R7 ;  /* 0x0000000100047824 */ /* 0x040fe200078e0a07 */
[----:B------:R-:W-:Y:S01]  /*1300*/  SHF.R.S32.HI R9, RZ, 0x5, R2 ;  /* 0x00000005ff097819 */ /* 0x000fe20000011402 */
[----:B------:R-:W-:Y:S01]  /*1310*/  IMAD.IADD R3, R0, 0x1, -R3 ;  /* 0x0000000100037824 */ /* 0x000fe200078e0a03 */
[----:B------:R-:W-:Y:S01]  /*1320*/  SHF.R.S32.HI R11, RZ, 0x1f, R22 ;  /* 0x0000001fff0b7819 */ /* 0x000fe20000011416 */
[----:B------:R-:W-:Y:S01]  /*1330*/  IMAD R7, R8, -0x3, R13 ;  /* 0xfffffffd08077824 */ /* 0x000fe200078e020d */
[----:B------:R-:W-:Y:S01]  /*1340*/  SHF.R.S32.HI R8, RZ, 0x1f, R2 ;  /* 0x0000001fff087819 */ /* 0x000fe20000011402 */
[----:B------:R-:W-:Y:S01]  /*1350*/  IMAD R5, R5, -0x3, R14 ;  /* 0xfffffffd05057824 */ /* 0x000fe200078e020e */
[----:B------:R-:W-:Y:S01]  /*1360*/  LEA.HI R2, R11, R22, RZ, 0x6 ;  /* 0x000000160b027211 */ /* 0x000fe200078f30ff */
[----:B------:R-:W-:Y:S01]  /*1370*/  IMAD R21, R7, -0x20, R16 ;  /* 0xffffffe007157824 */ /* 0x000fe200078e0210 */
[----:B------:R-:W-:-:S02]  /*1380*/  LEA.HI R8, R8, R9, RZ, 0x2 ;  /* 0x0000000908087211 */ /* 0x000fc400078f10ff */
[----:B------:R-:W-:Y:S01]  /*1390*/  LEA.HI R0, R3, R3, RZ, 0x1 ;  /* 0x0000000303007211 */ /* 0x000fe200078f08ff */
[----:B--2---:R-:W-:Y:S06]  /*13a0*/  @P0 BRA `(.L_x_527) ;  /* 0x0000000000080947 */ /* 0x004fec0003800000 */
[----:B------:R-:W2:Y:S02]  /*13b0*/  SYNCS.PHASECHK.TRANS64.TRYWAIT P0, [UR36+0x36400], R15 ;  /* 0x0364000fff0075a7 */ /* 0x000ea40008000164 */
[----:B--2---:R-:W-:Y:S05]  /*13c0*/  @!P0 BRA `(.L_x_528) ;  /* 0x0000008800dc8947 */ /* 0x004fea0003800000 */
.L_x_527:
[----:B------:R-:W-:Y:S01]  /*13d0*/  LOP3.LUT R12, R8, 0x3ffffc, RZ, 0xc0, !PT ;  /* 0x003ffffc080c7812 */ /* 0x000fe200078ec0ff */
[----:B------:R-:W-:Y:S01]  /*13e0*/  IMAD R14, R13, 0x400, R4 ;  /* 0x000004000d0e7824 */ /* 0x000fe200078e0204 */
[--C-:B------:R-:W-:Y:S02]  /*13f0*/  SHF.R.S32.HI R7, RZ, 0x1, R0.reuse ;  /* 0x00000001ff077819 */ /* 0x100fe40000011400 */
[----:B------:R-:W-:Y:S02]  /*1400*/  CS2R R70, SRZ ;  /* 0x0000000000467805 */ /* 0x000fe4000001ff00 */
[----:B------:R-:W-:Y:S01]  /*1410*/  SHF.R.S32.HI R8, RZ, 0x1f, R0 ;  /* 0x0000001fff087819 */ /* 0x000fe20000011400 */
[----:B--2---:R-:W-:Y:S01]  /*1420*/  IMAD.IADD R15, R9, 0x1, -R12 ;  /* 0x00000001090f7824 */ /* 0x004fe200078e0a0c */
[----:B------:R-:W-:Y:S02]  /*1430*/  SHF.R.S32.HI R10, RZ, 0x1f, R3 ;  /* 0x0000001fff0a7819 */ /* 0x000fe40000011403 */
[----:B------:R-:W-:-:S02]  /*1440*/  CS2R R68, SRZ ;  /* 0x0000000000447805 */ /* 0x000fc4000001ff00 */
[----:B------:R-:W-:Y:S02]  /*1450*/  LEA.HI R8, R8, R7, RZ, 0x2 ;  /* 0x0000000708087211 */ /* 0x000fe400078f10ff */
[----:B------:R-:W-:Y:S02]  /*1460*/  CS2R R66, SRZ ;  /* 0x0000000000427805 */ /* 0x000fe4000001ff00 */
[----:B------:R-:W-:Y:S02]  /*1470*/  LEA.HI R10, R10, R3, RZ, 0x3 ;  /* 0x000000030a0a7211 */ /* 0x000fe400078f18ff */
[----:B------:R-:W-:Y:S02]  /*1480*/  CS2R R64, SRZ ;  /* 0x0000000000407805 */ /* 0x000fe4000001ff00 */
[----:B------:R-:W-:Y:S02]  /*1490*/  LOP3.LUT R8, R8, 0xfffffffc, RZ, 0xc0, !PT ;  /* 0xfffffffc08087812 */ /* 0x000fe400078ec0ff */
[----:B------:R-:W-:-:S02]  /*14a0*/  CS2R R62, SRZ ;  /* 0x00000000003e7805 */ /* 0x000fc4000001ff00 */
[----:B------:R-:W-:Y:S01]  /*14b0*/  LOP3.LUT R0, R0, 0x7fffffe, RZ, 0xc0, !PT ;  /* 0x07fffffe00007812 */ /* 0x000fe200078ec0ff */
[----:B------:R-:W-:Y:S01]  /*14c0*/  IMAD.SHL.U32 R10, R10, 0x20, RZ ;  /* 0x000000200a0a7824 */ /* 0x000fe200078e00ff */
[----:B------:R-:W-:Y:S01]  /*14d0*/  SHF.R.S32.HI R6, RZ, 0x4, R6 ;  /* 0x00000004ff067819 */ /* 0x000fe20000011406 */
[----:B------:R-:W-:Y:S01]  /*14e0*/  IMAD.IADD R8, R7, 0x1, -R8 ;  /* 0x0000000107087824 */ /* 0x000fe200078e0a08 */
[----:B------:R-:W-:Y:S01]  /*14f0*/  CS2R R60, SRZ ;  /* 0x00000000003c7805 */ /* 0x000fe2000001ff00 */
[----:B------:R-:W-:Y:S01]  /*1500*/  IMAD.IADD R11, R3, 0x1, -R0 ;  /* 0x00000001030b7824 */ /* 0x000fe200078e0a00 */
[----:B------:R-:W-:Y:S01]  /*1510*/  SHF.R.S32.HI R3, RZ, 0x1f, R4 ;  /* 0x0000001fff037819 */ /* 0x000fe20000011404 */
[----:B------:R-:W-:Y:S01]  /*1520*/  IMAD.SHL.U32 R9, R8, 0x40, RZ ;  /* 0x0000004008097824 */ /* 0x000fe200078e00ff */
[----:B------:R-:W-:Y:S01]  /*1530*/  LOP3.LUT R10, R10, 0x7fffff00, RZ, 0xc0, !PT ;  /* 0x7fffff000a0a7812 */ /* 0x000fe200078ec0ff */
[----:B------:R-:W-:Y:S01]  /*1540*/  IMAD.SHL.U32 R12, R6, 0x8, RZ ;  /* 0x00000008060c7824 */ /* 0x000fe200078e00ff */
[----:B------:R-:W-:-:S02]  /*1550*/  LEA.HI R0, R3, R4, RZ, 0x2 ;  /* 0x0000000403007211 */ /* 0x000fc400078f10ff */
[----:B------:R-:W-:Y:S02]  /*1560*/  CS2R R58, SRZ ;  /* 0x00000000003a7805 */ /* 0x000fe4000001ff00 */
[----:B------:R-:W-:Y:S01]  /*1570*/  LOP3.LUT R9, R9, 0xc0, RZ, 0xc0, !PT ;  /* 0x000000c009097812 */ /* 0x000fe200078ec0ff */
[----:B------:R-:W-:Y:S01]  /*1580*/  IMAD R10, R13, 0x800, R10 ;  /* 0x000008000d0a7824 */ /* 0x000fe200078e020a */
[----:B------:R-:W-:Y:S02]  /*1590*/  SHF.R.S32.HI R6, RZ, 0x2, R0 ;  /* 0x00000002ff067819 */ /* 0x000fe40000011400 */
[----:B------:R-:W-:Y:S02]  /*15a0*/  CS2R R56, SRZ ;  /* 0x0000000000387805 */ /* 0x000fe4000001ff00 */
[----:B------:R-:W-:Y:S01]  /*15b0*/  LOP3.LUT R12, R9, 0x8, R12, 0xf8, !PT ;  /* 0x00000008090c7812 */ /* 0x000fe200078ef80c */
[----:B------:R-:W-:Y:S01]  /*15c0*/  IMAD R10, R11, 0x20, R10 ;  /* 0x000000200b0a7824 */ /* 0x000fe200078e020a */
[----:B------:R-:W-:-:S02]  /*15d0*/  SHF.R.S32.HI R7, RZ, 0x1f, R0 ;  /* 0x0000001fff077819 */ /* 0x000fc40000011400 */
[----:B------:R-:W-:Y:S02]  /*15e0*/  CS2R R54, SRZ ;  /* 0x0000000000367805 */ /* 0x000fe4000001ff00 */
[----:B------:R-:W-:Y:S01]  /*15f0*/  SHF.R.U32.HI R9, RZ, 0x3, R9 ;  /* 0x00000003ff097819 */ /* 0x000fe20000011609 */
[----:B------:R-:W-:Y:S01]  /*1600*/  IMAD R10, R15, 0x200, R10 ;  /* 0x000002000f0a7824 */ /* 0x000fe200078e020a */
[----:B------:R-:W-:Y:S01]  /*1610*/  LEA.HI R7, R7, R6, RZ, 0x3 ;  /* 0x0000000607077211 */ /* 0x000fe200078f18ff */
[----:B------:R-:W-:Y:S01]  /*1620*/  IMAD.MOV.U32 R15, RZ, RZ, 0x20 ;  /* 0x00000020ff0f7424 */ /* 0x000fe200078e00ff */
[----:B------:R-:W-:Y:S01]  /*1630*/  LOP3.LUT R9, R12, R9, RZ, 0x3c, !PT ;  /* 0x000000090c097212 */ /* 0x000fe200078e3cff */
[----:B------:R-:W-:Y:S01]  /*1640*/  IMAD.MOV.U32 R12, RZ, RZ, RZ ;  /* 0x000000ffff0c7224 */ /* 0x000fe200078e00ff */
[----:B-1----:R-:W-:Y:S02]  /*1650*/  LOP3.LUT R13, R0, 0xfffffffc, RZ, 0xc0, !PT ;  /* 0xfffffffc000d7812 */ /* 0x002fe400078ec0ff */
[----:B------:R-:W-:-:S02]  /*1660*/  CS2R R52, SRZ ;  /* 0x0000000000347805 */ /* 0x000fc4000001ff00 */
[----:B------:R-:W-:Y:S01]  /*1670*/  LEA.HI R3, R3, R4, RZ, 0x5 ;  /* 0x0000000403037211 */ /* 0x000fe200078f28ff */
[----:B------:R-:W-:Y:S01]  /*1680*/  IMAD.IADD R9, R10, 0x1, R9 ;  /* 0x000000010a097824 */ /* 0x000fe200078e0209 */
[----:B------:R-:W-:Y:S01]  /*1690*/  LOP3.LUT R7, R7, 0xfffffff8, RZ, 0xc0, !PT ;  /* 0xfffffff807077812 */ /* 0x000fe200078ec0ff */
[----:B------:R-:W-:Y:S01]  /*16a0*/  IMAD.IADD R0, R4, 0x1, -R13 ;  /* 0x0000000104007824 */ /* 0x000fe200078e0a0d */
[----:B------:R-:W-:Y:S01]  /*16b0*/  LOP3.LUT P0, RZ, R8, 0x2, RZ, 0xc0, !PT ;  /* 0x0000000208ff7812 */ /* 0x000fe2000780c0ff */
[----:B------:R-:W-:Y:S01]  /*16c0*/  IMAD.SHL.U32 R4, R14, 0x4, RZ ;  /* 0x000000040e047824 */ /* 0x000fe200078e00ff */
[----:B------:R-:W-:Y:S01]  /*16d0*/  SHF.R.S32.HI R3, RZ, 0x5, R3 ;  /* 0x00000005ff037819 */ /* 0x000fe20000011403 */
[----:B------:R-:W-:Y:S01]  /*16e0*/  IMAD.IADD R16, R6, 0x1, -R7 ;  /* 0x0000000106107824 */ /* 0x000fe200078e0a07 */
[----:B------:R-:W-:Y:S01]  /*16f0*/  SEL R15, R15, 0xffffffe0, !P0 ;  /* 0xffffffe00f0f7807 */ /* 0x000fe20004000000 */
[----:B------:R-:W-:Y:S01]  /*1700*/  IMAD R0, R0, -0x2, R21 ;  /* 0xfffffffe00007824 */ /* 0x000fe200078e0215 */
[----:B------:R-:W-:Y:S01]  /*1710*/  LEA R14, R9, UR36, 0x1 ;  /* 0x00000024090e7c11 */ /* 0x000fe2000f8e08ff */
[----:B------:R-:W-:Y:S01]  /*1720*/  IMAD R16, R3, 0x10, R16 ;  /* 0x0000001003107824 */ /* 0x000fe200078e0210 */
[----:B------:R-:W-:-:S02]  /*1730*/  LOP3.LUT R13, R17, 0x1, RZ, 0xfc, !PT ;  /* 0x00000001110d7812 */ /* 0x000fc400078efcff */
[----:B------:R-:W-:Y:S02]  /*1740*/  CS2R R6, SRZ ;  /* 0x0000000000067805 */ /* 0x000fe4000001ff00 */
[----:B------:R-:W-:Y:S01]  /*1750*/  SHF.R.S32.HI R17, RZ, 0x6, R2 ;  /* 0x00000006ff117819 */ /* 0x000fe20000011402 */
[----:B------:R-:W-:Y:S01]  /*1760*/  IMAD.MOV.U32 R3, RZ, RZ, RZ ;  /* 0x000000ffff037224 */ /* 0x000fe200078e00ff */
        /* <DEDUP_REMOVED lines=38> */
[----:B------:R-:W-:Y:S02]  /*19d0*/  LEA R2, R4, UR36, 0x2 ;  /* 0x0000002404027c11 */ /* 0x000fe4000f8e10ff */
[----:B------:R-:W-:-:S07]  /*19e0*/  IADD3 R15, R15, 0x30400, R14 ;  /* 0x000304000f0f7810 */ /* 0x000fce0007ffe00e */
.L_x_539:
[----:B------:R-:W-:-:S13]  /*19f0*/  ISETP.NE.AND P0, PT, R13, 0x3, PT ;  /* 0x000000030d00780c */ /* 0x000fda0003f05270 */
[----:B-1----:R-:W-:Y:S05]  /*1a00*/  @!P0 BRA `(.L_x_529) ;  /* 0x0000000000048947 */ /* 0x002fea0003800000 */
[----:B------:R-:W-:Y:S01]  /*1a10*/  BPT.TRAP 0x1 ;  /* 0x000000040000795c */ /* 0x000fe20000300000 */
.L_x_529:
[----:B------:R-:W-:Y:S02]  /*1a20*/  LEA R4, R3, UR36, 0x3 ;  /* 0x0000002403047c11 */ /* 0x000fe4000f8e18ff */
[----:B------:R-:W-:-:S04]  /*1a30*/  SHF.L.U32 R9, R7, 0x1f, RZ ;  /* 0x0000001f07097819 */ /* 0x000fc800000006ff */
[----:B------:R1:W2:Y:S01]  /*1a40*/  SYNCS.PHASECHK.TRANS64.TRYWAIT P1, [R4+URZ+0x36410], R9 ;  /* 0x03641009040075a7 */ /* 0x0002a2000802017f */
[----:B------:R-:W-:Y:S05]  /*1a50*/  @!P0 BRA `(.L_x_530) ;  /* 0x0000000000048947 */ /* 0x000fea0003800000 */
[----:B------:R-:W-:Y:S01]  /*1a60*/  BPT.TRAP 0x1 ;  /* 0x000000040000795c */ /* 0x000fe20000300000 */
.L_x_530:
[----:B--2---:R-:W-:Y:S05]  /*1a70*/  @P1 BRA `(.L_x_531) ;  /* 0x0000000000081947 */ /* 0x004fea0003800000 */
[----:B------:R-:W2:Y:S02]  /*1a80*/  SYNCS.PHASECHK.TRANS64.TRYWAIT P1, [R4+URZ+0x36410], R9 ;  /* 0x03641009040075a7 */ /* 0x000ea4000802017f */
[----:B--2---:R-:W-:Y:S05]  /*1a90*/  @!P1 BRA `(.L_x_532) ;  /* 0x00000084003c9947 */ /* 0x004fea0003800000 */
.L_x_531:
        /* <DEDUP_REMOVED lines=103> */
.L_x_533:
[----:B-12---:R-:W-:-:S04]  /*2110*/  SHF.L.U32 R9, R6, 0x1f, RZ ;  /* 0x0000001f06097819 */ /* 0x006fc800000006ff */
[----:B------:R1:W2:Y:S01]  /*2120*/  SYNCS.PHASECHK.TRANS64.TRYWAIT P1, [UR36+0x36430], R9 ;  /* 0x03643009ff0075a7 */ /* 0x0002a20008020164 */
[----:B------:R-:W-:Y:S05]  /*2130*/  @!P0 BRA `(.L_x_534) ;  /* 0x0000000000048947 */ /* 0x000fea0003800000 */
[----:B------:R-:W-:Y:S01]  /*2140*/  BPT.TRAP 0x1 ;  /* 0x000000040000795c */ /* 0x000fe20000300000 */
.L_x_534:
[----:B--2---:R-:W-:Y:S05]  /*2150*/  @P1 BRA `(.L_x_535) ;  /* 0x0000000000081947 */ /* 0x004fea0003800000 */
[----:B------:R-:W2:Y:S02]  /*2160*/  SYNCS.PHASECHK.TRANS64.TRYWAIT P1, [UR36+0x36430], R9 ;  /* 0x03643009ff0075a7 */ /* 0x000ea40008020164 */
[----:B--2---:R-:W-:Y:S05]  /*2170*/  @!P1 BRA `(.L_x_536) ;  /* 0x0000007c00989947 */ /* 0x004fea0003800000 */
.L_x_535:
[----:B------:R-:W-:Y:S01]  /*2180*/  UIADD3 UR5, UR36, 0x2a000, URZ ;  /* 0x0002a00024057890 */ /* 0x000fe2000fffe03f */
[----:B------:R-:W-:Y:S01]  /*2190*/  WARPGROUP.ARRIVE ;  /* 0x00000000000079c5 */ /* 0x000fe20000000000 */
[----:B------:R-:W-:Y:S01]  /*21a0*/  UIADD3 UR4, UR4, 0x9000, URZ ;  /* 0x0000900004047890 */ /* 0x000fe2000fffe03f */
[C---:B------:R-:W-:Y:S01]  /*21b0*/  ISETP.GT.AND P1, PT, R0.reuse, RZ, PT ;  /* 0x000000ff0000720c */ /* 0x040fe20003f24270 */
[----:B------:R-:W-:Y:S01]  /*21c0*/  USHF.R.U32.HI UR6, URZ, 0x4, UR5 ;  /* 0x000000043f067899 */ /* 0x000fe20008011605 */
[----:B------:R-:W-:Y:S01]  /*21d0*/  ISETP.GT.AND P2, PT, R0, 0x1, PT ;  /* 0x000000010000780c */ /* 0x000fe20003f44270 */
[----:B------:R-:W-:Y:S01]  /*21e0*/  USHF.R.U32.HI UR4, URZ, 0x4, UR4 ;  /* 0x000000043f047899 */ /* 0x000fe20008011604 */
[----:B-12---:R-:W-:Y:S01]  /*21f0*/  FSEL R9, R138, -INF , P1 ;  /* 0xff8000008a097808 */ /* 0x006fe20000800000 */
        /* <DEDUP_REMOVED lines=10> */
[--C-:B------:R-:W-:Y:S01]  /*22a0*/  FFMA.FTZ R138, R9, UR40, -R20.reuse ;  /* 0x00000028098a7c23 */ /* 0x100fe20008010814 */
[----:B------:R-:W-:Y:S01]  /*22b0*/  UMOV UR8, UR4 ;  /* 0x0000000400087c82 */ /* 0x000fe20008000000 */
[----:B------:R-:W-:Y:S01]  /*22c0*/  FSEL R140, R140, -INF , P3 ;  /* 0xff8000008c8c7808 */ /* 0x000fe20001800000 */
        /* <DEDUP_REMOVED lines=19> */
[C---:B------:R-:W-:Y:S01]  /*2400*/  ISETP.GT.AND P1, PT, R0.reuse, 0x10, PT ;  /* 0x000000100000780c */ /* 0x040fe20003f24270 */
[----:B------:R-:W-:Y:S01]  /*2410*/  UMOV UR7, 0x80000020 ;  /* 0x8000002000077882 */ /* 0x000fe20000000000 */
[----:B------:R-:W-:-:S02]  /*2420*/  ISETP.GT.AND P2, PT, R0, 0x11, PT ;  /* 0x000000110000780c */ /* 0x000fc40003f44270 */
        /* <DEDUP_REMOVED lines=22> */
[----:B------:R-:W-:-:S03]  /*2590*/  UIADD3 UR8, UR4, 0x4, URZ ;  /* 0x0000000404087890 */ /* 0x000fc6000fffe03f */
[----:B------:R-:W2:Y:S01]  /*25a0*/  MUFU.EX2 R142, R142 ;  /* 0x0000008e008e7308 */ /* 0x000ea20000000800 */
[----:B------:R-:W-:Y:S01]  /*25b0*/  UMOV UR11, 0x40000040 ;  /* 0x40000040000b7882 */ /* 0x000fe20000000000 */
[----:B------:R-:W-:Y:S01]  /*25c0*/  UMOV UR9, 0x40000040 ;  /* 0x4000004000097882 */ /* 0x000fe20000000000 */
[----:B-1----:R-:W-:-:S05]  /*25d0*/  F2FP.BF16.F32.PACK_AB R9, R139, R138 ;  /* 0x0000008a8b09723e */ /* 0x002fca00000010ff */
        /* <DEDUP_REMOVED lines=123> */
[----:B------:R-:W-:-:S05]  /*2d90*/  FMUL.FTZ R125, R144, R125 ;  /* 0x0000007d907d7220 */ /* 0x000fca0000410000 */
        /* <DEDUP_REMOVED lines=109> */
.L_x_537:
        /* <DEDUP_REMOVED lines=60> */
.L_x_538:
[----:B------:R-:W-:Y:S01]  /*3830*/  VIADD R12, R12, 0x1 ;  /* 0x000000010c0c7836 */ /* 0x000fe20000000000 */
[----:B------:R-:W-:Y:S01]  /*3840*/  LOP3.LUT R6, R6, 0x1, RZ, 0x3c, !PT ;  /* 0x0000000106067812 */ /* 0x000fe200078e3cff */
[----:B------:R-:W-:Y:S02]  /*3850*/  VIADD R4, R4, 0x36420 ;  /* 0x0003642004047836 */ /* 0x000fe40000000000 */
[----:B------:R-:W-:Y:S01]  /*3860*/  VIADD R3, R3, 0x1 ;  /* 0x0000000103037836 */ /* 0x000fe20000000000 */
[----:B------:R-:W-:Y:S02]  /*3870*/  ISETP.GE.AND P1, PT, R12, R17, PT ;  /* 0x000000110c00720c */ /* 0x000fe40003f26270 */
[----:B------:R-:W-:Y:S02]  /*3880*/  PRMT R4, RZ, 0x654, R4 ;  /* 0x00000654ff047816 */ /* 0x000fe40000000004 */
[C---:B------:R-:W-:Y:S02]  /*3890*/  ISETP.NE.AND P0, PT, R3.reuse, 0x2, PT ;  /* 0x000000020300780c */ /* 0x040fe40003f05270 */
[----:B------:R2:W-:Y:S02]  /*38a0*/  SYNCS.ARRIVE.TRANS64.RED.A1T0 RZ, [R4+URZ], RZ ;  /* 0x000000ff04ff79a7 */ /* 0x0005e4000810043f */
[----:B------:R-:W-:-:S02]  /*38b0*/  SEL R3, R3, RZ, P0 ;  /* 0x000000ff03037207 */ /* 0x000fc40000000000 */
[----:B--2---:R-:W-:-:S04]  /*38c0*/  SEL R4, RZ, 0x1, P0 ;  /* 0x00000001ff047807 */ /* 0x004fc80000000000 */
[----:B------:R-:W-:Y:S01]  /*38d0*/  LOP3.LUT R7, R7, R4, RZ, 0x3c, !PT ;  /* 0x0000000407077212 */ /* 0x000fe200078e3cff */
[----:B------:R-:W-:Y:S06]  /*38e0*/  @!P1 BRA `(.L_x_539) ;  /* 0xffffffe000409947 */ /* 0x000fec000383ffff */
[----:B------:R-:W-:Y:S01]  /*38f0*/  ULDC UR4, c[0x0][0x740] ;  /* 0x0001d00000047ab9 */ /* 0x000fe20000000800 */
[----:B------:R-:W-:Y:S01]  /*3900*/  PLOP3.LUT P0, PT, PT, PT, PT, 0x8, 0x0 ;  /* 0x000000000000781c */ /* 0x000fe20003f0e170 */
        /* <DEDUP_REMOVED lines=47> */
[----:B------:R-:W-:-:S07]  /*3c00*/  FMUL.FTZ R71, R71, UR4 ;  /* 0x0000000447477c20 */ /* 0x000fce0008410000 */
.L_x_521:
[----:B------:R-:W-:Y:S05]  /*3c10*/  @P0 BRA `(.L_x_540) ;  /* 0x0000001400f00947 */ /* 0x000fea0003800000 */
[----:B------:R-:W3:Y:S01]  /*3c20*/  S2R R0, SR_TID.X ;  /* 0x0000000000007919 */ /* 0x000ee20000002100 */
[----:B------:R-:W4:Y:S01]  /*3c30*/  S2UR UR5, SR_CgaCtaId ;  /* 0x00000000000579c3 */ /* 0x000f220000008800 */
[----:B------:R-:W-:Y:S01]  /*3c40*/  UMOV UR4, 0x400 ;  /* 0x0000040000047882 */ /* 0x000fe20000000000 */
[----:B------:R-:W-:-:S06]  /*3c50*/  F2FP.BF16.F32.PACK_AB R72, R73, R72 ;  /* 0x000000484948723e */ /* 0x000fcc00000010ff */
[----:B------:R-:W-:Y:S01]  /*3c60*/  BAR.SYNC.DEFER_BLOCKING 0x1, 0x180 ;  /* 0x0046000000007b1d */ /* 0x000fe20000010000 */
        /* <DEDUP_REMOVED lines=10> */
[----:B----4-:R-:W-:Y:S01]  /*3d10*/  ULEA UR4, UR5, UR4, 0x18 ;  /* 0x0000000405047291 */ /* 0x010fe2000f8ec03f */
[----:B------:R-:W-:Y:S02]  /*3d20*/  F2FP.BF16.F32.PACK_AB R90, R93, R92 ;  /* 0x0000005c5d5a723e */ /* 0x000fe400000010ff */
[----:B------:R-:W-:-:S02]  /*3d30*/  F2FP.BF16.F32.PACK_AB R91, R95, R94 ;  /* 0x0000005e5f5b723e */ /* 0x000fc400000010ff */
[----:B------:R-:W-:Y:S01]  /*3d40*/  F2FP.BF16.F32.PACK_AB R97, R99, R98 ;  /* 0x000000626361723e */ /* 0x000fe200000010ff */
[----:B---3--:R-:W-:Y:S01]  /*3d50*/  VIADD R0, R0, 0xffffff80 ;  /* 0xffffff8000007836 */ /* 0x008fe20000000000 */
[----:B------:R-:W-:Y:S02]  /*3d60*/  F2FP.BF16.F32.PACK_AB R104, R105, R104 ;  /* 0x000000686968723e */ /* 0x000fe400000010ff */
[----:B------:R-:W-:Y:S01]  /*3d70*/  F2FP.BF16.F32.PACK_AB R98, R101, R100 ;  /* 0x000000646562723e */ /* 0x000fe200000010ff */
[----:B-12---:R-:W-:Y:S01]  /*3d80*/  IMAD.SHL.U32 R2, R0, 0x40, RZ ;  /* 0x0000004000027824 */ /* 0x006fe200078e00ff */
[----:B------:R-:W-:Y:S02]  /*3d90*/  SHF.R.S32.HI R7, RZ, 0x1f, R0 ;  /* 0x0000001fff077819 */ /* 0x000fe40000011400 */
[----:B------:R-:W-:Y:S02]  /*3da0*/  F2FP.BF16.F32.PACK_AB R99, R103, R102 ;  /* 0x000000666763723e */ /* 0x000fe400000010ff */
[----:B------:R-:W-:-:S02]  /*3db0*/  LEA.HI R4, R7, R0, RZ, 0x4 ;  /* 0x0000000007047211 */ /* 0x000fc400078f20ff */
[CC--:B------:R-:W-:Y:S02]  /*3dc0*/  LEA.HI R5, R7.reuse, R0.reuse, RZ, 0x5 ;  /* 0x0000000007057211 */ /* 0x0c0fe400078f28ff */
[----:B------:R-:W-:Y:S02]  /*3dd0*/  SHF.R.S32.HI R9, RZ, 0x4, R4 ;  /* 0x00000004ff097819 */ /* 0x000fe40000011404 */
[----:B------:R-:W-:Y:S02]  /*3de0*/  LOP3.LUT R2, R2, 0x1c0, RZ, 0xc0, !PT ;  /* 0x000001c002027812 */ /* 0x000fe400078ec0ff */
[----:B------:R-:W-:Y:S02]  /*3df0*/  LEA.HI R4, R4, R9, RZ, 0x1 ;  /* 0x0000000904047211 */ /* 0x000fe400078f08ff */
[----:B------:R-:W-:Y:S02]  /*3e00*/  SHF.R.U32.HI R5, RZ, 0x1, R5 ;  /* 0x00000001ff057819 */ /* 0x000fe40000011605 */
[----:B------:R-:W-:-:S02]  /*3e10*/  LEA.HI R3, R7, R0, RZ, 0x3 ;  /* 0x0000000007037211 */ /* 0x000fc400078f18ff */
[----:B------:R-:W-:Y:S02]  /*3e20*/  LOP3.LUT R6, R4, 0x7ffffe, RZ, 0xc0, !PT ;  /* 0x007ffffe04067812 */ /* 0x000fe400078ec0ff */
[----:B------:R-:W-:Y:S02]  /*3e30*/  LEA.HI R7, R7, R0, RZ, 0x7 ;  /* 0x0000000007077211 */ /* 0x000fe400078f38ff */
[----:B------:R-:W-:Y:S01]  /*3e40*/  LOP3.LUT R4, R2, 0x30, R5, 0xf8, !PT ;  /* 0x0000003002047812 */ /* 0x000fe200078ef805 */
[----:B------:R-:W-:Y:S01]  /*3e50*/  IMAD.IADD R6, R9, 0x1, -R6 ;  /* 0x0000000109067824 */ /* 0x000fe200078e0a06 */
[----:B------:R-:W-:Y:S02]  /*3e60*/  SHF.R.S32.HI R5, RZ, 0x7, R7 ;  /* 0x00000007ff057819 */ /* 0x000fe40000011407 */
[----:B------:R-:W-:Y:S02]  /*3e70*/  LOP3.LUT R3, R4, 0x8, R3, 0xf8, !PT ;  /* 0x0000000804037812 */ /* 0x000fe400078ef803 */
[----:B------:R-:W-:Y:S01]  /*3e80*/  SHF.R.U32.HI R2, RZ, 0x3, R2 ;  /* 0x00000003ff027819 */ /* 0x000fe20000011602 */
[----:B------:R-:W-:Y:S01]  /*3e90*/  IMAD R5, R5, 0xc, R6 ;  /* 0x0000000c05057824 */ /* 0x000fe200078e0206 */
[----:B------:R-:W-:-:S02]  /*3ea0*/  F2FP.BF16.F32.PACK_AB R105, R107, R106 ;  /* 0x0000006a6b69723e */ /* 0x000fc400000010ff */
[----:B------:R-:W-:Y:S02]  /*3eb0*/  LOP3.LUT R2, R3, R2, RZ, 0x3c, !PT ;  /* 0x0000000203027212 */ /* 0x000fe400078e3cff */
[----:B------:R-:W-:Y:S02]  /*3ec0*/  F2FP.BF16.F32.PACK_AB R112, R113, R112 ;  /* 0x000000707170723e */ /* 0x000fe400000010ff */
[----:B------:R-:W-:Y:S01]  /*3ed0*/  F2FP.BF16.F32.PACK_AB R106, R109, R108 ;  /* 0x0000006c6d6a723e */ /* 0x000fe200000010ff */
[----:B------:R-:W-:Y:S01]  /*3ee0*/  IMAD.U32 R4, R5, 0x200, R2 ;  /* 0x0000020005047824 */ /* 0x000fe200078e0002 */
[----:B------:R-:W-:Y:S01]  /*3ef0*/  F2FP.BF16.F32.PACK_AB R107, R111, R110 ;  /* 0x0000006e6f6b723e */ /* 0x000fe200000010ff */
[----:B------:R-:W1:Y:S01]  /*3f00*/  LDC.64 R2, c[0x0][0x870] ;  /* 0x00021c00ff027b82 */ /* 0x000e620000000a00 */
[----:B------:R-:W-:Y:S02]  /*3f10*/  F2FP.BF16.F32.PACK_AB R113, R115, R114 ;  /* 0x000000727371723e */ /* 0x000fe400000010ff */
[----:B------:R-:W-:-:S02]  /*3f20*/  LEA R6, R4, UR4, 0x1 ;  /* 0x0000000404067c11 */ /* 0x000fc4000f8e08ff */
[----:B------:R-:W-:Y:S02]  /*3f30*/  F2FP.BF16.F32.PACK_AB R24, R25, R24 ;  /* 0x000000181918723e */ /* 0x000fe400000010ff */
[----:B------:R-:W-:Y:S01]  /*3f40*/  F2FP.BF16.F32.PACK_AB R114, R117, R116 ;  /* 0x000000747572723e */ /* 0x000fe200000010ff */
[----:B------:R-:W-:Y:S01]  /*3f50*/  STSM.16.MT88.4 [R6+0x9000], R72 ;  /* 0x0090004806007844 */ /* 0x000fe20000004200 */
[----:B------:R-:W-:Y:S01]  /*3f60*/  F2FP.BF16.F32.PACK_AB R115, R119, R118 ;  /* 0x000000767773723e */ /* 0x000fe200000010ff */
[----:B------:R-:W2:Y:S01]  /*3f70*/  LDC.64 R4, c[0x0][0x870] ;  /* 0x00021c00ff047b82 */ /* 0x000ea20000000a00 */
[----:B------:R-:W-:Y:S01]  /*3f80*/  F2FP.BF16.F32.PACK_AB R25, R27, R26 ;  /* 0x0000001a1b19723e */ /* 0x000fe200000010ff */
[----:B------:R-:W-:Y:S01]  /*3f90*/  STSM.16.MT88.4 [R6+0x9800], R80 ;  /* 0x0098005006007844 */ /* 0x000fe20000004200 */
[----:B------:R-:W-:Y:S02]  /*3fa0*/  F2FP.BF16.F32.PACK_AB R32, R33, R32 ;  /* 0x000000202120723e */ /* 0x000fe400000010ff */
[----:B------:R-:W-:Y:S01]  /*3fb0*/  F2FP.BF16.F32.PACK_AB R26, R29, R28 ;  /* 0x0000001c1d1a723e */ /* 0x000fe200000010ff */
[----:B------:R-:W-:Y:S01]  /*3fc0*/  STSM.16.MT88.4 [R6+0xa000], R88 ;  /* 0x00a0005806007844 */ /* 0x000fe20000004200 */
[----:B------:R-:W-:-:S02]  /*3fd0*/  F2FP.BF16.F32.PACK_AB R27, R31, R30 ;  /* 0x0000001e1f1b723e */ /* 0x000fc400000010ff */
[----:B------:R-:W-:Y:S01]  /*3fe0*/  F2FP.BF16.F32.PACK_AB R33, R35, R34 ;  /* 0x000000222321723e */ /* 0x000fe200000010ff */
[----:B------:R-:W-:Y:S01]  /*3ff0*/  STSM.16.MT88.4 [R6+0xa800], R96 ;  /* 0x00a8006006007844 */ /* 0x000fe20000004200 */
[----:B------:R-:W-:Y:S02]  /*4000*/  F2FP.BF16.F32.PACK_AB R40, R41, R40 ;  /* 0x000000282928723e */ /* 0x000fe400000010ff */
[----:B------:R-:W-:Y:S01]  /*4010*/  F2FP.BF16.F32.PACK_AB R34, R37, R36 ;  /* 0x000000242522723e */ /* 0x000fe200000010ff */
[----:B------:R-:W-:Y:S01]  /*4020*/  STSM.16.MT88.4 [R6+0xb000], R104 ;  /* 0x00b0006806007844 */ /* 0x000fe20000004200 */
[----:B------:R-:W-:Y:S02]  /*4030*/  F2FP.BF16.F32.PACK_AB R35, R39, R38 ;  /* 0x000000262723723e */ /* 0x000fe400000010ff */
[----:B------:R-:W-:Y:S01]  /*4040*/  F2FP.BF16.F32.PACK_AB R48, R49, R48 ;  /* 0x000000303130723e */ /* 0x000fe200000010ff */
[----:B------:R-:W-:Y:S01]  /*4050*/  STSM.16.MT88.4 [R6+0xb800], R112 ;  /* 0x00b8007006007844 */ /* 0x000fe20000004200 */
[----:B------:R-:W-:-:S02]  /*4060*/  F2FP.BF16.F32.PACK_AB R41, R43, R42 ;  /* 0x0000002a2b29723e */ /* 0x000fc400000010ff */
[----:B------:R-:W-:Y:S01]  /*4070*/  F2FP.BF16.F32.PACK_AB R56, R57, R56 ;  /* 0x000000383938723e */ /* 0x000fe200000010ff */
[----:B------:R-:W-:Y:S01]  /*4080*/  STSM.16.MT88.4 [R6], R24 ;  /* 0x0000001806007844 */ /* 0x000fe20000004200 */
[----:B------:R-:W-:Y:S01]  /*4090*/  F2FP.BF16.F32.PACK_AB R42, R45, R44 ;  /* 0x0000002c2d2a723e */ /* 0x000fe200000010ff */
[----:B--2---:R-:W-:Y:S01]  /*40a0*/  IMAD.WIDE R4, R18, 0x4, R4 ;  /* 0x0000000412047825 */ /* 0x004fe200078e0204 */
[----:B------:R-:W-:Y:S01]  /*40b0*/  F2FP.BF16.F32.PACK_AB R43, R47, R46 ;  /* 0x0000002e2f2b723e */ /* 0x000fe200000010ff */
[----:B------:R-:W-:Y:S01]  /*40c0*/  STSM.16.MT88.4 [R6+0x800], R32 ;  /* 0x0008002006007844 */ /* 0x000fe20000004200 */
[----:B------:R-:W-:Y:S02]  /*40d0*/  F2FP.BF16.F32.PACK_AB R49, R51, R50 ;  /* 0x000000323331723e */ /* 0x000fe400000010ff */
[----:B------:R-:W-:Y:S01]  /*40e0*/  F2FP.BF16.F32.PACK_AB R64, R65, R64 ;  /* 0x000000404140723e */ /* 0x000fe200000010ff */
[----:B------:R-:W-:Y:S01]  /*40f0*/  STSM.16.MT88.4 [R6+0x1000], R40 ;  /* 0x0010002806007844 */ /* 0x000fe20000004200 */
[----:B------:R-:W-:Y:S01]  /*4100*/  F2FP.BF16.F32.PACK_AB R50, R53, R52 ;  /* 0x000000343532723e */ /* 0x000fe200000010ff */
[----:B------:R-:W-:Y:S01]  /*4110*/  ULDC UR5, c[0x0][0x808] ;  /* 0x0002020000057ab9 */ /* 0x000fe20000000800 */
[----:B------:R-:W-:Y:S01]  /*4120*/  F2FP.BF16.F32.PACK_AB R51, R55, R54 ;  /* 0x000000363733723e */ /* 0x000fe200000010ff */
[----:B------:R-:W2:Y:S01]  /*4130*/  LDC.64 R36, c[0x0][0x850] ;  /* 0x00021400ff247b82 */ /* 0x000ea20000000a00 */
[----:B------:R-:W-:-:S02]  /*4140*/  F2FP.BF16.F32.PACK_AB R57, R59, R58 ;  /* 0x0000003a3b39723e */ /* 0x000fc400000010ff */
[----:B------:R-:W-:Y:S01]  /*4150*/  F2FP.BF16.F32.PACK_AB R58, R61, R60 ;  /* 0x0000003c3d3a723e */ /* 0x000fe200000010ff */
[----:B------:R-:W-:Y:S01]  /*4160*/  STSM.16.MT88.4 [R6+0x1800], R48 ;  /* 0x0018003006007844 */ /* 0x000fe20000004200 */
[----:B------:R-:W-:Y:S02]  /*4170*/  F2FP.BF16.F32.PACK_AB R59, R63, R62 ;  /* 0x0000003e3f3b723e */ /* 0x000fe400000010ff */
[----:B------:R-:W-:Y:S02]  /*4180*/  F2FP.BF16.F32.PACK_AB R65, R67, R66 ;  /* 0x000000424341723e */ /* 0x000fe400000010ff */
[----:B------:R-:W-:Y:S01]  /*4190*/  F2FP.BF16.F32.PACK_AB R66, R69, R68 ;  /* 0x000000444542723e */ /* 0x000fe200000010ff */
[----:B------:R-:W-:Y:S01]  /*41a0*/  STSM.16.MT88.4 [R6+0x2000], R56 ;  /* 0x0020003806007844 */ /* 0x000fe20000004200 */
[----:B------:R-:W-:Y:S02]  /*41b0*/  F2FP.BF16.F32.PACK_AB R67, R71, R70 ;  /* 0x000000464743723e */ /* 0x000fe400000010ff */
[----:B-1----:R-:W-:-:S03]  /*41c0*/  ISETP.NE.U32.AND P0, PT, R2, RZ, PT ;  /* 0x000000ff0200720c */ /* 0x002fc60003f05070 */
[----:B------:R1:W-:Y:S01]  /*41d0*/  STSM.16.MT88.4 [R6+0x2800], R64 ;  /* 0x0028004006007844 */ /* 0x0003e20000004200 */
[----:B------:R-:W-:Y:S01]  /*41e0*/  BAR.SYNC.DEFER_BLOCKING 0x1, 0x180 ;  /* 0x0046000000007b1d */ /* 0x000fe20000010000 */
[----:B------:R-:W-:-:S07]  /*41f0*/  ISETP.NE.AND.EX P0, PT, R3, RZ, PT, P0 ;  /* 0x000000ff0300720c */ /* 0x000fce0003f05300 */
[----:B------:R-:W3:Y:S06]  /*4200*/  LDC.64 R2, c[0x0][0x878] ;  /* 0x00021e00ff027b82 */ /* 0x000eec0000000a00 */
[----:B------:R-:W4:Y:S01]  /*4210*/  @P0 LDG.E R8, desc[UR38][R4.64] ;  /* 0x0000002604080981 */ /* 0x000f22000c1e1900 */
[----:B------:R-:W-:Y:S01]  /*4220*/  IMAD.U32 R7, RZ, RZ, UR5 ;  /* 0x00000005ff077e24 */ /* 0x000fe2000f8e00ff */
[----:B---3--:R-:W-:-:S04]  /*4230*/  ISETP.NE.U32.AND P1, PT, R2, RZ, PT ;  /* 0x000000ff0200720c */ /* 0x008fc80003f25070 */
[----:B------:R-:W-:Y:S01]  /*4240*/  ISETP.NE.AND.EX P1, PT, R3, RZ, PT, P1 ;  /* 0x000000ff0300720c */ /* 0x000fe20003f25310 */
[----:B-1----:R-:W-:-:S12]  /*4250*/  IMAD.HI R6, R0, 0x2aaaaaab, RZ ;  /* 0x2aaaaaab00067827 */ /* 0x002fd800078e02ff */
[----:B------:R-:W1:Y:S01]  /*4260*/  @P1 LDC.64 R2, c[0x0][0x878] ;  /* 0x00021e00ff021b82 */ /* 0x000e620000000a00 */
[----:B------:R-:W-:-:S04]  /*4270*/  SHF.R.U32.HI R9, RZ, 0x1f, R6 ;  /* 0x0000001fff097819 */ /* 0x000fc80000011606 */
[----:B------:R-:W-:-:S05]  /*4280*/  LEA.HI.SX32 R45, R6, R9, 0x1e ;  /* 0x00000009062d7211 */ /* 0x000fca00078ff2ff */
[C---:B------:R-:W-:Y:S01]  /*4290*/  IMAD R0, R45.reuse, -0x18, R0 ;  /* 0xffffffe82d007824 */ /* 0x040fe200078e0200 */
[----:B------:R-:W3:Y:S01]  /*42a0*/  S2R R38, SR_CTAID.X ;  /* 0x0000000000267919 */ /* 0x000ee20000002500 */
[----:B------:R-:W-:-:S03]  /*42b0*/  IMAD.SHL.U32 R10, R45, 0x40, RZ ;  /* 0x000000402d0a7824 */ /* 0x000fc600078e00ff */
[----:B------:R-:W-:Y:S01]  /*42c0*/  SHF.R.S32.HI R11, RZ, 0x1f, R0 ;  /* 0x0000001fff0b7819 */ /* 0x000fe20000011400 */
[----:B-1----:R-:W-:-:S03]  /*42d0*/  @P1 IMAD.WIDE R2, R18, 0x4, R2 ;  /* 0x0000000412021825 */ /* 0x002fc600078e0202 */
[----:B------:R-:W-:Y:S02]  /*42e0*/  LEA.HI R12, R11, R0, RZ, 0x3 ;  /* 0x000000000b0c7211 */ /* 0x000fe400078f18ff */
[----:B------:R-:W-:Y:S01]  /*42f0*/  LOP3.LUT R11, R10, 0x1c0, RZ, 0xc0, !PT ;  /* 0x000001c00a0b7812 */ /* 0x000fe200078ec0ff */
[----:B------:R1:W5:Y:S01]  /*4300*/  @P1 LDG.E R7, desc[UR38][R2.64] ;  /* 0x0000002602071981 */ /* 0x000362000c1e1900 */
[----:B------:R-:W-:Y:S01]  /*4310*/  LEA.HI R9, R6, R9, RZ, 0x1b ;  /* 0x0000000906097211 */ /* 0x000fe200078fd8ff */
[----:B------:R-:W2:Y:S01]  /*4320*/  S2UR UR5, SR_CTAID.Y ;  /* 0x00000000000579c3 */ /* 0x000ea20000002600 */
[----:B------:R-:W-:Y:S02]  /*4330*/  SHF.R.S32.HI R12, RZ, 0x3, R12 ;  /* 0x00000003ff0c7819 */ /* 0x000fe4000001140c */
[----:B------:R-:W-:-:S03]  /*4340*/  CS2R R16, SRZ ;  /* 0x0000000000107805 */ /* 0x000fc6000001ff00 */
[----:B------:R-:W-:Y:S02]  /*4350*/  IMAD R9, R12, 0xc, R9 ;  /* 0x0000000c0c097824 */ /* 0x000fe400078e0209 */
[----:B-1----:R-:W-:-:S05]  /*4360*/  IMAD.SHL.U32 R2, R0, 0x8, RZ ;  /* 0x0000000800027824 */ /* 0x002fca00078e00ff */
[----:B------:R-:W-:Y:S02]  /*4370*/  LOP3.LUT R0, R11, 0x38, R2, 0xf8, !PT ;  /* 0x000000380b007812 */ /* 0x000fe400078ef802 */
[----:B------:R-:W-:-:S04]  /*4380*/  SHF.R.U32.HI R11, RZ, 0x3, R11 ;  /* 0x00000003ff0b7819 */ /* 0x000fc8000001160b */
[----:B------:R-:W-:-:S05]  /*4390*/  LOP3.LUT R0, R0, R11, RZ, 0x3c, !PT ;  /* 0x0000000b00007212 */ /* 0x000fca00078e3cff */
[----:B------:R-:W-:Y:S01]  /*43a0*/  IMAD.U32 R0, R9, 0x200, R0 ;  /* 0x0000020009007824 */ /* 0x000fe200078e0000 */
[----:B----4-:R-:W-:Y:S01]  /*43b0*/  @P0 SHF.R.S32.HI R9, RZ, 0x1f, R8 ;  /* 0x0000001fff090819 */ /* 0x010fe20000011408 */
[----:B--23--:R-:W-:Y:S06]  /*43c0*/  @P1 BRA `(.L_x_541) ;  /* 0x0000000000101947 */ /* 0x00cfec0003800000 */
[----:B------:R-:W-:Y:S05]  /*43d0*/  @!P0 BRA `(.L_x_541) ;  /* 0x00000000000c8947 */ /* 0x000fea0003800000 */
[----:B------:R-:W2:Y:S04]  /*43e0*/  LDG.E R6, desc[UR38][R4.64] ;  /* 0x0000002604067981 */ /* 0x000ea8000c1e1900 */
[----:B-----5:R-:W2:Y:S02]  /*43f0*/  LDG.E R7, desc[UR38][R4.64+0x4] ;  /* 0x0000042604077981 */ /* 0x020ea4000c1e1900 */
[----:B--2---:R-:W-:-:S07]  /*4400*/  IMAD.IADD R7, R7, 0x1, -R6 ;  /* 0x0000000107077824 */ /* 0x004fce00078e0a06 */
.L_x_541:
[----:B-----5:R-:W-:Y:S01]  /*4410*/  IMAD R7, R38, -0x60, R7 ;  /* 0xffffffa026077824 */ /* 0x020fe200078e0207 */
[----:B------:R-:W-:Y:S01]  /*4420*/  LEA R0, R0, UR4, 0x1 ;  /* 0x0000000400007c11 */ /* 0x000fe2000f8e08ff */
[----:B------:R-:W-:Y:S01]  /*4430*/  @P0 IMAD.MOV.U32 R16, RZ, RZ, R8 ;  /* 0x000000ffff100224 */ /* 0x000fe200078e0008 */
[----:B------:R-:W-:Y:S01]  /*4440*/  USHF.R.S32.HI UR4, URZ, 0x1f, UR5 ;  /* 0x0000001f3f047899 */ /* 0x000fe20008011405 */
[----:B------:R-:W-:Y:S01]  /*4450*/  @P0 IMAD.MOV.U32 R17, RZ, RZ, R9 ;  /* 0x000000ffff110224 */ /* 0x000fe200078e0009 */
[----:B------:R-:W-:Y:S01]  /*4460*/  VIMNMX R46, R7, 0x60, PT ;  /* 0x00000060072e7848 */ /* 0x000fe20003fe0100 */
[----:B------:R1:W2:Y:S01]  /*4470*/  LDS.128 R28, [R0+0x9800] ;  /* 0x00980000001c7984 */ /* 0x0002a20000000c00 */
[C---:B------:R-:W-:Y:S01]  /*4480*/  VIADD R3, R45.reuse, 0x10 ;  /* 0x000000102d037836 */ /* 0x040fe20000000000 */
[----:B------:R-:W-:Y:S01]  /*4490*/  ULDC UR8, c[0x0][0x83c] ;  /* 0x00020f0000087ab9 */ /* 0x000fe20000000800 */
[----:B------:R-:W-:Y:S01]  /*44a0*/  VIADD R32, R45, 0x30 ;  /* 0x000000302d207836 */ /* 0x000fe20000000000 */
[----:B------:R1:W3:Y:S01]  /*44b0*/  LDS.128 R4, [R0+0x800] ;  /* 0x0008000000047984 */ /* 0x0002e20000000c00 */
[----:B------:R-:W-:Y:S01]  /*44c0*/  IMAD R34, R36, UR4, RZ ;  /* 0x0000000424227c24 */ /* 0x000fe2000f8e02ff */
[-C--:B------:R-:W-:Y:S01]  /*44d0*/  ISETP.GE.AND P4, PT, R3, R46.reuse, PT ;  /* 0x0000002e0300720c */ /* 0x080fe20003f86270 */
[----:B------:R-:W-:Y:S01]  /*44e0*/  VIADD R19, R45, 0x20 ;  /* 0x000000202d137836 */ /* 0x000fe20000000000 */
[----:B------:R1:W4:Y:S01]  /*44f0*/  LDS.128 R8, [R0+0x1000] ;  /* 0x0010000000087984 */ /* 0x0003220000000c00 */
[----:B------:R-:W-:Y:S01]  /*4500*/  SHF.R.S32.HI R3, RZ, 0x1f, R2 ;  /* 0x0000001fff037819 */ /* 0x000fe20000011402 */
[----:B------:R-:W-:Y:S01]  /*4510*/  IMAD R37, R37, UR5, R34 ;  /* 0x0000000525257c24 */ /* 0x000fe2000f8e0222 */
[-C--:B------:R-:W-:Y:S01]  /*4520*/  ISETP.GE.AND P2, PT, R32, R46.reuse, PT ;  /* 0x0000002e2000720c */ /* 0x080fe20003f46270 */
[----:B------:R1:W1:Y:S01]  /*4530*/  LDS.128 R12, [R0+0x1800] ;  /* 0x00180000000c7984 */ /* 0x0002620000000c00 */
[----:B------:R-:W1:Y:S01]  /*4540*/  LDC.64 R32, c[0x0][0x820] ;  /* 0x00020800ff207b82 */ /* 0x000e620000000a00 */
[----:B------:R-:W-:Y:S01]  /*4550*/  IMAD.WIDE.U32 R34, R36, UR5, R2 ;  /* 0x0000000524227c25 */ /* 0x000fe2000f8e0002 */
[-C--:B------:R-:W-:Y:S01]  /*4560*/  ISETP.GE.AND P3, PT, R45, R46.reuse, PT ;  /* 0x0000002e2d00720c */ /* 0x080fe20003f66270 */
[----:B------:R1:W1:Y:S01]  /*4570*/  LDS.128 R20, [R0+0x2000] ;  /* 0x0020000000147984 */ /* 0x0002620000000c00 */
[----:B------:R-:W-:Y:S01]  /*4580*/  SHF.R.S32.HI R36, RZ, 0x1f, R18 ;  /* 0x0000001fff247819 */ /* 0x000fe20000011412 */
[----:B------:R-:W-:Y:S01]  /*4590*/  ULDC.64 UR6, c[0x0][0x858] ;  /* 0x0002160000067ab9 */ /* 0x000fe20000000a00 */
[----:B------:R-:W-:Y:S01]  /*45a0*/  ISETP.GE.OR P6, PT, R2, UR8, P3 ;  /* 0x0000000802007c0c */ /* 0x000fe20009fc6670 */
[----:B------:R1:W1:Y:S01]  /*45b0*/  LDS.128 R24, [R0+0x2800] ;  /* 0x0028000000187984 */ /* 0x0002620000000c00 */
[----:B------:R-:W-:Y:S01]  /*45c0*/  SEL R44, R36, RZ, !P0 ;  /* 0x000000ff242c7207 */ /* 0x000fe20004000000 */
[----:B------:R-:W-:Y:S01]  /*45d0*/  IMAD.IADD R35, R35, 0x1, R37 ;  /* 0x0000000123237824 */ /* 0x000fe200078e0225 */
[----:B------:R-:W-:Y:S01]  /*45e0*/  ISETP.GE.AND P5, PT, R19, R46, PT ;  /* 0x0000002e1300720c */ /* 0x000fe20003fa6270 */
[C---:B------:R-:W-:Y:S01]  /*45f0*/  VIADD R19, R45.reuse, 0x40 ;  /* 0x000000402d137836 */ /* 0x040fe20000000000 */
[C---:B------:R-:W-:Y:S01]  /*4600*/  IADD3 R16, P1, R45.reuse, R16, RZ ;  /* 0x000000102d107210 */ /* 0x040fe20007f3e0ff */
[----:B------:R-:W-:Y:S01]  /*4610*/  BSSY B0, `(.L_x_542) ;  /* 0x0000016000007945 */ /* 0x000fe20003800000 */
[----:B------:R-:W-:Y:S01]  /*4620*/  SEL R47, R18, RZ, !P0 ;  /* 0x000000ff122f7207 */ /* 0x000fe20004000000 */
[----:B------:R-:W-:Y:S01]  /*4630*/  IMAD R18, R44, UR6, RZ ;  /* 0x000000062c127c24 */ /* 0x000fe2000f8e02ff */
[----:B------:R-:W-:-:S02]  /*4640*/  LEA.HI.X.SX32 R17, R45, R17, 0x1, P1 ;  /* 0x000000112d117211 */ /* 0x000fc400008f0eff */
[----:B------:R-:W-:Y:S01]  /*4650*/  ISETP.GE.AND P1, PT, R19, R46, PT ;  /* 0x0000002e1300720c */ /* 0x000fe20003f26270 */
[C---:B------:R-:W-:Y:S01]  /*4660*/  IMAD R41, R47.reuse, UR7, R18 ;  /* 0x000000072f297c24 */ /* 0x040fe2000f8e0212 */
[----:B------:R-:W-:Y:S01]  /*4670*/  ISETP.GE.OR P0, PT, R2, UR8, P4 ;  /* 0x0000000802007c0c */ /* 0x000fe2000a706670 */
[----:B------:R-:W-:-:S04]  /*4680*/  IMAD.WIDE.U32 R18, R47, UR6, R34 ;  /* 0x000000062f127c25 */ /* 0x000fc8000f8e0022 */
[----:B------:R-:W-:-:S04]  /*4690*/  IMAD.WIDE R16, R38, 0x60, R16 ;  /* 0x0000006026107825 */ /* 0x000fc800078e0210 */
[----:B------:R-:W-:Y:S01]  /*46a0*/  IMAD.IADD R41, R19, 0x1, R41 ;  /* 0x0000000113297824 */ /* 0x000fe200078e0229 */
[----:B--2---:R-:W-:Y:S06]  /*46b0*/  @P6 BRA `(.L_x_543) ;  /* 0x00000000002c6947 */ /* 0x004fec0003800000 */
[----:B------:R-:W2:Y:S01]  /*46c0*/  LDS.128 R36, [R0+0x9000] ;  /* 0x0090000000247984 */ /* 0x000ea20000000c00 */
[----:B------:R-:W-:Y:S01]  /*46d0*/  ULDC.64 UR6, c[0x0][0x848] ;  /* 0x0002120000067ab9 */ /* 0x000fe20000000a00 */
[----:B------:R-:W-:Y:S02]  /*46e0*/  IMAD.MOV.U32 R40, RZ, RZ, R18 ;  /* 0x000000ffff287224 */ /* 0x000fe400078e0012 */
[----:B------:R-:W-:Y:S02]  /*46f0*/  IMAD R43, R17, UR6, RZ ;  /* 0x00000006112b7c24 */ /* 0x000fe4000f8e02ff */
[----:B------:R-:W-:-:S04]  /*4700*/  IMAD.WIDE.U32 R34, R16, UR6, R40 ;  /* 0x0000000610227c25 */ /* 0x000fc8000f8e0028 */
[----:B------:R-:W-:Y:S01]  /*4710*/  IMAD R43, R16, UR7, R43 ;  /* 0x00000007102b7c24 */ /* 0x000fe2000f8e022b */
[----:B------:R-:W-:Y:S02]  /*4720*/  ULDC.64 UR6, c[0x0][0x830] ;  /* 0x00020c0000067ab9 */ /* 0x000fe40000000a00 */
[----:B------:R-:W-:Y:S01]  /*4730*/  LEA R42, P6, R34, UR6, 0x1 ;  /* 0x00000006222a7c11 */ /* 0x000fe2000f8c08ff */
[----:B------:R-:W-:-:S05]  /*4740*/  IMAD.IADD R35, R35, 0x1, R43 ;  /* 0x0000000123237824 */ /* 0x000fca00078e022b */
[----:B------:R-:W-:-:S05]  /*4750*/  LEA.HI.X R43, R34, UR7, R35, 0x1, P6 ;  /* 0x00000007222b7c11 */ /* 0x000fca000b0f0c23 */
[----:B--2---:R2:W-:Y:S02]  /*4760*/  STG.E.128 desc[UR38][R42.64], R36 ;  /* 0x000000242a007986 */ /* 0x0045e4000c101d26 */
.L_x_543:
[----:B------:R-:W-:Y:S05]  /*4770*/  BSYNC B0 ;  /* 0x0000000000007941 */ /* 0x000fea0003800000 */
.L_x_542:
[----:B------:R-:W-:Y:S04]  /*4780*/  BSSY B0, `(.L_x_544) ;  /* 0x000000f000007945 */ /* 0x000fe80003800000 */
[----:B------:R-:W-:Y:S05]  /*4790*/  @P0 BRA `(.L_x_545) ;  /* 0x0000000000340947 */ /* 0x000fea0003800000 */
[----:B--2---:R-:W-:Y:S01]  /*47a0*/  IADD3 R37, P0, R16, 0x10, RZ ;  /* 0x0000001010257810 */ /* 0x004fe20007f1e0ff */
[----:B------:R-:W-:Y:S01]  /*47b0*/  ULDC.64 UR6, c[0x0][0x848] ;  /* 0x0002120000067ab9 */ /* 0x000fe20000000a00 */
[----:B------:R-:W-:-:S03]  /*47c0*/  IMAD.MOV.U32 R35, RZ, RZ, R41 ;  /* 0x000000ffff237224 */ /* 0x000fc600078e0029 */
[----:B------:R-:W-:-:S04]  /*47d0*/  IMAD.X R34, RZ, RZ, R17, P0 ;  /* 0x000000ffff227224 */ /* 0x000fc800000e0611 */
[----:B------:R-:W-:Y:S02]  /*47e0*/  IMAD R36, R34, UR6, RZ ;  /* 0x0000000622247c24 */ /* 0x000fe4000f8e02ff */
[----:B------:R-:W-:-:S04]  /*47f0*/  IMAD.MOV.U32 R34, RZ, RZ, R18 ;  /* 0x000000ffff227224 */ /* 0x000fc800078e0012 */
[----:B------:R-:W-:-:S04]  /*4800*/  IMAD.WIDE.U32 R34, R37, UR6, R34 ;  /* 0x0000000625227c25 */ /* 0x000fc8000f8e0022 */
[----:B------:R-:W-:Y:S01]  /*4810*/  IMAD R37, R37, UR7, R36 ;  /* 0x0000000725257c24 */ /* 0x000fe2000f8e0224 */
[----:B------:R-:W-:Y:S02]  /*4820*/  ULDC.64 UR6, c[0x0][0x830] ;  /* 0x00020c0000067ab9 */ /* 0x000fe40000000a00 */
[----:B------:R-:W-:Y:S01]  /*4830*/  LEA R36, P0, R34, UR6, 0x1 ;  /* 0x0000000622247c11 */ /* 0x000fe2000f8008ff */
[----:B------:R-:W-:-:S05]  /*4840*/  IMAD.IADD R35, R35, 0x1, R37 ;  /* 0x0000000123237824 */ /* 0x000fca00078e0225 */
[----:B------:R-:W-:-:S05]  /*4850*/  LEA.HI.X R37, R34, UR7, R35, 0x1, P0 ;  /* 0x0000000722257c11 */ /* 0x000fca00080f0c23 */
[----:B------:R2:W-:Y:S02]  /*4860*/  STG.E.128 desc[UR38][R36.64], R28 ;  /* 0x0000001c24007986 */ /* 0x0005e4000c101d26 */
.L_x_545:
[----:B------:R-:W-:Y:S05]  /*4870*/  BSYNC B0 ;  /* 0x0000000000007941 */ /* 0x000fea0003800000 */
.L_x_544:
[----:B--2---:R2:W1:Y:S01]  /*4880*/  LDS.128 R28, [R0+0xa000] ;  /* 0x00a00000001c7984 */ /* 0x0044620000000c00 */
[C---:B------:R-:W-:Y:S01]  /*4890*/  ISETP.GE.OR P6, PT, R2.reuse, UR8, P5 ;  /* 0x0000000802007c0c */ /* 0x040fe2000afc6670 */
[----:B------:R-:W-:Y:S01]  /*48a0*/  BSSY B0, `(.L_x_546) ;  /* 0x0000010000007945 */ /* 0x000fe20003800000 */
[----:B------:R-:W-:-:S11]  /*48b0*/  ISETP.GE.OR P0, PT, R2, UR8, P2 ;  /* 0x0000000802007c0c */ /* 0x000fd60009706670 */
[----:B--2---:R-:W-:Y:S05]  /*48c0*/  @P6 BRA `(.L_x_547) ;  /* 0x0000000000346947 */ /* 0x004fea0003800000 */
[----:B------:R-:W-:Y:S01]  /*48d0*/  IADD3 R37, P6, R16, 0x20, RZ ;  /* 0x0000002010257810 */ /* 0x000fe20007fde0ff */
        /* <DEDUP_REMOVED lines=11> */
[----:B-1----:R2:W-:Y:S02]  /*4990*/  STG.E.128 desc[UR38][R36.64], R28 ;  /* 0x0000001c24007986 */ /* 0x0025e4000c101d26 */
.L_x_547:
[----:B------:R-:W-:Y:S05]  /*49a0*/  BSYNC B0 ;  /* 0x0000000000007941 */ /* 0x000fea0003800000 */
.L_x_546:
[----:B-12---:R1:W2:Y:S01]  /*49b0*/  LDS.128 R28, [R0+0xa800] ;  /* 0x00a80000001c7984 */ /* 0x0062a20000000c00 */
[----:B------:R-:W-:Y:S01]  /*49c0*/  BSSY B0, `(.L_x_548) ;  /* 0x0000010000007945 */ /* 0x000fe20003800000 */
[----:B------:R-:W-:-:S03]  /*49d0*/  VIADD R45, R45, 0x50 ;  /* 0x000000502d2d7836 */ /* 0x000fc60000000000 */
[----:B------:R-:W-:Y:S05]  /*49e0*/  @P0 BRA `(.L_x_549) ;  /* 0x0000000000340947 */ /* 0x000fea0003800000 */
        /* <DEDUP_REMOVED lines=12> */
[----:B--2---:R2:W-:Y:S02]  /*4ab0*/  STG.E.128 desc[UR38][R36.64], R28 ;  /* 0x0000001c24007986 */ /* 0x0045e4000c101d26 */
.L_x_549:
[----:B------:R-:W-:Y:S05]  /*4ac0*/  BSYNC B0 ;  /* 0x0000000000007941 */ /* 0x000fea0003800000 */
.L_x_548:
[----:B--2---:R2:W1:Y:S01]  /*4ad0*/  LDS.128 R28, [R0+0xb000] ;  /* 0x00b00000001c7984 */ /* 0x0044620000000c00 */
[----:B------:R-:W-:Y:S01]  /*4ae0*/  ISETP.GE.OR P6, PT, R2, UR8, P1 ;  /* 0x0000000802007c0c */ /* 0x000fe20008fc6670 */
[----:B------:R-:W-:Y:S01]  /*4af0*/  BSSY B0, `(.L_x_550) ;  /* 0x0000010000007945 */ /* 0x000fe20003800000 */
[----:B------:R-:W-:-:S11]  /*4b00*/  ISETP.GE.AND P0, PT, R45, R46, PT ;  /* 0x0000002e2d00720c */ /* 0x000fd60003f06270 */
        /* <DEDUP_REMOVED lines=14> */
.L_x_551:
[----:B------:R-:W-:Y:S05]  /*4bf0*/  BSYNC B0 ;  /* 0x0000000000007941 */ /* 0x000fea0003800000 */
.L_x_550:
[----:B-1----:R-:W-:Y:S01]  /*4c00*/  IMAD R28, R32, UR4, RZ ;  /* 0x00000004201c7c24 */ /* 0x002fe2000f8e02ff */
[----:B------:R-:W-:Y:S01]  /*4c10*/  ISETP.GE.OR P6, PT, R2, UR8, P0 ;  /* 0x0000000802007c0c */ /* 0x000fe200087c6670 */
[----:B------:R-:W-:Y:S01]  /*4c20*/  BSSY B0, `(.L_x_552) ;  /* 0x0000011000007945 */ /* 0x000fe20003800000 */
[----:B------:R-:W-:-:S04]  /*4c30*/  IMAD.WIDE.U32 R34, R32, UR5, R2 ;  /* 0x0000000520227c25 */ /* 0x000fc8000f8e0002 */
[----:B------:R-:W-:Y:S02]  /*4c40*/  IMAD R37, R33, UR5, R28 ;  /* 0x0000000521257c24 */ /* 0x000fe4000f8e021c */
[----:B------:R1:W1:Y:S05]  /*4c50*/  LDS.128 R28, [R0+0xb800] ;  /* 0x00b80000001c7984 */ /* 0x00026a0000000c00 */
[----:B------:R-:W-:Y:S05]  /*4c60*/  @P6 BRA `(.L_x_553) ;  /* 0x0000000000306947 */ /* 0x000fea0003800000 */
[----:B------:R-:W-:Y:S01]  /*4c70*/  IADD3 R33, P6, R16, 0x50, RZ ;  /* 0x0000005010217810 */ /* 0x000fe20007fde0ff */
[----:B------:R-:W-:-:S04]  /*4c80*/  ULDC.64 UR6, c[0x0][0x848] ;  /* 0x0002120000067ab9 */ /* 0x000fc80000000a00 */
[----:B------:R-:W-:-:S04]  /*4c90*/  IMAD.X R19, RZ, RZ, R17, P6 ;  /* 0x000000ffff137224 */ /* 0x000fc800030e0611 */
[----:B------:R-:W-:Y:S02]  /*4ca0*/  IMAD R32, R19, UR6, RZ ;  /* 0x0000000613207c24 */ /* 0x000fe4000f8e02ff */
[----:B------:R-:W-:Y:S02]  /*4cb0*/  IMAD.MOV.U32 R19, RZ, RZ, R41 ;  /* 0x000000ffff137224 */ /* 0x000fe400078e0029 */
[----:B------:R-:W-:-:S04]  /*4cc0*/  IMAD.WIDE.U32 R18, R33, UR6, R18 ;  /* 0x0000000621127c25 */ /* 0x000fc8000f8e0012 */
[----:B------:R-:W-:Y:S01]  /*4cd0*/  IMAD R33, R33, UR7, R32 ;  /* 0x0000000721217c24 */ /* 0x000fe2000f8e0220 */
[----:B------:R-:W-:Y:S02]  /*4ce0*/  ULDC.64 UR6, c[0x0][0x830] ;  /* 0x00020c0000067ab9 */ /* 0x000fe40000000a00 */
[----:B------:R-:W-:Y:S01]  /*4cf0*/  LEA R32, P6, R18, UR6, 0x1 ;  /* 0x0000000612207c11 */ /* 0x000fe2000f8c08ff */
[----:B------:R-:W-:-:S05]  /*4d00*/  IMAD.IADD R19, R19, 0x1, R33 ;  /* 0x0000000113137824 */ /* 0x000fca00078e0221 */
[----:B------:R-:W-:-:S05]  /*4d10*/  LEA.HI.X R33, R18, UR7, R19, 0x1, P6 ;  /* 0x0000000712217c11 */ /* 0x000fca000b0f0c13 */
[----:B-1----:R1:W-:Y:S02]  /*4d20*/  STG.E.128 desc[UR38][R32.64], R28 ;  /* 0x0000001c20007986 */ /* 0x0023e4000c101d26 */
.L_x_553:
[----:B------:R-:W-:Y:S05]  /*4d30*/  BSYNC B0 ;  /* 0x0000000000007941 */ /* 0x000fea0003800000 */
.L_x_552:
[----:B-1----:R1:W1:Y:S01]  /*4d40*/  LDS.128 R28, [R0] ;  /* 0x00000000001c7984 */ /* 0x0022620000000c00 */
[----:B------:R-:W-:Y:S01]  /*4d50*/  ULDC UR6, c[0x0][0x80c] ;  /* 0x0002030000067ab9 */ /* 0x000fe20000000800 */
[----:B------:R-:W-:Y:S01]  /*4d60*/  ULDC.64 UR4, c[0x0][0x828] ;  /* 0x00020a0000047ab9 */ /* 0x000fe20000000a00 */
[----:B------:R-:W-:Y:S01]  /*4d70*/  ISETP.GE.OR P3, PT, R2, UR6, P3 ;  /* 0x0000000602007c0c */ /* 0x000fe20009f66670 */
[----:B------:R-:W-:Y:S01]  /*4d80*/  IMAD.IADD R35, R35, 0x1, R37 ;  /* 0x0000000123237824 */ /* 0x000fe200078e0225 */
[----:B------:R-:W-:Y:S01]  /*4d90*/  BSSY B0, `(.L_x_554) ;  /* 0x0000015000007945 */ /* 0x000fe20003800000 */
[----:B------:R-:W-:Y:S01]  /*4da0*/  IMAD R3, R44, UR4, RZ ;  /* 0x000000042c037c24 */ /* 0x000fe2000f8e02ff */
[C---:B------:R-:W-:Y:S01]  /*4db0*/  ISETP.GE.OR P4, PT, R2.reuse, UR6, P4 ;  /* 0x0000000602007c0c */ /* 0x040fe2000a786670 */
[C---:B------:R-:W-:Y:S01]  /*4dc0*/  IMAD.WIDE.U32 R34, R47.reuse, UR4, R34 ;  /* 0x000000042f227c25 */ /* 0x040fe2000f8e0022 */
[C---:B------:R-:W-:Y:S02]  /*4dd0*/  ISETP.GE.OR P5, PT, R2.reuse, UR6, P5 ;  /* 0x0000000602007c0c */ /* 0x040fe4000afa6670 */
[C---:B------:R-:W-:Y:S01]  /*4de0*/  ISETP.GE.OR P2, PT, R2.reuse, UR6, P2 ;  /* 0x0000000602007c0c */ /* 0x040fe20009746670 */
[----:B------:R-:W-:Y:S01]  /*4df0*/  IMAD R3, R47, UR5, R3 ;  /* 0x000000052f037c24 */ /* 0x000fe2000f8e0203 */
[----:B------:R-:W-:-:S02]  /*4e00*/  ISETP.GE.OR P1, PT, R2, UR6, P1 ;  /* 0x0000000602007c0c */ /* 0x000fc40008f26670 */
[----:B------:R-:W-:Y:S01]  /*4e10*/  ISETP.GE.OR P0, PT, R2, UR6, P0 ;  /* 0x0000000602007c0c */ /* 0x000fe20008706670 */
[----:B------:R-:W-:Y:S01]  /*4e20*/  IMAD.IADD R19, R35, 0x1, R3 ;  /* 0x0000000123137824 */ /* 0x000fe200078e0203 */
[----:B------:R-:W-:Y:S11]  /*4e30*/  @P3 BRA `(.L_x_555) ;  /* 0x0000000000283947 */ /* 0x000ff60003800000 */
        /* <DEDUP_REMOVED lines=9> */
[----:B-1----:R1:W-:Y:S02]  /*4ed0*/  STG.E.128 desc[UR38][R32.64], R28 ;  /* 0x0000001c20007986 */ /* 0x0023e4000c101d26 */
.L_x_555:
[----:B------:R-:W-:Y:S05]  /*4ee0*/  BSYNC B0 ;  /* 0x0000000000007941 */ /* 0x000fea0003800000 */
.L_x_554:
[----:B------:R-:W-:Y:S04]  /*4ef0*/  BSSY B0, `(.L_x_556) ;  /* 0x000000f000007945 */ /* 0x000fe80003800000 */
[----:B------:R-:W-:Y:S05]  /*4f00*/  @P4 BRA `(.L_x_557) ;  /* 0x0000000000344947 */ /* 0x000fea0003800000 */
[----:B-1----:R-:W-:Y:S01]  /*4f10*/  IADD3 R29, P3, R16, 0x10, RZ ;  /* 0x00000010101d7810 */ /* 0x002fe20007f7e0ff */
[----:B------:R-:W-:Y:S01]  /*4f20*/  ULDC.64 UR4, c[0x0][0x818] ;  /* 0x0002060000047ab9 */ /* 0x000fe20000000a00 */
[----:B------:R-:W-:Y:S02]  /*4f30*/  IMAD.MOV.U32 R2, RZ, RZ, R34 ;  /* 0x000000ffff027224 */ /* 0x000fe400078e0022 */
[----:B------:R-:W-:Y:S02]  /*4f40*/  IMAD.MOV.U32 R3, RZ, RZ, R19 ;  /* 0x000000ffff037224 */ /* 0x000fe400078e0013 */
[----:B--2---:R-:W-:Y:S02]  /*4f50*/  IMAD.X R0, RZ, RZ, R17, P3 ;  /* 0x000000ffff007224 */ /* 0x004fe400018e0611 */
[----:B------:R-:W-:-:S04]  /*4f60*/  IMAD.WIDE.U32 R2, R29, UR4, R2 ;  /* 0x000000041d027c25 */ /* 0x000fc8000f8e0002 */
[----:B------:R-:W-:-:S04]  /*4f70*/  IMAD R0, R0, UR4, RZ ;  /* 0x0000000400007c24 */ /* 0x000fc8000f8e02ff */
[----:B------:R-:W-:Y:S01]  /*4f80*/  IMAD R29, R29, UR5, R0 ;  /* 0x000000051d1d7c24 */ /* 0x000fe2000f8e0200 */
[----:B------:R-:W-:Y:S02]  /*4f90*/  ULDC.64 UR4, c[0x0][0x800] ;  /* 0x0002000000047ab9 */ /* 0x000fe40000000a00 */
[----:B------:R-:W-:Y:S01]  /*4fa0*/  LEA R28, P3, R2, UR4, 0x1 ;  /* 0x00000004021c7c11 */ /* 0x000fe2000f8608ff */
[----:B------:R-:W-:-:S05]  /*4fb0*/  IMAD.IADD R3, R3, 0x1, R29 ;  /* 0x0000000103037824 */ /* 0x000fca00078e021d */
[----:B------:R-:W-:-:S05]  /*4fc0*/  LEA.HI.X R29, R2, UR5, R3, 0x1, P3 ;  /* 0x00000005021d7c11 */ /* 0x000fca00098f0c03 */
[----:B---3--:R1:W-:Y:S02]  /*4fd0*/  STG.E.128 desc[UR38][R28.64], R4 ;  /* 0x000000041c007986 */ /* 0x0083e4000c101d26 */
.L_x_557:
[----:B------:R-:W-:Y:S05]  /*4fe0*/  BSYNC B0 ;  /* 0x0000000000007941 */ /* 0x000fea0003800000 */
.L_x_556:
[----:B------:R-:W-:Y:S04]  /*4ff0*/  BSSY B0, `(.L_x_558) ;  /* 0x000000f000007945 */ /* 0x000fe80003800000 */
[----:B------:R-:W-:Y:S05]  /*5000*/  @P5 BRA `(.L_x_559) ;  /* 0x0000000000345947 */ /* 0x000fea0003800000 */
[----:B-1-3--:R-:W-:Y:S01]  /*5010*/  IADD3 R5, P3, R16, 0x20, RZ ;  /* 0x0000002010057810 */ /* 0x00afe20007f7e0ff */
        /* <DEDUP_REMOVED lines=11> */
[----:B----4-:R1:W-:Y:S02]  /*50d0*/  STG.E.128 desc[UR38][R4.64], R8 ;  /* 0x0000000804007986 */ /* 0x0103e4000c101d26 */
.L_x_559:
[----:B------:R-:W-:Y:S05]  /*50e0*/  BSYNC B0 ;  /* 0x0000000000007941 */ /* 0x000fea0003800000 */
.L_x_558:
        /* <DEDUP_REMOVED lines=14> */
[----:B------:R1:W-:Y:S02]  /*51d0*/  STG.E.128 desc[UR38][R4.64], R12 ;  /* 0x0000000c04007986 */ /* 0x0003e4000c101d26 */
.L_x_561:
[----:B------:R-:W-:Y:S05]  /*51e0*/  BSYNC B0 ;  /* 0x0000000000007941 */ /* 0x000fea0003800000 */
.L_x_560:
        /* <DEDUP_REMOVED lines=15> */
.L_x_563:
[----:B------:R-:W-:Y:S05]  /*52e0*/  BSYNC B0 ;  /* 0x0000000000007941 */ /* 0x000fea0003800000 */
.L_x_562:
        /* <DEDUP_REMOVED lines=13> */
[----:B------:R1:W-:Y:S01]  /*53c0*/  STG.E.128 desc[UR38][R4.64], R24 ;  /* 0x0000001804007986 */ /* 0x0003e2000c101d26 */
[----:B------:R-:W-:Y:S05]  /*53d0*/  BRA `(.L_x_516) ;  /* 0x0000004800b47947 */ /* 0x000fea0003800000 */
.L_x_540:
[----:B------:R-:W3:Y:S08]  /*53e0*/  LDC.64 R4, c[0x0][0x870] ;  /* 0x00021c00ff047b82 */ /* 0x000ef00000000a00 */
[----:B-12---:R-:W1:Y:S01]  /*53f0*/  LDC.64 R2, c[0x0][0x870] ;  /* 0x00021c00ff027b82 */ /* 0x006e620000000a00 */
[----:B------:R-:W-:Y:S01]  /*5400*/  ULDC UR4, c[0x0][0x808] ;  /* 0x0002020000047ab9 */ /* 0x000fe20000000800 */
[----:B------:R-:W2:Y:S06]  /*5410*/  S2R R13, SR_CTAID.X ;  /* 0x00000000000d7919 */ /* 0x000eac0000002500 */
[----:B------:R-:W4:Y:S01]  /*5420*/  LDC.64 R14, c[0x0][0x820] ;  /* 0x00020800ff0e7b82 */ /* 0x000f220000000a00 */
[----:B---3--:R-:W-:-:S04]  /*5430*/  ISETP.NE.U32.AND P0, PT, R4, RZ, PT ;  /* 0x000000ff0400720c */ /* 0x008fc80003f05070 */
[----:B------:R-:W-:Y:S01]  /*5440*/  ISETP.NE.AND.EX P0, PT, R5, RZ, PT, P0 ;  /* 0x000000ff0500720c */ /* 0x000fe20003f05300 */
[----:B-1----:R-:W-:Y:S02]  /*5450*/  IMAD.WIDE R4, R18, 0x4, R2 ;  /* 0x0000000412047825 */ /* 0x002fe400078e0202 */
[----:B------:R-:W1:Y:S02]  /*5460*/  LDC.64 R2, c[0x0][0x878] ;  /* 0x00021e00ff027b82 */ /* 0x000e640000000a00 */
[----:B------:R-:W-:-:S08]  /*5470*/  IMAD.U32 R0, RZ, RZ, UR4 ;  /* 0x00000004ff007e24 */ /* 0x000fd0000f8e00ff */
[----:B------:R-:W3:Y:S01]  /*5480*/  @P0 LDG.E R9, desc[UR38][R4.64] ;  /* 0x0000002604090981 */ /* 0x000ee2000c1e1900 */
[----:B-1----:R-:W-:-:S04]  /*5490*/  ISETP.NE.U32.AND P1, PT, R2, RZ, PT ;  /* 0x000000ff0200720c */ /* 0x002fc80003f25070 */
[----:B------:R-:W-:-:S13]  /*54a0*/  ISETP.NE.AND.EX P1, PT, R3, RZ, PT, P1 ;  /* 0x000000ff0300720c */ /* 0x000fda0003f25310 */
[----:B------:R-:W1:Y:S02]  /*54b0*/  @P1 LDC.64 R2, c[0x0][0x878] ;  /* 0x00021e00ff021b82 */ /* 0x000e640000000a00 */
[----:B-1----:R-:W-:-:S05]  /*54c0*/  @P1 IMAD.WIDE R6, R18, 0x4, R2 ;  /* 0x0000000412061825 */ /* 0x002fca00078e0202 */
[----:B------:R1:W5:Y:S01]  /*54d0*/  @P1 LDG.E R0, desc[UR38][R6.64] ;  /* 0x0000002606001981 */ /* 0x000362000c1e1900 */
[----:B------:R-:W1:Y:S01]  /*54e0*/  S2UR UR4, SR_CTAID.Y ;  /* 0x00000000000479c3 */ /* 0x000e620000002600 */
[----:B------:R-:W2:Y:S02]  /*54f0*/  S2R R2, SR_TID.X ;  /* 0x0000000000027919 */ /* 0x000ea40000002100 */
[----:B--2---:R-:W-:Y:S01]  /*5500*/  VIADD R8, R2, 0xffffff80 ;  /* 0xffffff8002087836 */ /* 0x004fe20000000000 */
[----:B------:R-:W-:-:S03]  /*5510*/  CS2R R2, SRZ ;  /* 0x0000000000027805 */ /* 0x000fc6000001ff00 */
[----:B------:R-:W-:-:S05]  /*5520*/  IMAD.HI R10, R8, 0x2aaaaaab, RZ ;  /* 0x2aaaaaab080a7827 */ /* 0x000fca00078e02ff */
[----:B------:R-:W-:-:S04]  /*5530*/  SHF.R.U32.HI R11, RZ, 0x1f, R10 ;  /* 0x0000001fff0b7819 */ /* 0x000fc8000001160a */
[----:B------:R-:W-:Y:S02]  /*5540*/  LEA.HI.SX32 R17, R10, R11, 0x1e ;  /* 0x0000000b0a117211 */ /* 0x000fe400078ff2ff */
[--C-:B---3--:R-:W-:Y:S01]  /*5550*/  @P0 SHF.R.S32.HI R3, RZ, 0x1f, R9.reuse ;  /* 0x0000001fff030819 */ /* 0x108fe20000011409 */
[----:B------:R-:W-:Y:S01]  /*5560*/  @P0 IMAD.MOV.U32 R2, RZ, RZ, R9 ;  /* 0x000000ffff020224 */ /* 0x000fe200078e0009 */
[----:B-1--4-:R-:W-:Y:S06]  /*5570*/  @P1 BRA `(.L_x_564) ;  /* 0x0000000000101947 */ /* 0x012fec0003800000 */
[----:B------:R-:W-:Y:S05]  /*5580*/  @!P0 BRA `(.L_x_564) ;  /* 0x00000000000c8947 */ /* 0x000fea0003800000 */
[----:B------:R-:W2:Y:S04]  /*5590*/  LDG.E R7, desc[UR38][R4.64] ;  /* 0x0000002604077981 */ /* 0x000ea8000c1e1900 */
[----:B-----5:R-:W2:Y:S02]  /*55a0*/  LDG.E R0, desc[UR38][R4.64+0x4] ;  /* 0x0000042604007981 */ /* 0x020ea4000c1e1900 */
[----:B--2---:R-:W-:-:S07]  /*55b0*/  IMAD.IADD R0, R0, 0x1, -R7 ;  /* 0x0000000100007824 */ /* 0x004fce00078e0a07 */
.L_x_564:
[----:B------:R-:W-:Y:S01]  /*55c0*/  IMAD R8, R17, -0x18, R8 ;  /* 0xffffffe811087824 */ /* 0x000fe200078e0208 */
[----:B------:R-:W-:Y:S01]  /*55d0*/  USHF.R.S32.HI UR5, URZ, 0x1f, UR4 ;  /* 0x0000001f3f057899 */ /* 0x000fe20008011404 */
[----:B-----5:R-:W-:Y:S01]  /*55e0*/  IMAD R12, R13, -0x60, R0 ;  /* 0xffffffa00d0c7824 */ /* 0x020fe200078e0200 */
[----:B------:R-:W1:Y:S01]  /*55f0*/  LDC.64 R20, c[0x0][0x850] ;  /* 0x00021400ff147b82 */ /* 0x000e620000000a00 */
[C---:B------:R-:W-:Y:S01]  /*5600*/  VIADD R5, R17.reuse, 0x10 ;  /* 0x0000001011057836 */ /* 0x040fe20000000000 */
[----:B------:R-:W-:Y:S01]  /*5610*/  ULDC UR8, c[0x0][0x80c] ;  /* 0x0002030000087ab9 */ /* 0x000fe20000000800 */
[----:B------:R-:W-:Y:S01]  /*5620*/  IMAD.SHL.U32 R10, R8, 0x8, RZ ;  /* 0x00000008080a7824 */ /* 0x000fe200078e00ff */
[-C--:B------:R-:W-:Y:S01]  /*5630*/  ISETP.GE.AND P3, PT, R17, R12.reuse, PT ;  /* 0x0000000c1100720c */ /* 0x080fe20003f66270 */
[C---:B------:R-:W-:Y:S01]  /*5640*/  IMAD R0, R14.reuse, UR5, RZ ;  /* 0x000000050e007c24 */ /* 0x040fe2000f8e02ff */
[-C--:B------:R-:W-:Y:S01]  /*5650*/  ISETP.GE.AND P4, PT, R5, R12.reuse, PT ;  /* 0x0000000c0500720c */ /* 0x080fe20003f86270 */
[----:B------:R-:W-:Y:S01]  /*5660*/  VIADD R5, R17, 0x20 ;  /* 0x0000002011057836 */ /* 0x000fe20000000000 */
[----:B------:R-:W-:Y:S01]  /*5670*/  SHF.R.S32.HI R11, RZ, 0x1f, R10 ;  /* 0x0000001fff0b7819 */ /* 0x000fe2000001140a */
[----:B------:R-:W-:Y:S01]  /*5680*/  IMAD R15, R15, UR4, R0 ;  /* 0x000000040f0f7c24 */ /* 0x000fe2000f8e0200 */
[----:B------:R-:W-:Y:S01]  /*5690*/  SHF.R.S32.HI R0, RZ, 0x1f, R18 ;  /* 0x0000001fff007819 */ /* 0x000fe20000011412 */
[----:B------:R-:W-:Y:S01]  /*56a0*/  VIADD R7, R17, 0x30 ;  /* 0x0000003011077836 */ /* 0x000fe20000000000 */
[-C--:B------:R-:W-:Y:S01]  /*56b0*/  ISETP.GE.AND P5, PT, R5, R12.reuse, PT ;  /* 0x0000000c0500720c */ /* 0x080fe20003fa6270 */
[----:B------:R-:W-:Y:S01]  /*56c0*/  IMAD.WIDE.U32 R4, R14, UR4, R10 ;  /* 0x000000040e047c25 */ /* 0x000fe2000f8e000a */
[----:B------:R-:W-:Y:S01]  /*56d0*/  ISETP.GE.OR P6, PT, R10, UR8, P3 ;  /* 0x000000080a007c0c */ /* 0x000fe20009fc6670 */
[----:B------:R-:W-:Y:S01]  /*56e0*/  ULDC.64 UR6, c[0x0][0x828] ;  /* 0x00020a0000067ab9 */ /* 0x000fe20000000a00 */
[----:B------:R-:W-:Y:S01]  /*56f0*/  SEL R14, R0, RZ, !P0 ;  /* 0x000000ff000e7207 */ /* 0x000fe20004000000 */
[----:B------:R-:W-:Y:S01]  /*5700*/  IMAD.IADD R5, R5, 0x1, R15 ;  /* 0x0000000105057824 */ /* 0x000fe200078e020f */
[----:B------:R-:W-:Y:S01]  /*5710*/  ISETP.GE.AND P2, PT, R7, R12, PT ;  /* 0x0000000c0700720c */ /* 0x000fe20003f46270 */
[C---:B------:R-:W-:Y:S01]  /*5720*/  VIADD R7, R17.reuse, 0x40 ;  /* 0x0000004011077836 */ /* 0x040fe20000000000 */
[C---:B------:R-:W-:Y:S01]  /*5730*/  IADD3 R2, P1, R17.reuse, R2, RZ ;  /* 0x0000000211027210 */ /* 0x040fe20007f3e0ff */
[----:B------:R-:W-:Y:S01]  /*5740*/  IMAD R0, R14, UR6, RZ ;  /* 0x000000060e007c24 */ /* 0x000fe2000f8e02ff */
[----:B------:R-:W-:Y:S01]  /*5750*/  SEL R15, R18, RZ, !P0 ;  /* 0x000000ff120f7207 */ /* 0x000fe20004000000 */
[----:B------:R-:W-:Y:S01]  /*5760*/  BSSY B0, `(.L_x_565) ;  /* 0x0000013000007945 */ /* 0x000fe20003800000 */
[----:B------:R-:W-:-:S02]  /*5770*/  LEA.HI.X.SX32 R3, R17, R3, 0x1, P1 ;  /* 0x0000000311037211 */ /* 0x000fc400008f0eff */
[----:B------:R-:W-:Y:S01]  /*5780*/  ISETP.GE.AND P1, PT, R7, R12, PT ;  /* 0x0000000c0700720c */ /* 0x000fe20003f26270 */
[C---:B------:R-:W-:Y:S01]  /*5790*/  IMAD R7, R15.reuse, UR7, R0 ;  /* 0x000000070f077c24 */ /* 0x040fe2000f8e0200 */
[----:B------:R-:W-:Y:S01]  /*57a0*/  ISETP.GE.OR P0, PT, R10, UR8, P4 ;  /* 0x000000080a007c0c */ /* 0x000fe2000a706670 */
[----:B------:R-:W-:-:S04]  /*57b0*/  IMAD.WIDE.U32 R8, R15, UR6, R4 ;  /* 0x000000060f087c25 */ /* 0x000fc8000f8e0004 */
[----:B------:R-:W-:-:S04]  /*57c0*/  IMAD.WIDE R2, R13, 0x60, R2 ;  /* 0x000000600d027825 */ /* 0x000fc800078e0202 */
[----:B------:R-:W-:Y:S01]  /*57d0*/  IMAD.IADD R7, R9, 0x1, R7 ;  /* 0x0000000109077824 */ /* 0x000fe200078e0207 */
[----:B------:R-:W-:Y:S06]  /*57e0*/  @P6 BRA `(.L_x_566) ;  /* 0x0000000000286947 */ /* 0x000fec0003800000 */
        /* <DEDUP_REMOVED lines=9> */
[----:B------:R2:W-:Y:S02]  /*5880*/  STG.E.128 desc[UR38][R18.64], RZ ;  /* 0x000000ff12007986 */ /* 0x0005e4000c101d26 */
.L_x_566:
[----:B------:R-:W-:Y:S05]  /*5890*/  BSYNC B0 ;  /* 0x0000000000007941 */ /* 0x000fea0003800000 */
.L_x_565:
[----:B------:R-:W-:Y:S01]  /*58a0*/  BSSY B0, `(.L_x_567) ;  /* 0x0000010000007945 */ /* 0x000fe20003800000 */
[----:B------:R-:W-:-:S03]  /*58b0*/  ISETP.GE.OR P6, PT, R10, UR8, P5 ;  /* 0x000000080a007c0c */ /* 0x000fc6000afc6670 */
[----:B------:R-:W-:Y:S10]  /*58c0*/  @P0 BRA `(.L_x_568) ;  /* 0x0000000000340947 */ /* 0x000ff40003800000 */
[----:B------:R-:W-:Y:S01]  /*58d0*/  IADD3 R13, P0, R2, 0x10, RZ ;  /* 0x00000010020d7810 */ /* 0x000fe20007f1e0ff */
[----:B------:R-:W-:Y:S01]  /*58e0*/  ULDC.64 UR6, c[0x0][0x818] ;  /* 0x0002060000067ab9 */ /* 0x000fe20000000a00 */
[----:B------:R-:W-:Y:S02]  /*58f0*/  IMAD.MOV.U32 R4, RZ, RZ, R8 ;  /* 0x000000ffff047224 */ /* 0x000fe400078e0008 */
[----:B------:R-:W-:Y:S02]  /*5900*/  IMAD.MOV.U32 R5, RZ, RZ, R7 ;  /* 0x000000ffff057224 */ /* 0x000fe400078e0007 */
[----:B------:R-:W-:Y:S02]  /*5910*/  IMAD.X R0, RZ, RZ, R3, P0 ;  /* 0x000000ffff007224 */ /* 0x000fe400000e0603 */
[----:B------:R-:W-:-:S04]  /*5920*/  IMAD.WIDE.U32 R4, R13, UR6, R4 ;  /* 0x000000060d047c25 */ /* 0x000fc8000f8e0004 */
[----:B------:R-:W-:-:S04]  /*5930*/  IMAD R0, R0, UR6, RZ ;  /* 0x0000000600007c24 */ /* 0x000fc8000f8e02ff */
[----:B------:R-:W-:Y:S01]  /*5940*/  IMAD R13, R13, UR7, R0 ;  /* 0x000000070d0d7c24 */ /* 0x000fe2000f8e0200 */
[----:B------:R-:W-:Y:S02]  /*5950*/  ULDC.64 UR6, c[0x0][0x800] ;  /* 0x0002000000067ab9 */ /* 0x000fe40000000a00 */
[----:B--2---:R-:W-:Y:S01]  /*5960*/  LEA R18, P0, R4, UR6, 0x1 ;  /* 0x0000000604127c11 */ /* 0x004fe2000f8008ff */
[----:B------:R-:W-:-:S05]  /*5970*/  IMAD.IADD R5, R5, 0x1, R13 ;  /* 0x0000000105057824 */ /* 0x000fca00078e020d */
[----:B------:R-:W-:-:S05]  /*5980*/  LEA.HI.X R19, R4, UR7, R5, 0x1, P0 ;  /* 0x0000000704137c11 */ /* 0x000fca00080f0c05 */
[----:B------:R3:W-:Y:S02]  /*5990*/  STG.E.128 desc[UR38][R18.64], RZ ;  /* 0x000000ff12007986 */ /* 0x0007e4000c101d26 */
.L_x_568:
[----:B------:R-:W-:Y:S05]  /*59a0*/  BSYNC B0 ;  /* 0x0000000000007941 */ /* 0x000fea0003800000 */
.L_x_567:
        /* <DEDUP_REMOVED lines=12> */
[----:B--23--:R-:W-:Y:S01]  /*5a70*/  LEA R18, P6, R4, UR6, 0x1 ;  /* 0x0000000604127c11 */ /* 0x00cfe2000f8c08ff */
[----:B------:R-:W-:-:S05]  /*5a80*/  IMAD.IADD R5, R5, 0x1, R13 ;  /* 0x0000000105057824 */ /* 0x000fca00078e020d */
[----:B------:R-:W-:-:S05]  /*5a90*/  LEA.HI.X R19, R4, UR7, R5, 0x1, P6 ;  /* 0x0000000704137c11 */ /* 0x000fca000b0f0c05 */
[----:B------:R4:W-:Y:S02]  /*5aa0*/  STG.E.128 desc[UR38][R18.64], RZ ;  /* 0x000000ff12007986 */ /* 0x0009e4000c101d26 */
.L_x_570:
[----:B------:R-:W-:Y:S05]  /*5ab0*/  BSYNC B0 ;  /* 0x0000000000007941 */ /* 0x000fea0003800000 */
.L_x_569:
[----:B------:R-:W-:Y:S01]  /*5ac0*/  BSSY B0, `(.L_x_571) ;  /* 0x0000011000007945 */ /* 0x000fe20003800000 */
[----:B------:R-:W-:Y:S01]  /*5ad0*/  ISETP.GE.OR P6, PT, R10, UR8, P1 ;  /* 0x000000080a007c0c */ /* 0x000fe20008fc6670 */
[----:B------:R-:W-:Y:S02]  /*5ae0*/  VIADD R17, R17, 0x50 ;  /* 0x0000005011117836 */ /* 0x000fe40000000000 */
        /* <DEDUP_REMOVED lines=10> */
[----:B--234-:R-:W-:Y:S01]  /*5b90*/  LEA R18, P0, R4, UR6, 0x1 ;  /* 0x0000000604127c11 */ /* 0x01cfe2000f8008ff */
[----:B------:R-:W-:-:S05]  /*5ba0*/  IMAD.IADD R5, R5, 0x1, R13 ;  /* 0x0000000105057824 */ /* 0x000fca00078e020d */
[----:B------:R-:W-:-:S05]  /*5bb0*/  LEA.HI.X R19, R4, UR7, R5, 0x1, P0 ;  /* 0x0000000704137c11 */ /* 0x000fca00080f0c05 */
[----:B------:R2:W-:Y:S02]  /*5bc0*/  STG.E.128 desc[UR38][R18.64], RZ ;  /* 0x000000ff12007986 */ /* 0x0005e4000c101d26 */
.L_x_572:
[----:B------:R-:W-:Y:S05]  /*5bd0*/  BSYNC B0 ;  /* 0x0000000000007941 */ /* 0x000fea0003800000 */
.L_x_571:
[----:B------:R-:W-:Y:S01]  /*5be0*/  BSSY B0, `(.L_x_573) ;  /* 0x0000010000007945 */ /* 0x000fe20003800000 */
[----:B------:R-:W-:-:S03]  /*5bf0*/  ISETP.GE.AND P0, PT, R17, R12, PT ;  /* 0x0000000c1100720c */ /* 0x000fc60003f06270 */
        /* <DEDUP_REMOVED lines=10> */
[----:B------:R-:W-:Y:S01]  /*5ca0*/  LEA R12, P6, R4, UR6, 0x1 ;  /* 0x00000006040c7c11 */ /* 0x000fe2000f8c08ff */
[----:B------:R-:W-:-:S05]  /*5cb0*/  IMAD.IADD R5, R5, 0x1, R13 ;  /* 0x0000000105057824 */ /* 0x000fca00078e020d */
[----:B------:R-:W-:-:S05]  /*5cc0*/  LEA.HI.X R13, R4, UR7, R5, 0x1, P6 ;  /* 0x00000007040d7c11 */ /* 0x000fca000b0f0c05 */
[----:B------:R1:W-:Y:S02]  /*5cd0*/  STG.E.128 desc[UR38][R12.64], RZ ;  /* 0x000000ff0c007986 */ /* 0x0003e4000c101d26 */
.L_x_574:
[----:B------:R-:W-:Y:S05]  /*5ce0*/  BSYNC B0 ;  /* 0x0000000000007941 */ /* 0x000fea0003800000 */
.L_x_573:
[----:B------:R-:W-:Y:S01]  /*5cf0*/  ISETP.GE.OR P6, PT, R10, UR8, P0 ;  /* 0x000000080a007c0c */ /* 0x000fe200087c6670 */
[C---:B-1----:R-:W-:Y:S01]  /*5d00*/  IMAD R0, R20.reuse, UR5, RZ ;  /* 0x0000000514007c24 */ /* 0x042fe2000f8e02ff */
[----:B------:R-:W-:Y:S01]  /*5d10*/  ULDC UR8, c[0x0][0x83c] ;  /* 0x00020f0000087ab9 */ /* 0x000fe20000000800 */
[----:B------:R-:W-:Y:S01]  /*5d20*/  BSSY B0, `(.L_x_575) ;  /* 0x0000011000007945 */ /* 0x000fe20003800000 */
[----:B------:R-:W-:-:S04]  /*5d30*/  IMAD.WIDE.U32 R12, R20, UR4, R10 ;  /* 0x00000004140c7c25 */ /* 0x000fc8000f8e000a */
[----:B------:R-:W-:-:S05]  /*5d40*/  IMAD R21, R21, UR4, R0 ;  /* 0x0000000415157c24 */ /* 0x000fca000f8e0200 */
[----:B------:R-:W-:Y:S05]  /*5d50*/  @P6 BRA `(.L_x_576) ;  /* 0x0000000000346947 */ /* 0x000fea0003800000 */
        /* <DEDUP_REMOVED lines=13> */
.L_x_576:
[----:B------:R-:W-:Y:S05]  /*5e30*/  BSYNC B0 ;  /* 0x0000000000007941 */ /* 0x000fea0003800000 */
.L_x_575:
[----:B------:R-:W-:Y:S01]  /*5e40*/  ISETP.GE.OR P3, PT, R10, UR8, P3 ;  /* 0x000000080a007c0c */ /* 0x000fe20009f66670 */
[----:B------:R-:W-:Y:S01]  /*5e50*/  ULDC.64 UR4, c[0x0][0x858] ;  /* 0x0002160000047ab9 */ /* 0x000fe20000000a00 */
[----:B------:R-:W-:Y:S01]  /*5e60*/  IMAD.IADD R13, R13, 0x1, R21 ;  /* 0x000000010d0d7824 */ /* 0x000fe200078e0215 */
[----:B------:R-:W-:Y:S01]  /*5e70*/  BSSY B0, `(.L_x_577) ;  /* 0x0000015000007945 */ /* 0x000fe20003800000 */
[----:B------:R-:W-:Y:S01]  /*5e80*/  IMAD R0, R14, UR4, RZ ;  /* 0x000000040e007c24 */ /* 0x000fe2000f8e02ff */
[C---:B------:R-:W-:Y:S01]  /*5e90*/  ISETP.GE.OR P4, PT, R10.reuse, UR8, P4 ;  /* 0x000000080a007c0c */ /* 0x040fe2000a786670 */
[C---:B------:R-:W-:Y:S01]  /*5ea0*/  IMAD.WIDE.U32 R8, R15.reuse, UR4, R12 ;  /* 0x000000040f087c25 */ /* 0x040fe2000f8e000c */
[C---:B------:R-:W-:Y:S02]  /*5eb0*/  ISETP.GE.OR P5, PT, R10.reuse, UR8, P5 ;  /* 0x000000080a007c0c */ /* 0x040fe4000afa6670 */
[C---:B------:R-:W-:Y:S01]  /*5ec0*/  ISETP.GE.OR P2, PT, R10.reuse, UR8, P2 ;  /* 0x000000080a007c0c */ /* 0x040fe20009746670 */
[----:B-1----:R-:W-:Y:S01]  /*5ed0*/  IMAD R7, R15, UR5, R0 ;  /* 0x000000050f077c24 */ /* 0x002fe2000f8e0200 */
        /* <DEDUP_REMOVED lines=14> */
.L_x_578:
[----:B------:R-:W-:Y:S05]  /*5fc0*/  BSYNC B0 ;  /* 0x0000000000007941 */ /* 0x000fea0003800000 */
.L_x_577:
[----:B------:R-:W-:Y:S04]  /*5fd0*/  BSSY B0, `(.L_x_579) ;  /* 0x000000f000007945 */ /* 0x000fe80003800000 */
[----:B------:R-:W-:Y:S05]  /*5fe0*/  @P4 BRA `(.L_x_580) ;  /* 0x0000000000344947 */ /* 0x000fea0003800000 */
[----:B-1----:R-:W-:Y:S01]  /*5ff0*/  IADD3 R11, P3, R2, 0x10, RZ ;  /* 0x00000010020b7810 */ /* 0x002fe20007f7e0ff */
        /* <DEDUP_REMOVED lines=12> */
.L_x_580:
[----:B------:R-:W-:Y:S05]  /*60c0*/  BSYNC B0 ;  /* 0x0000000000007941 */ /* 0x000fea0003800000 */
.L_x_579:
        /* <DEDUP_REMOVED lines=15> */
.L_x_582:
[----:B------:R-:W-:Y:S05]  /*61c0*/  BSYNC B0 ;  /* 0x0000000000007941 */ /* 0x000fea0003800000 */
.L_x_581:
        /* <DEDUP_REMOVED lines=15> */
.L_x_584:
[----:B------:R-:W-:Y:S05]  /*62c0*/  BSYNC B0 ;  /* 0x0000000000007941 */ /* 0x000fea0003800000 */
.L_x_583:
        /* <DEDUP_REMOVED lines=15> */
.L_x_586:
[----:B------:R-:W-:Y:S05]  /*63c0*/  BSYNC B0 ;  /* 0x0000000000007941 */ /* 0x000fea0003800000 */
.L_x_585:
[----:B------:R-:W-:Y:S05]  /*63d0*/  @P0 BRA `(.L_x_516) ;  /* 0x0000003800b40947 */ /* 0x000fea0003800000 */
[----:B------:R-:W-:Y:S01]  /*63e0*/  IADD3 R5, P0, R2, 0x50, RZ ;  /* 0x0000005002057810 */ /* 0x000fe20007f1e0ff */
[----:B------:R-:W-:Y:S01]  /*63f0*/  ULDC.64 UR4, c[0x0][0x848] ;  /* 0x0002120000047ab9 */ /* 0x000fe20000000a00 */
[----:B------:R-:W-:-:S03]  /*6400*/  IMAD.MOV.U32 R2, RZ, RZ, R8 ;  /* 0x000000ffff027224 */ /* 0x000fc600078e0008 */
[----:B------:R-:W-:Y:S02]  /*6410*/  IMAD.X R0, RZ, RZ, R3, P0 ;  /* 0x000000ffff007224 */ /* 0x000fe400000e0603 */
        /* <DEDUP_REMOVED lines=8> */
[----:B------:R1:W-:Y:S01]  /*64a0*/  STG.E.128 desc[UR38][R4.64], RZ ;  /* 0x000000ff04007986 */ /* 0x0003e2000c101d26 */
[----:B------:R-:W-:Y:S05]  /*64b0*/  BRA `(.L_x_516) ;  /* 0x00000038007c7947 */ /* 0x000fea0003800000 */
.L_x_511:
[----:B------:R-:W-:-:S08]  /*64c0*/  NOP ;  /* 0x0000000000007918 */ /* 0x000fd00000000000 */
[----:B------:R-:W1:-:S00]  /*64d0*/  USETMAXREG.DEALLOC.CTAPOOL 0x20 ;  /* 0x00000020000079c8 */ /* 0x000e4000080e0500 */
[----:B-1----:R-:W-:-:S06]  /*64e0*/  LOP3.LUT R0, R0, 0x3, RZ, 0xc0, !PT ;  /* 0x0000000300007812 */ /* 0x002fcc00078ec0ff */
[----:B------:R-:W1:Y:S02]  /*64f0*/  SHFL.IDX PT, R0, R0, RZ, 0x1f ;  /* 0x00001fff00007589 */ /* 0x000e6400000e0000 */
[----:B-1----:R-:W-:-:S13]  /*6500*/  ISETP.NE.AND P0, PT, R0, RZ, PT ;  /* 0x000000ff0000720c */ /* 0x002fda0003f05270 */
[----:B------:R-:W-:Y:S05]  /*6510*/  @!P0 BRA `(.L_x_587) ;  /* 0x0000001000dc8947 */ /* 0x000fea0003800000 */
[----:B------:R-:W-:-:S13]  /*6520*/  ISETP.NE.AND P0, PT, R0, 0x1, PT ;  /* 0x000000010000780c */ /* 0x000fda0003f05270 */
[----:B------:R-:W-:Y:S05]  /*6530*/  @P0 BRA `(.L_x_516) ;  /* 0x00000038005c0947 */ /* 0x000fea0003800000 */
[----:B------:R-:W-:Y:S01]  /*6540*/  ULDC.64 UR4, c[0x0][0x8d8] ;  /* 0x0002360000047ab9 */ /* 0x000fe20000000a00 */
[----:B------:R-:W1:Y:S01]  /*6550*/  S2UR UR12, SR_CTAID.Z ;  /* 0x00000000000c79c3 */ /* 0x000e620000002700 */
[----:B------:R-:W-:-:S04]  /*6560*/  ISETP.NE.U32.AND P0, PT, RZ, UR4, PT ;  /* 0x00000004ff007c0c */ /* 0x000fc8000bf05070 */
[----:B------:R-:W-:-:S13]  /*6570*/  ISETP.NE.AND.EX P0, PT, RZ, UR5, PT, P0 ;  /* 0x00000005ff007c0c */ /* 0x000fda000bf05300 */
[----:B------:R-:W-:Y:S05]  /*6580*/  @!P0 BRA `(.L_x_588) ;  /* 0x00000000001c8947 */ /* 0x000fea0003800000 */
[----:B------:R-:W-:Y:S02]  /*6590*/  ULDC.64 UR4, c[0x0][0x8d8] ;  /* 0x0002360000047ab9 */ /* 0x000fe40000000a00 */
[----:B-1----:R-:W-:-:S06]  /*65a0*/  UIMAD.WIDE UR4, UR12, 0x4, UR4 ;  /* 0x000000040c0478a5 */ /* 0x002fcc000f8e0204 */
[----:B------:R-:W-:Y:S02]  /*65b0*/  IMAD.U32 R2, RZ, RZ, UR4 ;  /* 0x00000004ff027e24 */ /* 0x000fe4000f8e00ff */
[----:B------:R-:W-:-:S05]  /*65c0*/  IMAD.U32 R3, RZ, RZ, UR5 ;  /* 0x00000005ff037e24 */ /* 0x000fca000f8e00ff */
[----:B------:R-:W2:Y:S02]  /*65d0*/  LDG.E R2, desc[UR38][R2.64] ;  /* 0x0000002602027981 */ /* 0x000ea4000c1e1900 */
[----:B--2---:R-:W-:Y:S01]  /*65e0*/  R2UR UR5, R2 ;  /* 0x00000000020572ca */ /* 0x004fe200000e0000 */
[----:B------:R-:W-:-:S14]  /*65f0*/  BRA `(.L_x_589) ;  /* 0x0000000000387947 */ /* 0x000fdc0003800000 */
.L_x_588:
[----:B------:R-:W-:Y:S02]  /*6600*/  ULDC.64 UR4, c[0x0][0x8d0] ;  /* 0x0002340000047ab9 */ /* 0x000fe40000000a00 */
[----:B------:R-:W-:-:S04]  /*6610*/  ISETP.NE.U32.AND P0, PT, RZ, UR4, PT ;  /* 0x00000004ff007c0c */ /* 0x000fc8000bf05070 */
[----:B------:R-:W-:-:S13]  /*6620*/  ISETP.NE.AND.EX P0, PT, RZ, UR5, PT, P0 ;  /* 0x00000005ff007c0c */ /* 0x000fda000bf05300 */
[----:B------:R-:W-:Y:S05]  /*6630*/  @!P0 BRA `(.L_x_590) ;  /* 0x0000000000248947 */ /* 0x000fea0003800000 */
[----:B------:R-:W-:Y:S02]  /*6640*/  ULDC.64 UR4, c[0x0][0x8d0] ;  /* 0x0002340000047ab9 */ /* 0x000fe40000000a00 */
[----:B-1----:R-:W-:-:S06]  /*6650*/  UIMAD.WIDE UR4, UR12, 0x4, UR4 ;  /* 0x000000040c0478a5 */ /* 0x002fcc000f8e0204 */
[----:B------:R-:W-:Y:S02]  /*6660*/  IMAD.U32 R2, RZ, RZ, UR4 ;  /* 0x00000004ff027e24 */ /* 0x000fe4000f8e00ff */
[----:B------:R-:W-:-:S05]  /*6670*/  IMAD.U32 R3, RZ, RZ, UR5 ;  /* 0x00000005ff037e24 */ /* 0x000fca000f8e00ff */
[----:B------:R-:W2:Y:S04]  /*6680*/  LDG.E R0, desc[UR38][R2.64] ;  /* 0x0000002602007981 */ /* 0x000ea8000c1e1900 */
[----:B------:R-:W2:Y:S02]  /*6690*/  LDG.E R5, desc[UR38][R2.64+0x4] ;  /* 0x0000042602057981 */ /* 0x000ea4000c1e1900 */
[----:B--2---:R-:W-:-:S05]  /*66a0*/  IMAD.IADD R0, R5, 0x1, -R0 ;  /* 0x0000000105007824 */ /* 0x004fca00078e0a00 */
[----:B------:R-:W-:Y:S01]  /*66b0*/  R2UR UR5, R0 ;  /* 0x00000000000572ca */ /* 0x000fe200000e0000 */
[----:B------:R-:W-:-:S14]  /*66c0*/  BRA `(.L_x_589) ;  /* 0x0000000000047947 */ /* 0x000fdc0003800000 */
.L_x_590:
[----:B------:R-:W-:-:S05]  /*66d0*/  ULDC UR5, c[0x0][0x8bc] ;  /* 0x00022f0000057ab9 */ /* 0x000fca0000000800 */
.L_x_589:
[----:B------:R-:W2:Y:S02]  /*66e0*/  S2UR UR4, SR_CTAID.X ;  /* 0x00000000000479c3 */ /* 0x000ea40000002500 */
[----:B--2---:R-:W-:-:S04]  /*66f0*/  UIMAD UR4, UR4, 0x60, URZ ;  /* 0x00000060040478a4 */ /* 0x004fc8000f8e023f */
[----:B------:R-:W-:-:S04]  /*6700*/  UISETP.GE.AND UP0, UPT, UR4, UR5, UPT ;  /* 0x000000050400728c */ /* 0x000fc8000bf06270 */
[----:B-1----:R-:W-:-:S06]  /*6710*/  USEL UR12, UR12, 0xffffffff, !UP0 ;  /* 0xffffffff0c0c7887 */ /* 0x002fcc000c000000 */
[----:B------:R-:W-:-:S13]  /*6720*/  ISETP.LE.AND P0, PT, RZ, UR12, PT ;  /* 0x0000000cff007c0c */ /* 0x000fda000bf03270 */
[----:B------:R-:W-:Y:S05]  /*6730*/  @!P0 BRA `(.L_x_516) ;  /* 0x0000003400dc8947 */ /* 0x000fea0003800000 */
[----:B------:R-:W-:Y:S02]  /*6740*/  ULDC.64 UR4, c[0x0][0x770] ;  /* 0x0001dc0000047ab9 */ /* 0x000fe40000000a00 */
[----:B------:R-:W-:-:S04]  /*6750*/  UISETP.NE.U32.AND UP0, UPT, UR4, URZ, UPT ;  /* 0x0000003f0400728c */ /* 0x000fc8000bf05070 */
[----:B------:R-:W-:-:S03]  /*6760*/  UISETP.NE.AND.EX UP0, UPT, UR5, URZ, UPT, UP0 ;  /* 0x0000003f0500728c */ /* 0x000fc6000bf05300 */
[----:B------:R-:W-:Y:S02]  /*6770*/  ULDC.64 UR4, c[0x0][0x770] ;  /* 0x0001dc0000047ab9 */ /* 0x000fe40000000a00 */
[----:B------:R-:W-:Y:S01]  /*6780*/  UIMAD.WIDE UR4, UR12, 0x4, UR4 ;  /* 0x000000040c0478a5 */ /* 0x000fe2000f8e0204 */
[----:B------:R-:W-:-:S05]  /*6790*/  PLOP3.LUT P0, PT, PT, PT, UP0, 0x80, 0x0 ;  /* 0x000000000000781c */ /* 0x000fca0003f0f008 */
[----:B------:R-:W-:Y:S02]  /*67a0*/  IMAD.U32 R2, RZ, RZ, UR4 ;  /* 0x00000004ff027e24 */ /* 0x000fe4000f8e00ff */
[----:B------:R-:W-:Y:S01]  /*67b0*/  IMAD.U32 R3, RZ, RZ, UR5 ;  /* 0x00000005ff037e24 */ /* 0x000fe2000f8e00ff */
[----:B------:R-:W-:-:S05]  /*67c0*/  ULDC.64 UR4, c[0x0][0x780] ;  /* 0x0001e00000047ab9 */ /* 0x000fca0000000a00 */
[----:B------:R-:W2:Y:S01]  /*67d0*/  @P0 LDG.E R6, desc[UR38][R2.64] ;  /* 0x0000002602060981 */ /* 0x000ea2000c1e1900 */
[----:B------:R-:W-:Y:S01]  /*67e0*/  UISETP.NE.U32.AND UP1, UPT, UR4, URZ, UPT ;  /* 0x0000003f0400728c */ /* 0x000fe2000bf25070 */
[----:B------:R-:W-:-:S03]  /*67f0*/  ULDC UR6, c[0x0][0x280] ;  /* 0x0000a00000067ab9 */ /* 0x000fc60000000800 */
[----:B------:R-:W-:Y:S01]  /*6800*/  UISETP.NE.AND.EX UP1, UPT, UR5, URZ, UPT, UP1 ;  /* 0x0000003f0500728c */ /* 0x000fe2000bf25310 */
[----:B------:R-:W-:-:S05]  /*6810*/  IMAD.U32 R0, RZ, RZ, UR6 ;  /* 0x00000006ff007e24 */ /* 0x000fca000f8e00ff */
[----:B------:R-:W-:-:S05]  /*6820*/  PLOP3.LUT P1, PT, PT, PT, UP1, 0x80, 0x0 ;  /* 0x000000000000781c */ /* 0x000fca0003f2f018 */
[----:B------:R-:W-:Y:S02]  /*6830*/  @UP1 ULDC.64 UR4, c[0x0][0x780] ;  /* 0x0001e00000041ab9 */ /* 0x000fe40000000a00 */
[----:B------:R-:W-:-:S06]  /*6840*/  @UP1 UIMAD.WIDE UR4, UR12, 0x4, UR4 ;  /* 0x000000040c0418a5 */ /* 0x000fcc000f8e0204 */
[----:B------:R-:W-:Y:S02]  /*6850*/  IMAD.U32 R4, RZ, RZ, UR4 ;  /* 0x00000004ff047e24 */ /* 0x000fe4000f8e00ff */
[----:B------:R-:W-:-:S05]  /*6860*/  IMAD.U32 R5, RZ, RZ, UR5 ;  /* 0x00000005ff057e24 */ /* 0x000fca000f8e00ff */
[----:B------:R1:W5:Y:S01]  /*6870*/  @P1 LDG.E R0, desc[UR38][R4.64] ;  /* 0x0000002604001981 */ /* 0x000362000c1e1900 */
[----:B------:R-:W-:Y:S01]  /*6880*/  PLOP3.LUT P2, PT, PT, PT, UP0, 0x80, 0x0 ;  /* 0x000000000000781c */ /* 0x000fe20003f4f008 */
[----:B------:R-:W3:Y:S02]  /*6890*/  S2UR UR13, SR_CTAID.Y ;  /* 0x00000000000d79c3 */ /* 0x000ee40000002600 */
[----:B---3--:R-:W-:-:S10]  /*68a0*/  USHF.R.S32.HI UR7, URZ, 0x1f, UR13 ;  /* 0x0000001f3f077899 */ /* 0x008fd4000801140d */
[----:B--2---:R-:W-:-:S13]  /*68b0*/  @P2 R2UR UR4, R6 ;  /* 0x00000000060422ca */ /* 0x004fda00000e0000 */
[----:B------:R-:W-:-:S04]  /*68c0*/  @UP0 ULEA UR4, UR12, UR4, 0x6 ;  /* 0x000000040c040291 */ /* 0x000fc8000f8e303f */
[----:B------:R-:W-:-:S04]  /*68d0*/  @UP0 USHF.R.S32.HI UR5, URZ, 0x1f, UR4 ;  /* 0x0000001f3f050899 */ /* 0x000fc80008011404 */
[----:B------:R-:W-:-:S04]  /*68e0*/  @UP0 ULEA.HI UR5, UR5, UR4, URZ, 0x6 ;  /* 0x0000000405050291 */ /* 0x000fc8000f8f303f */
[----:B------:R-:W-:-:S04]  /*68f0*/  @UP0 USHF.R.S32.HI UR5, URZ, 0x6, UR5 ;  /* 0x000000063f050899 */ /* 0x000fc80008011405 */
[----:B------:R-:W-:Y:S01]  /*6900*/  @UP0 UIMAD UR6, UR5, 0x3000, URZ ;  /* 0x00003000050608a4 */ /* 0x000fe2000f8e023f */
[----:B-1----:R-:W-:Y:S11]  /*6910*/  @P1 BRA `(.L_x_591) ;  /* 0x0000000000101947 */ /* 0x002ff60003800000 */
[----:B------:R-:W-:Y:S05]  /*6920*/  @!P0 BRA `(.L_x_591) ;  /* 0x00000000000c8947 */ /* 0x000fea0003800000 */
[----:B------:R-:W2:Y:S04]  /*6930*/  LDG.E R5, desc[UR38][R2.64] ;  /* 0x0000002602057981 */ /* 0x000ea8000c1e1900 */
[----:B-----5:R-:W2:Y:S02]  /*6940*/  LDG.E R0, desc[UR38][R2.64+0x4] ;  /* 0x0000042602007981 */ /* 0x020ea4000c1e1900 */
[----:B--2---:R-:W-:-:S07]  /*6950*/  IMAD.IADD R0, R0, 0x1, -R5 ;  /* 0x0000000100007824 */ /* 0x004fce00078e0a05 */
.L_x_591:
[----:B-----5:R-:W-:Y:S01]  /*6960*/  ISETP.GE.AND P0, PT, R0, 0x1, PT ;  /* 0x000000010000780c */ /* 0x020fe20003f06270 */
[----:B------:R-:W-:Y:S01]  /*6970*/  @UP0 USHF.R.S32.HI UR8, URZ, 0x1f, UR6 ;  /* 0x0000001f3f080899 */ /* 0x000fe20008011406 */
[----:B------:R-:W-:Y:S01]  /*6980*/  UMOV UR4, URZ ;  /* 0x0000003f00047c82 */ /* 0x000fe20008000000 */
[----:B------:R-:W-:Y:S01]  /*6990*/  UMOV UR5, URZ ;  /* 0x0000003f00057c82 */ /* 0x000fe20008000000 */
[----:B------:R-:W-:-:S04]  /*69a0*/  @UP0 UMOV UR4, UR6 ;  /* 0x0000000600040c82 */ /* 0x000fc80008000000 */
[----:B------:R-:W-:-:S05]  /*69b0*/  @UP0 UMOV UR5, UR8 ;  /* 0x0000000800050c82 */ /* 0x000fca0008000000 */
[----:B------:R-:W-:Y:S05]  /*69c0*/  @!P0 BRA `(.L_x_516) ;  /* 0x0000003400388947 */ /* 0x000fea0003800000 */
[----:B------:R-:W-:Y:S01]  /*69d0*/  ULDC.64 UR8, c[0x0][0x2d8] ;  /* 0x0000b60000087ab9 */ /* 0x000fe20000000a00 */
[C---:B------:R-:W-:Y:S01]  /*69e0*/  VIADD R2, R0.reuse, 0x3f ;  /* 0x0000003f00027836 */ /* 0x040fe20000000000 */
[----:B------:R-:W-:Y:S01]  /*69f0*/  UIMAD UR7, UR7, UR8, URZ ;  /* 0x00000008070772a4 */ /* 0x000fe2000f8e023f */
[----:B------:R-:W-:Y:S01]  /*6a00*/  ISETP.GE.AND P1, PT, R0, 0x41, PT ;  /* 0x000000410000780c */ /* 0x000fe20003f26270 */
[----:B------:R-:W-:Y:S02]  /*6a10*/  USHF.R.S32.HI UR6, URZ, 0x1f, UR12 ;  /* 0x0000001f3f067899 */ /* 0x000fe4000801140c */
[----:B------:R-:W-:Y:S01]  /*6a20*/  UIMAD.WIDE.U32 UR10, UR13, UR8, URZ ;  /* 0x000000080d0a72a5 */ /* 0x000fe2000f8e003f */
[----:B------:R-:W-:Y:S01]  /*6a30*/  SHF.R.S32.HI R3, RZ, 0x1f, R2 ;  /* 0x0000001fff037819 */ /* 0x000fe20000011402 */
[----:B------:R-:W-:Y:S02]  /*6a40*/  UIMAD UR7, UR13, UR9, UR7 ;  /* 0x000000090d0772a4 */ /* 0x000fe4000f8e0207 */
[----:B------:R-:W-:Y:S01]  /*6a50*/  UIADD3 UR8, UP1, UR4, UR10, URZ ;  /* 0x0000000a04087290 */ /* 0x000fe2000ff3e03f */
[----:B------:R-:W-:Y:S01]  /*6a60*/  LEA.HI R3, R3, R2, RZ, 0x6 ;  /* 0x0000000203037211 */ /* 0x000fe200078f30ff */
[----:B------:R-:W-:-:S02]  /*6a70*/  UIADD3 UR7, UR11, UR7, URZ ;  /* 0x000000070b077290 */ /* 0x000fc4000fffe03f */
[----:B------:R-:W-:Y:S01]  /*6a80*/  USEL UR6, UR6, URZ, !UP0 ;  /* 0x0000003f06067287 */ /* 0x000fe2000c000000 */
[----:B------:R-:W-:Y:S01]  /*6a90*/  SHF.R.S32.HI R3, RZ, 0x6, R3 ;  /* 0x00000006ff037819 */ /* 0x000fe20000011403 */
[----:B------:R-:W-:Y:S01]  /*6aa0*/  ULDC.64 UR14, c[0x0][0x2e0] ;  /* 0x0000b800000e7ab9 */ /* 0x000fe20000000a00 */
[----:B------:R-:W-:Y:S02]  /*6ab0*/  USEL UR13, UR12, URZ, !UP0 ;  /* 0x0000003f0c0d7287 */ /* 0x000fe4000c000000 */
[----:B------:R-:W-:Y:S01]  /*6ac0*/  UIADD3.X UR9, UR5, UR7, URZ, UP1, !UPT ;  /* 0x0000000705097290 */ /* 0x000fe20008ffe43f */
[----:B------:R-:W-:Y:S01]  /*6ad0*/  VIMNMX R3, R3, 0x1, !PT ;  /* 0x0000000103037848 */ /* 0x000fe20007fe0100 */
[----:B------:R-:W-:Y:S02]  /*6ae0*/  UIMAD UR6, UR6, UR14, URZ ;  /* 0x0000000e060672a4 */ /* 0x000fe4000f8e023f */
[----:B------:R-:W-:Y:S01]  /*6af0*/  UIMAD.WIDE.U32 UR8, UR13, UR14, UR8 ;  /* 0x0000000e0d0872a5 */ /* 0x000fe2000f8e0008 */
[----:B------:R-:W-:Y:S01]  /*6b00*/  LOP3.LUT R2, R3, 0x1, RZ, 0xc0, !PT ;  /* 0x0000000103027812 */ /* 0x000fe200078ec0ff */
[----:B------:R-:W-:Y:S01]  /*6b10*/  UIMAD UR12, UR13, UR15, UR6 ;  /* 0x0000000f0d0c72a4 */ /* 0x000fe2000f8e0206 */
[----:B------:R-:W-:-:S03]  /*6b20*/  ELECT P0, URZ, PT ;  /* 0x00000000003f782f */ /* 0x000fc60003800000 */
[----:B------:R-:W-:Y:S01]  /*6b30*/  UIADD3 UR21, UR9, UR12, URZ ;  /* 0x0000000c09157290 */ /* 0x000fe2000fffe03f */
[----:B------:R-:W-:Y:S01]  /*6b40*/  UMOV UR6, URZ ;  /* 0x0000003f00067c82 */ /* 0x000fe20008000000 */
[----:B------:R-:W-:Y:S10]  /*6b50*/  @!P1 BRA `(.L_x_592) ;  /* 0x0000000800309947 */ /* 0x000ff40003800000 */
[----:B------:R-:W-:Y:S01]  /*6b60*/  UMOV UR6, UR10 ;  /* 0x0000000a00067c82 */ /* 0x000fe20008000000 */
[----:B------:R-:W-:Y:S01]  /*6b70*/  ULDC.64 UR10, c[0x0][0x2c0] ;  /* 0x0000b000000a7ab9 */ /* 0x000fe20000000a00 */
[----:B------:R-:W-:Y:S01]  /*6b80*/  UIMAD.WIDE.U32 UR6, UR13, UR14, UR6 ;  /* 0x0000000e0d0672a5 */ /* 0x000fe2000f8e0006 */
[----:B------:R-:W-:Y:S01]  /*6b90*/  IMAD.IADD R0, R3, 0x1, -R2 ;  /* 0x0000000103007824 */ /* 0x000fe200078e0a02 */
[----:B------:R-:W-:Y:S02]  /*6ba0*/  ULDC.64 UR24, c[0x0][0x2c0] ;  /* 0x0000b00000187ab9 */ /* 0x000fe40000000a00 */
[----:B------:R-:W-:-:S04]  /*6bb0*/  UIADD3 UR19, UP0, UR4, UR6, URZ ;  /* 0x0000000604137290 */ /* 0x000fc8000ff1e03f */
[----:B------:R-:W-:Y:S02]  /*6bc0*/  UIADD3.X UR4, UR5, UR12, UR7, UP0, !UPT ;  /* 0x0000000c05047290 */ /* 0x000fe400087fe407 */
[----:B------:R-:W-:Y:S01]  /*6bd0*/  ULEA UR18, UP0, UR19, UR10, 0x2 ;  /* 0x0000000a13127291 */ /* 0x000fe2000f80103f */
[----:B------:R-:W-:-:S03]  /*6be0*/  UMOV UR5, URZ ;  /* 0x0000003f00057c82 */ /* 0x000fc60008000000 */
[----:B------:R-:W-:Y:S02]  /*6bf0*/  ULEA.HI.X UR19, UR19, UR11, UR4, 0x2, UP0 ;  /* 0x0000000b13137291 */ /* 0x000fe400080f1404 */
[----:B------:R-:W-:Y:S02]  /*6c00*/  UIADD3 UR10, UP0, UR18, 0x4000, URZ ;  /* 0x00004000120a7890 */ /* 0x000fe4000ff1e03f */
[----:B------:R-:W-:Y:S02]  /*6c10*/  UIADD3 UR12, UP1, UR18, 0x8000, URZ ;  /* 0x00008000120c7890 */ /* 0x000fe4000ff3e03f */
[----:B------:R-:W-:Y:S02]  /*6c20*/  UIADD3 UR14, UP2, UR18, 0xc000, URZ ;  /* 0x0000c000120e7890 */ /* 0x000fe4000ff5e03f */
[----:B------:R-:W-:Y:S02]  /*6c30*/  UIADD3 UR16, UP3, UR18, 0x10000, URZ ;  /* 0x0001000012107890 */ /* 0x000fe4000ff7e03f */
[----:B------:R-:W-:-:S02]  /*6c40*/  UIADD3 UR18, UP4, UR18, 0x14000, URZ ;  /* 0x0001400012127890 */ /* 0x000fc4000ff9e03f */
[----:B------:R-:W-:Y:S02]  /*6c50*/  UIADD3.X UR11, URZ, UR19, URZ, UP0, !UPT ;  /* 0x000000133f0b7290 */ /* 0x000fe400087fe43f */
[----:B------:R-:W-:Y:S02]  /*6c60*/  UIADD3.X UR13, URZ, UR19, URZ, UP1, !UPT ;  /* 0x000000133f0d7290 */ /* 0x000fe40008ffe43f */
[----:B------:R-:W-:Y:S02]  /*6c70*/  UIADD3.X UR15, URZ, UR19, URZ, UP2, !UPT ;  /* 0x000000133f0f7290 */ /* 0x000fe400097fe43f */
[----:B------:R-:W-:Y:S02]  /*6c80*/  UIADD3.X UR17, URZ, UR19, URZ, UP3, !UPT ;  /* 0x000000133f117290 */ /* 0x000fe40009ffe43f */
[----:B------:R-:W-:Y:S01]  /*6c90*/  UIADD3.X UR19, URZ, UR19, URZ, UP4, !UPT ;  /* 0x000000133f137290 */ /* 0x000fe2000a7fe43f */
[----:B------:R-:W-:-:S11]  /*6ca0*/  UMOV UR4, URZ ;  /* 0x0000003f00047c82 */ /* 0x000fd60008000000 */
.L_x_613:
        /* <DEDUP_REMOVED lines=23> */
.L_x_594:
[----:B------:R-:W-:Y:S05]  /*6e20*/  BSYNC B0 ;  /* 0x0000000000007941 */ /* 0x000fea0003800000 */
.L_x_593:
        /* <DEDUP_REMOVED lines=12> */
.L_x_596:
[----:B------:R-:W-:Y:S05]  /*6ef0*/  BSYNC B0 ;  /* 0x0000000000007941 */ /* 0x000fea0003800000 */
.L_x_595:
        /* <DEDUP_REMOVED lines=13> */
.L_x_598:
[----:B------:R-:W-:Y:S05]  /*6fd0*/  BSYNC B0 ;  /* 0x0000000000007941 */ /* 0x000fea0003800000 */
.L_x_597:
[----:B------:R-:W-:Y:S06]  /*6fe0*/  BAR.ARV 0xa, 0xa0 ;  /* 0x0282800000007b1d */ /* 0x000fec0000002000 */
[----:B------:R-:W-:Y:S04]  /*6ff0*/  BSSY B0, `(.L_x_599) ;  /* 0x0000003000007945 */ /* 0x000fe80003800000 */
[----:B------:R-:W-:Y:S05]  /*7000*/  @!P0 BRA `(.L_x_600) ;  /* 0x0000000000048947 */ /* 0x000fea0003800000 */
[----:B------:R-:W-:-:S04]  /*7010*/  DEPBAR.LE SB0, 0x1 ;  /* 0x000080400000791a */ /* 0x000fc80000000000 */
.L_x_600:
[----:B------:R-:W-:Y:S05]  /*7020*/  BSYNC B0 ;  /* 0x0000000000007941 */ /* 0x000fea0003800000 */
.L_x_599:
[----:B------:R-:W-:Y:S06]  /*7030*/  BAR.ARV 0xb, 0xa0 ;  /* 0x02c2800000007b1d */ /* 0x000fec0000002000 */
[----:B------:R-:W-:Y:S04]  /*7040*/  BSSY B0, `(.L_x_601) ;  /* 0x0000003000007945 */ /* 0x000fe80003800000 */
[----:B------:R-:W-:Y:S05]  /*7050*/  @!P0 BRA `(.L_x_602) ;  /* 0x0000000000048947 */ /* 0x000fea0003800000 */
[----:B------:R-:W-:-:S04]  /*7060*/  DEPBAR.LE SB0, 0x0 ;  /* 0x000080000000791a */ /* 0x000fc80000000000 */
.L_x_602:
[----:B------:R-:W-:Y:S05]  /*7070*/  BSYNC B0 ;  /* 0x0000000000007941 */ /* 0x000fea0003800000 */
.L_x_601:
        /* <DEDUP_REMOVED lines=13> */
.L_x_604:
[----:B------:R-:W-:Y:S05]  /*7150*/  BSYNC B0 ;  /* 0x0000000000007941 */ /* 0x000fea0003800000 */
.L_x_603:
        /* <DEDUP_REMOVED lines=12> */
.L_x_606:
[----:B------:R-:W-:Y:S05]  /*7220*/  BSYNC B0 ;  /* 0x0000000000007941 */ /* 0x000fea0003800000 */
.L_x_605:
        /* <DEDUP_REMOVED lines=13> */
.L_x_608:
[----:B------:R-:W-:Y:S05]  /*7300*/  BSYNC B0 ;  /* 0x0000000000007941 */ /* 0x000fea0003800000 */
.L_x_607:
[----:B------:R-:W-:Y:S06]  /*7310*/  BAR.ARV 0xa, 0xa0 ;  /* 0x0282800000007b1d */ /* 0x000fec0000002000 */
[----:B------:R-:W-:Y:S04]  /*7320*/  BSSY B0, `(.L_x_609) ;  /* 0x0000003000007945 */ /* 0x000fe80003800000 */
[----:B------:R-:W-:Y:S05]  /*7330*/  @!P0 BRA `(.L_x_610) ;  /* 0x0000000000048947 */ /* 0x000fea0003800000 */
[----:B------:R-:W-:-:S04]  /*7340*/  DEPBAR.LE SB0, 0x1 ;  /* 0x000080400000791a */ /* 0x000fc80000000000 */
.L_x_610:
[----:B------:R-:W-:Y:S05]  /*7350*/  BSYNC B0 ;  /* 0x0000000000007941 */ /* 0x000fea0003800000 */
.L_x_609:
[----:B------:R-:W-:Y:S01]  /*7360*/  VIADD R0, R0, 0xfffffffe ;  /* 0xfffffffe00007836 */ /* 0x000fe20000000000 */
[----:B------:R-:W-:Y:S06]  /*7370*/  BAR.ARV 0xb, 0xa0 ;  /* 0x02c2800000007b1d */ /* 0x000fec0000002000 */
[----:B------:R-:W-:Y:S01]  /*7380*/  BSSY B0, `(.L_x_611) ;  /* 0x0000004000007945 */ /* 0x000fe20003800000 */
[----:B------:R-:W-:-:S03]  /*7390*/  ISETP.NE.AND P1, PT, R0, RZ, PT ;  /* 0x000000ff0000720c */ /* 0x000fc60003f25270 */
[----:B------:R-:W-:Y:S10]  /*73a0*/  @!P0 BRA `(.L_x_612) ;  /* 0x0000000000048947 */ /* 0x000ff40003800000 */
[----:B------:R-:W-:-:S04]  /*73b0*/  DEPBAR.LE SB0, 0x0 ;  /* 0x000080000000791a */ /* 0x000fc80000000000 */
.L_x_612:
[----:B------:R-:W-:Y:S05]  /*73c0*/  BSYNC B0 ;  /* 0x0000000000007941 */ /* 0x000fea0003800000 */
.L_x_611:
[----:B------:R-:W-:Y:S06]  /*73d0*/  BAR.ARV 0xc, 0xa0 ;  /* 0x0302800000007b1d */ /* 0x000fec0000002000 */
[----:B------:R-:W-:Y:S02]  /*73e0*/  UIADD3 UR5, UR5, 0x2, URZ ;  /* 0x0000000205057890 */ /* 0x000fe4000fffe03f */
[----:B------:R-:W-:Y:S01]  /*73f0*/  UIADD3 UR4, UR4, 0x1, URZ ;  /* 0x0000000104047890 */ /* 0x000fe2000fffe03f */
[----:B------:R-:W-:Y:S11]  /*7400*/  @P1 BRA `(.L_x_613) ;  /* 0xfffffff800281947 */ /* 0x000ff6000383ffff */
[----:B------:R-:W-:-:S12]  /*7410*/  UIADD3 UR6, UR20, 0x6000, URZ ;  /* 0x0000600014067890 */ /* 0x000fd8000fffe03f */
.L_x_592:
        /* <DEDUP_REMOVED lines=10> */
[----:B------:R-:W-:Y:S01]  /*74c0*/  ULEA UR4, UP0, UR11, UR4, 0x2 ;  /* 0x000000040b047291 */ /* 0x000fe2000f80103f */
[----:B------:R-:W-:-:S03]  /*74d0*/  UMOV UR13, 0x14f00000 ;  /* 0x14f00000000d7882 */ /* 0x000fc60000000000 */
[----:B------:R-:W-:-:S03]  /*74e0*/  ULEA.HI.X UR5, UR11, UR5, UR12, 0x2, UP0 ;  /* 0x000000050b057291 */ /* 0x000fc600080f140c */
[----:B------:R-:W-:Y:S01]  /*74f0*/  UMOV UR12, 0x0 ;  /* 0x00000000000c7882 */ /* 0x000fe20000000000 */
[----:B-1----:R-:W-:-:S03]  /*7500*/  ULEA UR7, UR10, UR7, 0x18 ;  /* 0x000000070a077291 */ /* 0x002fc6000f8ec03f */
[----:B------:R-:W-:Y:S01]  /*7510*/  UMOV UR10, 0x400 ;  /* 0x00000400000a7882 */ /* 0x000fe20000000000 */
[----:B------:R-:W-:-:S09]  /*7520*/  UIADD3 UR7, UR7, 0x12000, URZ ;  /* 0x0001200007077890 */ /* 0x000fd2000fffe03f */
[----:B------:R1:W-:Y:S02]  /*7530*/  UBLKRED.G.S.ADD.F32.RN [UR4], [UR7], UR10, desc[UR12] ;  /* 0x00000c04070073bb */ /* 0x0003e400080a140a */
[----:B-1----:R0:W-:Y:S02]  /*7540*/  UTMACMDFLUSH ;  /* 0x00000000000079b7 */ /* 0x0021e40000000000 */
.L_x_615:
[----:B------:R-:W-:Y:S05]  /*7550*/  BSYNC B0 ;  /* 0x0000000000007941 */ /* 0x000fea0003800000 */
.L_x_614:
[----:B------:R-:W-:Y:S06]  /*7560*/  BAR.SYNC.DEFER_BLOCKING 0xe, 0xa0 ;  /* 0x0382800000007b1d */ /* 0x000fec0000010000 */
[----:B------:R-:W-:Y:S04]  /*7570*/  BSSY B0, `(.L_x_616) ;  /* 0x0000011000007945 */ /* 0x000fe80003800000 */
[----:B------:R-:W-:Y:S05]  /*7580*/  @!P0 BRA `(.L_x_617) ;  /* 0x00000000003c8947 */ /* 0x000fea0003800000 */
[----:B------:R-:W1:Y:S01]  /*7590*/  S2UR UR7, SR_CgaCtaId ;  /* 0x00000000000779c3 */ /* 0x000e620000008800 */
[----:B------:R-:W-:Y:S01]  /*75a0*/  UIADD3 UR4, UR6, 0x1000, URZ ;  /* 0x0000100006047890 */ /* 0x000fe2000fffe03f */
[----:B------:R-:W-:Y:S01]  /*75b0*/  UMOV UR5, 0x400 ;  /* 0x0000040000057882 */ /* 0x000fe20000000000 */
[----:B------:R-:W-:Y:S02]  /*75c0*/  ULDC.64 UR10, c[0x0][0x2c0] ;  /* 0x0000b000000a7ab9 */ /* 0x000fe40000000a00 */
[----:B------:R-:W-:Y:S01]  /*75d0*/  UIADD3 UR12, UP0, UR4, UR8, URZ ;  /* 0x00000008040c7290 */ /* 0x000fe2000ff1e03f */
[----:B------:R-:W-:Y:S01]  /*75e0*/  UMOV UR13, 0x14f00000 ;  /* 0x14f00000000d7882 */ /* 0x000fe20000000000 */
[----:B-1----:R-:W-:Y:S02]  /*75f0*/  ULEA UR7, UR7, UR5, 0x18 ;  /* 0x0000000507077291 */ /* 0x002fe4000f8ec03f */
[----:B------:R-:W-:Y:S02]  /*7600*/  ULEA.HI.X.SX32 UR5, UR4, UR21, 0x1, UP0 ;  /* 0x0000001504057291 */ /* 0x000fe400080f0e3f */
[----:B------:R-:W-:-:S02]  /*7610*/  ULEA UR4, UP0, UR12, UR10, 0x2 ;  /* 0x0000000a0c047291 */ /* 0x000fc4000f80103f */
[----:B------:R-:W-:Y:S02]  /*7620*/  UIADD3 UR7, UR7, 0x16000, URZ ;  /* 0x0001600007077890 */ /* 0x000fe4000fffe03f */
[----:B------:R-:W-:Y:S01]  /*7630*/  ULEA.HI.X UR5, UR12, UR11, UR5, 0x2, UP0 ;  /* 0x0000000b0c057291 */ /* 0x000fe200080f1405 */
[----:B------:R-:W-:Y:S02]  /*7640*/  UMOV UR10, 0x400 ;  /* 0x00000400000a7882 */ /* 0x000fe40000000000 */
[----:B------:R-:W-:-:S06]  /*7650*/  UMOV UR12, 0x0 ;  /* 0x00000000000c7882 */ /* 0x000fcc0000000000 */
[----:B------:R1:W-:Y:S02]  /*7660*/  UBLKRED.G.S.ADD.F32.RN [UR4], [UR7], UR10, desc[UR12] ;  /* 0x00000c04070073bb */ /* 0x0003e400080a140a */
[----:B-1----:R0:W-:Y:S02]  /*7670*/  UTMACMDFLUSH ;  /* 0x00000000000079b7 */ /* 0x0021e40000000000 */
.L_x_617:
[----:B------:R-:W-:Y:S05]  /*7680*/  BSYNC B0 ;  /* 0x0000000000007941 */ /* 0x000fea0003800000 */
.L_x_616:
        /* <DEDUP_REMOVED lines=16> */
[----:B------:R1:W-:Y:S01]  /*7790*/  UBLKRED.G.S.ADD.F32.RN [UR4], [UR7], UR10, desc[UR12] ;  /* 0x00000c04070073bb */ /* 0x0003e200080a140a */
[----:B------:R0:W-:Y:S01]  /*77a0*/  UTMACMDFLUSH ;  /* 0x00000000000079b7 */ /* 0x0001e20000000000 */
[----:B-1----:R-:W-:-:S04]  /*77b0*/  DEPBAR.LE SB0, 0x2 ;  /* 0x000080800000791a */ /* 0x002fc80000000000 */
.L_x_619:
[----:B------:R-:W-:Y:S05]  /*77c0*/  BSYNC B0 ;  /* 0x0000000000007941 */ /* 0x000fea0003800000 */
.L_x_618:
[----:B------:R-:W-:Y:S06]  /*77d0*/  BAR.ARV 0xa, 0xa0 ;  /* 0x0282800000007b1d */ /* 0x000fec0000002000 */
[----:B------:R-:W-:Y:S04]  /*77e0*/  BSSY B0, `(.L_x_620) ;  /* 0x0000003000007945 */ /* 0x000fe80003800000 */
[----:B------:R-:W-:Y:S05]  /*77f0*/  @!P0 BRA `(.L_x_621) ;  /* 0x0000000000048947 */ /* 0x000fea0003800000 */
[----:B------:R-:W-:-:S04]  /*7800*/  DEPBAR.LE SB0, 0x1 ;  /* 0x000080400000791a */ /* 0x000fc80000000000 */
.L_x_621:
[----:B------:R-:W-:Y:S05]  /*7810*/  BSYNC B0 ;  /* 0x0000000000007941 */ /* 0x000fea0003800000 */
.L_x_620:
[----:B------:R-:W-:Y:S06]  /*7820*/  BAR.ARV 0xb, 0xa0 ;  /* 0x02c2800000007b1d */ /* 0x000fec0000002000 */
[----:B------:R-:W-:Y:S04]  /*7830*/  BSSY B0, `(.L_x_622) ;  /* 0x0000003000007945 */ /* 0x000fe80003800000 */
[----:B------:R-:W-:Y:S05]  /*7840*/  @!P0 BRA `(.L_x_623) ;  /* 0x0000000000048947 */ /* 0x000fea0003800000 */
[----:B------:R-:W-:-:S04]  /*7850*/  DEPBAR.LE SB0, 0x0 ;  /* 0x000080000000791a */ /* 0x000fc80000000000 */
.L_x_623:
[----:B------:R-:W-:Y:S05]  /*7860*/  BSYNC B0 ;  /* 0x0000000000007941 */ /* 0x000fea0003800000 */
.L_x_622:
[----:B------:R-:W-:Y:S06]  /*7870*/  BAR.ARV 0xc, 0xa0 ;  /* 0x0302800000007b1d */ /* 0x000fec0000002000 */
[----:B------:R-:W-:Y:S05]  /*7880*/  BRA `(.L_x_516) ;  /* 0x0000002400887947 */ /* 0x000fea0003800000 */
.L_x_587:
[----:B------:R-:W-:Y:S01]  /*7890*/  ULDC.64 UR4, c[0x0][0x8d8] ;  /* 0x0002360000047ab9 */ /* 0x000fe20000000a00 */
[----:B------:R-:W1:Y:S01]  /*78a0*/  S2R R11, SR_CTAID.Z ;  /* 0x00000000000b7919 */ /* 0x000e620000002700 */
[----:B------:R-:W-:Y:S01]  /*78b0*/  ISETP.NE.U32.AND P0, PT, RZ, UR4, PT ;  /* 0x00000004ff007c0c */ /* 0x000fe2000bf05070 */
[----:B------:R-:W2:Y:S03]  /*78c0*/  S2UR UR28, SR_CTAID.Y ;  /* 0x00000000001c79c3 */ /* 0x000ea60000002600 */
[----:B------:R-:W-:-:S13]  /*78d0*/  ISETP.NE.AND.EX P0, PT, RZ, UR5, PT, P0 ;  /* 0x00000005ff007c0c */ /* 0x000fda000bf05300 */
[----:B------:R-:W-:Y:S05]  /*78e0*/  @!P0 BRA `(.L_x_624) ;  /* 0x0000000000108947 */ /* 0x000fea0003800000 */
[----:B------:R-:W1:Y:S02]  /*78f0*/  LDC.64 R2, c[0x0][0x8d8] ;  /* 0x00023600ff027b82 */ /* 0x000e640000000a00 */
[----:B-1----:R-:W-:-:S05]  /*7900*/  IMAD.WIDE R2, R11, 0x4, R2 ;  /* 0x000000040b027825 */ /* 0x002fca00078e0202 */
[----:B------:R1:W5:Y:S01]  /*7910*/  LDG.E R0, desc[UR38][R2.64] ;  /* 0x0000002602007981 */ /* 0x000362000c1e1900 */
[----:B------:R-:W-:Y:S05]  /*7920*/  BRA `(.L_x_625) ;  /* 0x00000000002c7947 */ /* 0x000fea0003800000 */
.L_x_624:
[----:B------:R-:W-:Y:S02]  /*7930*/  ULDC.64 UR4, c[0x0][0x8d0] ;  /* 0x0002340000047ab9 */ /* 0x000fe40000000a00 */
[----:B------:R-:W-:-:S04]  /*7940*/  ISETP.NE.U32.AND P0, PT, RZ, UR4, PT ;  /* 0x00000004ff007c0c */ /* 0x000fc8000bf05070 */
[----:B------:R-:W-:-:S13]  /*7950*/  ISETP.NE.AND.EX P0, PT, RZ, UR5, PT, P0 ;  /* 0x00000005ff007c0c */ /* 0x000fda000bf05300 */
[----:B------:R-:W-:Y:S05]  /*7960*/  @!P0 BRA `(.L_x_626) ;  /* 0x0000000000188947 */ /* 0x000fea0003800000 */
[----:B------:R-:W1:Y:S02]  /*7970*/  LDC.64 R2, c[0x0][0x8d0] ;  /* 0x00023400ff027b82 */ /* 0x000e640000000a00 */
[----:B-1----:R-:W-:-:S05]  /*7980*/  IMAD.WIDE R2, R11, 0x4, R2 ;  /* 0x000000040b027825 */ /* 0x002fca00078e0202 */
[----:B------:R-:W3:Y:S04]  /*7990*/  LDG.E R0, desc[UR38][R2.64] ;  /* 0x0000002602007981 */ /* 0x000ee8000c1e1900 */
[----:B------:R-:W3:Y:S02]  /*79a0*/  LDG.E R5, desc[UR38][R2.64+0x4] ;  /* 0x0000042602057981 */ /* 0x000ee4000c1e1900 */
[----:B---3--:R-:W-:Y:S01]  /*79b0*/  IMAD.IADD R0, R5, 0x1, -R0 ;  /* 0x0000000105007824 */ /* 0x008fe200078e0a00 */
[----:B------:R-:W-:Y:S06]  /*79c0*/  BRA `(.L_x_625) ;  /* 0x0000000000047947 */ /* 0x000fec0003800000 */
.L_x_626:
[----:B------:R-:W3:Y:S02]  /*79d0*/  LDC R0, c[0x0][0x8bc] ;  /* 0x00022f00ff007b82 */ /* 0x000ee40000000800 */
.L_x_625:
[----:B------:R-:W4:Y:S01]  /*79e0*/  S2R R9, SR_CTAID.X ;  /* 0x0000000000097919 */ /* 0x000f220000002500 */
[----:B------:R-:W-:Y:S02]  /*79f0*/  IMAD.MOV.U32 R5, RZ, RZ, RZ ;  /* 0x000000ffff057224 */ /* 0x000fe400078e00ff */
[----:B------:R-:W-:Y:S02]  /*7a00*/  IMAD.MOV.U32 R4, RZ, RZ, 0x1 ;  /* 0x00000001ff047424 */ /* 0x000fe400078e00ff */
[----:B----4-:R-:W-:-:S05]  /*7a10*/  IMAD R9, R9, 0x60, RZ ;  /* 0x0000006009097824 */ /* 0x010fca00078e02ff */
[----:B---3-5:R-:W-:Y:S01]  /*7a20*/  ISETP.GE.AND P0, PT, R9, R0, PT ;  /* 0x000000000900720c */ /* 0x028fe20003f06270 */
[----:B------:R-:W-:-:S03]  /*7a30*/  IMAD.MOV.U32 R0, RZ, RZ, 0x1 ;  /* 0x00000001ff007424 */ /* 0x000fc600078e00ff */
[----:B-1----:R-:W-:-:S04]  /*7a40*/  SEL R11, R11, 0xffffffff, !P0 ;  /* 0xffffffff0b0b7807 */ /* 0x002fc80004000000 */
[----:B------:R-:W-:-:S13]  /*7a50*/  ISETP.GE.AND P0, PT, R11, RZ, PT ;  /* 0x000000ff0b00720c */ /* 0x000fda0003f06270 */
[----:B------:R-:W-:Y:S05]  /*7a60*/  @!P0 BRA `(.L_x_627) ;  /* 0x0000002000908947 */ /* 0x000fea0003800000 */
[----:B------:R-:W1:Y:S08]  /*7a70*/  LDC.64 R4, c[0x0][0x778] ;  /* 0x0001de00ff047b82 */ /* 0x000e700000000a00 */
[----:B------:R-:W3:Y:S08]  /*7a80*/  LDC.64 R6, c[0x0][0x780] ;  /* 0x0001e000ff067b82 */ /* 0x000ef00000000a00 */
[----:B------:R-:W4:Y:S01]  /*7a90*/  LDC.64 R12, c[0x0][0x770] ;  /* 0x0001dc00ff0c7b82 */ /* 0x000f220000000a00 */
[----:B-1----:R-:W-:-:S07]  /*7aa0*/  ISETP.NE.U32.AND P0, PT, R4, RZ, PT ;  /* 0x000000ff0400720c */ /* 0x002fce0003f05070 */
[----:B------:R-:W1:Y:S01]  /*7ab0*/  LDC.64 R2, c[0x0][0x770] ;  /* 0x0001dc00ff027b82 */ /* 0x000e620000000a00 */
[----:B------:R-:W-:Y:S02]  /*7ac0*/  ISETP.NE.AND.EX P0, PT, R5, RZ, PT, P0 ;  /* 0x000000ff0500720c */ /* 0x000fe40003f05300 */
[----:B---3--:R-:W-:-:S04]  /*7ad0*/  ISETP.NE.U32.AND P2, PT, R6, RZ, PT ;  /* 0x000000ff0600720c */ /* 0x008fc80003f45070 */
[----:B------:R-:W-:Y:S02]  /*7ae0*/  ISETP.NE.AND.EX P2, PT, R7, RZ, PT, P2 ;  /* 0x000000ff0700720c */ /* 0x000fe40003f45320 */
[----:B----4-:R-:W-:-:S05]  /*7af0*/  ISETP.NE.U32.AND P1, PT, R12, RZ, PT ;  /* 0x000000ff0c00720c */ /* 0x010fca0003f25070 */
[----:B------:R-:W3:Y:S01]  /*7b00*/  @P0 LDC.64 R4, c[0x0][0x778] ;  /* 0x0001de00ff040b82 */ /* 0x000ee20000000a00 */
[----:B------:R-:W-:-:S07]  /*7b10*/  ISETP.NE.AND.EX P1, PT, R13, RZ, PT, P1 ;  /* 0x000000ff0d00720c */ /* 0x000fce0003f25310 */
[----:B------:R-:W4:Y:S01]  /*7b20*/  @P2 LDC.64 R6, c[0x0][0x780] ;  /* 0x0001e000ff062b82 */ /* 0x000f220000000a00 */
[----:B-1----:R-:W-:-:S05]  /*7b30*/  IMAD.WIDE R2, R11, 0x4, R2 ;  /* 0x000000040b027825 */ /* 0x002fca00078e0202 */
[----:B------:R-:W2:Y:S01]  /*7b40*/  @P1 LDG.E R16, desc[UR38][R2.64] ;  /* 0x0000002602101981 */ /* 0x000ea2000c1e1900 */
[----:B------:R-:W-:Y:S01]  /*7b50*/  IMAD.MOV.U32 R10, RZ, RZ, RZ ;  /* 0x000000ffff0a7224 */ /* 0x000fe200078e00ff */
[----:B------:R-:W-:Y:S02]  /*7b60*/  ULDC UR4, c[0x0][0x280] ;  /* 0x0000a00000047ab9 */ /* 0x000fe40000000800 */
[----:B------:R-:W2:Y:S01]  /*7b70*/  @P1 LDG.E R14, desc[UR38][R2.64] ;  /* 0x00000026020e1981 */ /* 0x000ea2000c1e1900 */
[----:B---3--:R-:W-:-:S04]  /*7b80*/  @P0 IMAD.WIDE R4, R11, 0x4, R4 ;  /* 0x000000040b040825 */ /* 0x008fc800078e0204 */
[----:B------:R-:W-:Y:S01]  /*7b90*/  IMAD.U32 R8, RZ, RZ, UR4 ;  /* 0x00000004ff087e24 */ /* 0x000fe2000f8e00ff */
[----:B------:R4:W5:Y:S02]  /*7ba0*/  @P0 LDG.E R10, desc[UR38][R4.64] ;  /* 0x00000026040a0981 */ /* 0x000964000c1e1900 */
[----:B----4-:R-:W-:-:S05]  /*7bb0*/  @P2 IMAD.WIDE R4, R11, 0x4, R6 ;  /* 0x000000040b042825 */ /* 0x010fca00078e0206 */
[----:B------:R1:W5:Y:S01]  /*7bc0*/  @P2 LDG.E R8, desc[UR38][R4.64] ;  /* 0x0000002604082981 */ /* 0x000362000c1e1900 */
[----:B------:R-:W-:Y:S01]  /*7bd0*/  VOTEU.ANY UP0, P1 ;  /* 0x00000000003f7886 */ /* 0x000fe20000800100 */
[----:B--2---:R-:W-:Y:S01]  /*7be0*/  @P1 IMAD R6, R11, 0x40, R16 ;  /* 0x000000400b061824 */ /* 0x004fe200078e0210 */
[----:B------:R-:W-:-:S04]  /*7bf0*/  @P1 R2UR UR4, R14 ;  /* 0x000000000e0412ca */ /* 0x000fc800000e0000 */
[----:B------:R-:W-:-:S04]  /*7c00*/  @P1 SHF.R.S32.HI R7, RZ, 0x1f, R6 ;  /* 0x0000001fff071819 */ /* 0x000fc80000011406 */
[----:B------:R-:W-:-:S04]  /*7c10*/  @P1 LEA.HI R7, R7, R6, RZ, 0x6 ;  /* 0x0000000607071211 */ /* 0x000fc800078f30ff */
[----:B------:R-:W-:Y:S01]  /*7c20*/  @P1 LOP3.LUT R7, R7, 0xffffffc0, RZ, 0xc0, !PT ;  /* 0xffffffc007071812 */ /* 0x000fe200078ec0ff */
[----:B-1----:R-:W-:Y:S06]  /*7c30*/  @P2 BRA `(.L_x_628) ;  /* 0x0000000000102947 */ /* 0x002fec0003800000 */
[----:B------:R-:W-:Y:S05]  /*7c40*/  @!P1 BRA `(.L_x_628) ;  /* 0x00000000000c9947 */ /* 0x000fea0003800000 */
[----:B------:R-:W2:Y:S04]  /*7c50*/  LDG.E R5, desc[UR38][R2.64] ;  /* 0x0000002602057981 */ /* 0x000ea8000c1e1900 */
[----:B-----5:R-:W2:Y:S02]  /*7c60*/  LDG.E R8, desc[UR38][R2.64+0x4] ;  /* 0x0000042602087981 */ /* 0x020ea4000c1e1900 */
[----:B--2---:R-:W-:-:S07]  /*7c70*/  IMAD.IADD R8, R8, 0x1, -R5 ;  /* 0x0000000108087824 */ /* 0x004fce00078e0a05 */
.L_x_628:
[----:B-----5:R-:W-:Y:S01]  /*7c80*/  ISETP.GE.AND P2, PT, R8, 0x1, PT ;  /* 0x000000010800780c */ /* 0x020fe20003f46270 */
[----:B------:R-:W-:Y:S01]  /*7c90*/  UMOV UR43, URZ ;  /* 0x0000003f002b7c82 */ /* 0x000fe20008000000 */
[----:B------:R-:W-:Y:S01]  /*7ca0*/  @UP0 UMOV UR43, UR4 ;  /* 0x00000004002b0c82 */ /* 0x000fe20008000000 */
[----:B------:R-:W-:Y:S01]  /*7cb0*/  CS2R R2, SRZ ;  /* 0x0000000000027805 */ /* 0x000fe2000001ff00 */
[----:B------:R-:W-:Y:S01]  /*7cc0*/  IMAD.MOV.U32 R5, RZ, RZ, RZ ;  /* 0x000000ffff057224 */ /* 0x000fe200078e00ff */
[--C-:B------:R-:W-:Y:S01]  /*7cd0*/  @P1 SHF.R.S32.HI R3, RZ, 0x1f, R7.reuse ;  /* 0x0000001fff031819 */ /* 0x100fe20000011407 */
[----:B------:R-:W-:Y:S02]  /*7ce0*/  IMAD.MOV.U32 R4, RZ, RZ, 0x1 ;  /* 0x00000001ff047424 */ /* 0x000fe400078e00ff */
[----:B------:R-:W-:-:S05]  /*7cf0*/  @P1 IMAD.MOV.U32 R2, RZ, RZ, R7 ;  /* 0x000000ffff021224 */ /* 0x000fca00078e0007 */
[----:B------:R-:W-:Y:S05]  /*7d00*/  @!P2 BRA `(.L_x_627) ;  /* 0x0000001c00e8a947 */ /* 0x000fea0003800000 */
[----:B------:R-:W1:Y:S01]  /*7d10*/  S2R R15, SR_CTAID.Y ;  /* 0x00000000000f7919 */ /* 0x000e620000002600 */
[----:B------:R-:W2:Y:S01]  /*7d20*/  LDC.64 R18, c[0x0][0x718] ;  /* 0x0001c600ff127b82 */ /* 0x000ea20000000a00 */
[----:B------:R-:W-:Y:S01]  /*7d30*/  ISETP.NE.U32.AND P1, PT, R12, RZ, PT ;  /* 0x000000ff0c00720c */ /* 0x000fe20003f25070 */
[----:B------:R-:W-:Y:S01]  /*7d40*/  IMAD.MOV.U32 R7, RZ, RZ, R3 ;  /* 0x000000ffff077224 */ /* 0x000fe200078e0003 */
[----:B------:R-:W-:Y:S01]  /*7d50*/  R2UR UR37, R11 ;  /* 0x000000000b2572ca */ /* 0x000fe200000e0000 */
[----:B------:R-:W-:Y:S01]  /*7d60*/  ULDC UR4, c[0x0][0x2e8] ;  /* 0x0000ba0000047ab9 */ /* 0x000fe20000000800 */
[----:B------:R-:W-:Y:S01]  /*7d70*/  ISETP.NE.AND.EX P1, PT, R13, RZ, PT, P1 ;  /* 0x000000ff0d00720c */ /* 0x000fe20003f25310 */
[----:B------:R-:W-:Y:S01]  /*7d80*/  VOTEU.ANY UP1, P0 ;  /* 0x00000000003f7886 */ /* 0x000fe20000020100 */
[----:B------:R-:W-:Y:S01]  /*7d90*/  SHF.R.S32.HI R11, RZ, 0x1f, R11 ;  /* 0x0000001fff0b7819 */ /* 0x000fe2000001140b */
[----:B------:R-:W3:Y:S01]  /*7da0*/  LDC.64 R4, c[0x0][0x720] ;  /* 0x0001c800ff047b82 */ /* 0x000ee20000000a00 */
[----:B------:R-:W-:-:S02]  /*7db0*/  R2UR UR35, R9 ;  /* 0x00000000092372ca */ /* 0x000fc400000e0000 */
[----:B------:R-:W-:Y:S02]  /*7dc0*/  ELECT P0, URZ, PT ;  /* 0x00000000003f782f */ /* 0x000fe40003800000 */
[----:B------:R-:W-:Y:S01]  /*7dd0*/  SEL R11, R11, RZ, !P1 ;  /* 0x000000ff0b0b7207 */ /* 0x000fe20004800000 */
[----:B------:R-:W-:Y:S01]  /*7de0*/  UMOV UR36, UR28 ;  /* 0x0000001c00247c82 */ /* 0x000fe20008000000 */
[----:B------:R-:W-:Y:S01]  /*7df0*/  R2UR UR8, R10 ;  /* 0x000000000a0872ca */ /* 0x000fe200000e0000 */
[----:B------:R-:W-:Y:S01]  /*7e00*/  BSSY B0, `(.L_x_627) ;  /* 0x00001ea000007945 */ /* 0x000fe20003800000 */
[----:B------:R-:W4:Y:S01]  /*7e10*/  LDC.64 R12, c[0x0][0x700] ;  /* 0x0001c000ff0c7b82 */ /* 0x000f220000000a00 */
[----:B------:R-:W-:Y:S01]  /*7e20*/  VOTEU.ANY UP0, P1 ;  /* 0x00000000003f7886 */ /* 0x000fe20000800100 */
[----:B------:R-:W-:Y:S02]  /*7e30*/  USEL UR29, UR37, URZ, !UP0 ;  /* 0x0000003f251d7287 */ /* 0x000fe4000c000000 */
[----:B------:R-:W-:-:S02]  /*7e40*/  UISETP.NE.AND UP0, UPT, UR4, 0x1, UPT ;  /* 0x000000010400788c */ /* 0x000fc4000bf05270 */
[----:B------:R-:W-:-:S05]  /*7e50*/  USEL UR37, UR37, URZ, !UP1 ;  /* 0x0000003f25257287 */ /* 0x000fca000c800000 */
[----:B------:R-:W-:Y:S01]  /*7e60*/  UIADD3 UR35, UR35, UR8, URZ ;  /* 0x0000000823237290 */ /* 0x000fe2000fffe03f */
[----:B-1----:R-:W-:Y:S01]  /*7e70*/  SHF.R.S32.HI R15, RZ, 0x1f, R15 ;  /* 0x0000001fff0f7819 */ /* 0x002fe2000001140f */
[----:B---3--:R-:W-:Y:S02]  /*7e80*/  IMAD R14, R11, R4, RZ ;  /* 0x000000040b0e7224 */ /* 0x008fe400078e02ff */
[----:B------:R-:W-:Y:S01]  /*7e90*/  @UP0 ULDC UR6, c[0x0][0x2ec] ;  /* 0x0000bb0000060ab9 */ /* 0x000fe20000000800 */
[----:B------:R-:W-:Y:S01]  /*7ea0*/  @UP0 ULDC UR8, c[0x0][0x2f0] ;  /* 0x0000bc0000080ab9 */ /* 0x000fe20000000800 */
[----:B------:R-:W-:Y:S01]  /*7eb0*/  UIMAD.WIDE.U32 UR6, UR28, UR6, URZ ;  /* 0x000000061c0672a5 */ /* 0x000fe2000f8e003f */
[----:B--2---:R-:W-:-:S03]  /*7ec0*/  IMAD R6, R15, R18, RZ ;  /* 0x000000120f067224 */ /* 0x004fc600078e02ff */
[----:B------:R-:W-:Y:S01]  /*7ed0*/  @UP0 USHF.R.U32.HI UR36, URZ, UR8, UR7 ;  /* 0x000000083f240299 */ /* 0x000fe20008011607 */
[----:B------:R-:W-:Y:S02]  /*7ee0*/  IMAD R19, R19, UR28, R6 ;  /* 0x0000001c13137c24 */ /* 0x000fe4000f8e0206 */
[----:B------:R-:W-:-:S04]  /*7ef0*/  IMAD.MOV.U32 R6, RZ, RZ, R2 ;  /* 0x000000ffff067224 */ /* 0x000fc800078e0002 */
[----:B------:R-:W-:-:S04]  /*7f00*/  IMAD.WIDE.U32 R2, R18, UR28, R6 ;  /* 0x0000001c12027c25 */ /* 0x000fc8000f8e0006 */
[----:B------:R-:W-:Y:S02]  /*7f10*/  IMAD.IADD R3, R3, 0x1, R19 ;  /* 0x0000000103037824 */ /* 0x000fe400078e0213 */
[----:B------:R-:W-:Y:S02]  /*7f20*/  IMAD R19, R5, UR29, R14 ;  /* 0x0000001d05137c24 */ /* 0x000fe4000f8e020e */
[----:B------:R-:W-:Y:S02]  /*7f30*/  IMAD.WIDE.U32 R2, R4, UR29, R2 ;  /* 0x0000001d04027c25 */ /* 0x000fe4000f8e0002 */
[----:B------:R-:W1:Y:S02]  /*7f40*/  LDC.64 R4, c[0x0][0x730] ;  /* 0x0001cc00ff047b82 */ /* 0x000e640000000a00 */
[----:B------:R-:W-:Y:S01]  /*7f50*/  IMAD.IADD R3, R3, 0x1, R19 ;  /* 0x0000000103037824 */ /* 0x000fe200078e0213 */
[----:B----4-:R-:W-:-:S04]  /*7f60*/  LEA R12, P1, R2, R12, 0x2 ;  /* 0x0000000c020c7211 */ /* 0x010fc800078210ff */
[----:B------:R-:W-:Y:S02]  /*7f70*/  LEA.HI.X R13, R2, R13, R3, 0x2, P1 ;  /* 0x0000000d020d7211 */ /* 0x000fe400008f1403 */
[----:B------:R-:W2:Y:S01]  /*7f80*/  LDC.64 R2, c[0x0][0x738] ;  /* 0x0001ce00ff027b82 */ /* 0x000ea20000000a00 */
[----:B------:R-:W-:Y:S02]  /*7f90*/  R2UR UR4, R12 ;  /* 0x000000000c0472ca */ /* 0x000fe400000e0000 */
[----:B------:R-:W-:Y:S01]  /*7fa0*/  R2UR UR5, R13 ;  /* 0x000000000d0572ca */ /* 0x000fe200000e0000 */
[----:B-1----:R-:W-:Y:S02]  /*7fb0*/  IMAD R10, R15, R4, RZ ;  /* 0x000000040f0a7224 */ /* 0x002fe400078e02ff */
[----:B------:R-:W-:-:S04]  /*7fc0*/  IMAD.WIDE.U32 R6, R4, UR28, R6 ;  /* 0x0000001c04067c25 */ /* 0x000fc8000f8e0006 */
[----:B------:R-:W-:Y:S02]  /*7fd0*/  IMAD R5, R5, UR28, R10 ;  /* 0x0000001c05057c24 */ /* 0x000fe4000f8e020a */
[----:B--2---:R-:W-:Y:S02]  /*7fe0*/  IMAD R4, R11, R2, RZ ;  /* 0x000000020b047224 */ /* 0x004fe400078e02ff */
[----:B------:R-:W-:Y:S02]  /*7ff0*/  IMAD.IADD R7, R7, 0x1, R5 ;  /* 0x0000000107077824 */ /* 0x000fe400078e0205 */
[----:B------:R-:W-:Y:S02]  /*8000*/  IMAD R3, R3, UR29, R4 ;  /* 0x0000001d03037c24 */ /* 0x000fe4000f8e0204 */
[----:B------:R-:W-:-:S04]  /*8010*/  IMAD.WIDE.U32 R6, R2, UR29, R6 ;  /* 0x0000001d02067c25 */ /* 0x000fc8000f8e0006 */
[----:B------:R-:W-:Y:S02]  /*8020*/  IMAD.MOV.U32 R5, RZ, RZ, RZ ;  /* 0x000000ffff057224 */ /* 0x000fe400078e00ff */
[----:B------:R-:W-:Y:S01]  /*8030*/  IMAD.MOV.U32 R4, RZ, RZ, 0x1 ;  /* 0x00000001ff047424 */ /* 0x000fe200078e00ff */
[----:B------:R-:W-:Y:S06]  /*8040*/  @!P0 BRA `(.L_x_629) ;  /* 0x0000001c00148947 */ /* 0x000fec0003800000 */
[----:B------:R-:W1:Y:S01]  /*8050*/  S2R R5, SR_CgaCtaId ;  /* 0x0000000000057919 */ /* 0x000e620000008800 */
[----:B------:R-:W-:Y:S01]  /*8060*/  IMAD.MOV.U32 R11, RZ, RZ, 0x1 ;  /* 0x00000001ff0b7424 */ /* 0x000fe200078e00ff */
[----:B------:R-:W-:Y:S01]  /*8070*/  MOV R12, 0x400 ;  /* 0x00000400000c7802 */ /* 0x000fe20000000f00 */
[----:B------:R-:W2:Y:S03]  /*8080*/  S2R R16, SR_TID.X ;  /* 0x0000000000107919 */ /* 0x000ea60000002100 */
[----:B------:R-:W-:Y:S02]  /*8090*/  SHF.L.U32 R11, R11, 0x1f, RZ ;  /* 0x0000001f0b0b7819 */ /* 0x000fe400000006ff */
[----:B-1----:R-:W-:-:S04]  /*80a0*/  LEA R12, R5, R12, 0x18 ;  /* 0x0000000c050c7211 */ /* 0x002fc800078ec0ff */
[----:B------:R-:W1:Y:S01]  /*80b0*/  SYNCS.PHASECHK.TRANS64.TRYWAIT P1, [R12+URZ+0x36420], R11 ;  /* 0x0364200b0c0075a7 */ /* 0x000e62000802017f */
[----:B--2---:R-:W-:Y:S01]  /*80c0*/  LOP3.LUT P0, RZ, R16, 0x7f, RZ, 0xc0, !PT ;  /* 0x0000007f10ff7812 */ /* 0x004fe2000780c0ff */
[----:B-1----:R-:W-:-:S12]  /*80d0*/  @!P1 BRA `(.L_x_630) ;  /* 0x0000001c00d49947 */ /* 0x002fd80003800000 */
.L_x_657:
[----:B------:R-:W-:Y:S02]  /*80e0*/  IMAD.IADD R10, R7, 0x1, R3 ;  /* 0x00000001070a7824 */ /* 0x000fe400078e0203 */
[----:B------:R-:W-:Y:S01]  /*80f0*/  IMAD.MOV.U32 R0, RZ, RZ, 0x1 ;  /* 0x00000001ff007424 */ /* 0x000fe200078e00ff */
[----:B------:R-:W-:Y:S06]  /*8100*/  @P0 BRA `(.L_x_631) ;  /* 0x0000000000180947 */ /* 0x000fec0003800000 */
[----:B------:R-:W2:Y:S01]  /*8110*/  S2R R2, SR_TID.X ;  /* 0x0000000000027919 */ /* 0x000ea20000002100 */
[----:B------:R-:W-:-:S04]  /*8120*/  IMAD.MOV.U32 R3, RZ, RZ, 0x6100 ;  /* 0x00006100ff037424 */ /* 0x000fc800078e00ff */
[----:B------:R3:W-:Y:S01]  /*8130*/  SYNCS.ARRIVE.TRANS64 RZ, [R12+URZ+0x36410], R3 ;  /* 0x036410030cff79a7 */ /* 0x0007e2000800003f */
[----:B--2---:R-:W-:-:S13]  /*8140*/  LOP3.LUT P1, RZ, R2, 0x1f, RZ, 0xc0, !PT ;  /* 0x0000001f02ff7812 */ /* 0x004fda000782c0ff */
[----:B---3--:R-:W-:Y:S05]  /*8150*/  @!P1 BRA `(.L_x_631) ;  /* 0x0000000000049947 */ /* 0x008fea0003800000 */
[----:B------:R-:W-:Y:S01]  /*8160*/  BPT.TRAP 0x1 ;  /* 0x000000040000795c */ /* 0x000fe20000300000 */
.L_x_631:
[----:B------:R-:W2:Y:S01]  /*8170*/  LDC.64 R14, c[0x0][0x198] ;  /* 0x00006600ff0e7b82 */ /* 0x000ea20000000a00 */
[----:B------:R-:W-:Y:S01]  /*8180*/  R2UR UR32, R12 ;  /* 0x000000000c2072ca */ /* 0x000fe200000e0000 */
[----:B------:R-:W-:Y:S01]  /*8190*/  UMOV UR30, 0x0 ;  /* 0x00000000001e7882 */ /* 0x000fe20000000000 */
[----:B------:R-:W-:Y:S01]  /*81a0*/  UMOV UR31, 0x14f00000 ;  /* 0x14f00000001f7882 */ /* 0x000fe20000000000 */
[----:B------:R-:W-:Y:S01]  /*81b0*/  UMOV UR42, URZ ;  /* 0x0000003f002a7c82 */ /* 0x000fe20008000000 */
[----:B------:R-:W-:Y:S01]  /*81c0*/  UMOV UR44, UR28 ;  /* 0x0000001c002c7c82 */ /* 0x000fe20008000000 */
[----:B------:R-:W-:Y:S01]  /*81d0*/  UMOV UR45, UR29 ;  /* 0x0000001d002d7c82 */ /* 0x000fe20008000000 */
[----:B------:R-:W-:Y:S01]  /*81e0*/  UMOV UR10, 0x40 ;  /* 0x00000040000a7882 */ /* 0x000fe20000000000 */
[----:B------:R-:W-:Y:S01]  /*81f0*/  UMOV UR11, UR43 ;  /* 0x0000002b000b7c82 */ /* 0x000fe20008000000 */
[----:B------:R-:W-:Y:S01]  /*8200*/  UMOV UR12, UR28 ;  /* 0x0000001c000c7c82 */ /* 0x000fe20008000000 */
[----:B------:R-:W-:Y:S01]  /*8210*/  UMOV UR13, UR29 ;  /* 0x0000001d000d7c82 */ /* 0x000fe20008000000 */
[----:B------:R-:W-:Y:S01]  /*8220*/  UMOV UR26, 0x80 ;  /* 0x00000080001a7882 */ /* 0x000fe20000000000 */
[----:B------:R-:W-:Y:S01]  /*8230*/  UMOV UR27, UR43 ;  /* 0x0000002b001b7c82 */ /* 0x000fe20008000000 */
[----:B------:R-:W-:Y:S01]  /*8240*/  UMOV UR18, 0x10 ;  /* 0x0000001000127882 */ /* 0x000fe20000000000 */
[----:B------:R-:W-:Y:S01]  /*8250*/  UIADD3 UR40, UR32, 0x1e000, URZ ;  /* 0x0001e00020287890 */ /* 0x000fe2000fffe03f */
[----:B------:R-:W-:Y:S01]  /*8260*/  IMAD.MOV.U32 R9, RZ, RZ, 0x1 ;  /* 0x00000001ff097424 */ /* 0x000fe200078e00ff */
[----:B------:R-:W-:-:S02]  /*8270*/  UIADD3 UR41, UR32, 0x36410, URZ ;  /* 0x0003641020297890 */ /* 0x000fc4000fffe03f */
[----:B------:R-:W-:Y:S02]  /*8280*/  UIADD3 UR8, UR32, 0x20000, URZ ;  /* 0x0002000020087890 */ /* 0x000fe4000fffe03f */
[----:B------:R-:W-:Y:S02]  /*8290*/  UIADD3 UR24, UR32, 0x22000, URZ ;  /* 0x0002200020187890 */ /* 0x000fe4000fffe03f */
[----:B------:R-:W-:Y:S01]  /*82a0*/  UIADD3 UR33, UR32, 0x36400, URZ ;  /* 0x0003640020217890 */ /* 0x000fe2000fffe03f */
[----:B--2---:R-:W-:Y:S01]  /*82b0*/  IMAD.MOV.U32 R13, RZ, RZ, R14 ;  /* 0x000000ffff0d7224 */ /* 0x004fe200078e000e */
[----:B------:R-:W-:Y:S01]  /*82c0*/  UMOV UR9, UR41 ;  /* 0x0000002900097c82 */ /* 0x000fe20008000000 */
[----:B------:R-:W-:Y:S01]  /*82d0*/  IMAD.MOV.U32 R14, RZ, RZ, R15 ;  /* 0x000000ffff0e7224 */ /* 0x000fe200078e000f */
[----:B------:R-:W-:Y:S01]  /*82e0*/  UMOV UR25, UR41 ;  /* 0x0000002900197c82 */ /* 0x000fe20008000000 */
[----:B------:R-:W-:Y:S01]  /*82f0*/  UIADD3 UR56, UR32, 0x3000, URZ ;  /* 0x0000300020387890 */ /* 0x000fe2000fffe03f */
[C---:B------:R-:W-:Y:S01]  /*8300*/  IADD3 R3, P2, R13.reuse, 0x2f0, RZ ;  /* 0x000002f00d037810 */ /* 0x040fe20007f5e0ff */
[----:B------:R-:W-:Y:S01]  /*8310*/  UMOV UR6, 0x0 ;  /* 0x0000000000067882 */ /* 0x000fe20000000000 */
[----:B------:R-:W-:Y:S01]  /*8320*/  IADD3 R2, P1, R13, 0xf0, RZ ;  /* 0x000000f00d027810 */ /* 0x000fe20007f3e0ff */
[----:B------:R-:W-:Y:S01]  /*8330*/  UMOV UR7, 0x10000000 ;  /* 0x1000000000077882 */ /* 0x000fe20000000000 */
[----:B------:R-:W-:Y:S01]  /*8340*/  R2UR UR22, R3 ;  /* 0x00000000031672ca */ /* 0x000fe200000e0000 */
[----:B------:R-:W-:Y:S01]  /*8350*/  UMOV UR34, UR42 ;  /* 0x0000002a00227c82 */ /* 0x000fe20008000000 */
[----:B------:R-:W-:Y:S01]  /*8360*/  R2UR UR16, R2 ;  /* 0x00000000021072ca */ /* 0x000fe200000e0000 */
[--C-:B------:R-:W-:Y:S01]  /*8370*/  IMAD.X R3, RZ, RZ, R14.reuse, P1 ;  /* 0x000000ffff037224 */ /* 0x100fe200008e060e */
[----:B------:R-:W-:Y:S01]  /*8380*/  IADD3 R4, P3, R13, 0x3f0, RZ ;  /* 0x000003f00d047810 */ /* 0x000fe20007f7e0ff */
[----:B------:R-:W-:Y:S01]  /*8390*/  UIADD3 UR48, UR32, 0x6000, URZ ;  /* 0x0000600020307890 */ /* 0x000fe2000fffe03f */
[----:B------:R-:W-:Y:S01]  /*83a0*/  ISETP.GE.AND P1, PT, R8, 0x41, PT ;  /* 0x000000410800780c */ /* 0x000fe20003f26270 */
[----:B------:R-:W-:Y:S01]  /*83b0*/  UMOV UR58, 0x40 ;  /* 0x00000040003a7882 */ /* 0x000fe20000000000 */
[----:B------:R-:W-:Y:S01]  /*83c0*/  R2UR UR17, R3 ;  /* 0x00000000031172ca */ /* 0x000fe200000e0000 */
[--C-:B------:R-:W-:Y:S01]  /*83d0*/  IMAD.X R5, RZ, RZ, R14.reuse, P3 ;  /* 0x000000ffff057224 */ /* 0x100fe200018e060e */
[----:B------:R-:W-:Y:S01]  /*83e0*/  R2UR UR14, R4 ;  /* 0x00000000040e72ca */ /* 0x000fe200000e0000 */
[----:B------:R-:W-:Y:S01]  /*83f0*/  IMAD.X R4, RZ, RZ, R14, P2 ;  /* 0x000000ffff047224 */ /* 0x000fe200010e060e */
[----:B------:R-:W-:Y:S01]  /*8400*/  UMOV UR59, UR35 ;  /* 0x00000023003b7c82 */ /* 0x000fe20008000000 */
[----:B------:R-:W-:Y:S01]  /*8410*/  UMOV UR60, UR36 ;  /* 0x00000024003c7c82 */ /* 0x000fe20008000000 */
[----:B------:R-:W-:Y:S01]  /*8420*/  R2UR UR15, R5 ;  /* 0x00000000050f72ca */ /* 0x000fe200000e0000 */
[----:B------:R-:W-:Y:S01]  /*8430*/  IMAD.MOV.U32 R5, RZ, RZ, 0x12000 ;  /* 0x00012000ff057424 */ /* 0x000fe200078e00ff */
[----:B------:R-:W-:Y:S01]  /*8440*/  R2UR UR23, R4 ;  /* 0x00000000041772ca */ /* 0x000fe200000e0000 */
[----:B------:R-:W-:Y:S01]  /*8450*/  UMOV UR61, UR37 ;  /* 0x00000025003d7c82 */ /* 0x000fe20008000000 */
[----:B------:R-:W-:Y:S01]  /*8460*/  UMOV UR57, UR33 ;  /* 0x0000002100397c82 */ /* 0x000fe20008000000 */
[----:B------:R-:W-:Y:S01]  /*8470*/  UMOV UR50, 0x80 ;  /* 0x0000008000327882 */ /* 0x000fe20000000000 */
[----:B------:R-:W-:Y:S01]  /*8480*/  UMOV UR51, UR35 ;  /* 0x0000002300337c82 */ /* 0x000fe20008000000 */
[----:B------:R2:W-:Y:S01]  /*8490*/  UTMALDG.4D [UR40], [UR16], desc[UR30] ;  /* 0x00001e28100075b4 */ /* 0x0005e20008019000 */
[----:B------:R-:W-:Y:S01]  /*84a0*/  UMOV UR52, UR36 ;  /* 0x0000002400347c82 */ /* 0x000fe20008000000 */
[----:B------:R-:W-:Y:S01]  /*84b0*/  UMOV UR53, UR37 ;  /* 0x0000002500357c82 */ /* 0x000fe20008000000 */
[----:B------:R-:W-:Y:S01]  /*84c0*/  UMOV UR49, UR33 ;  /* 0x0000002100317c82 */ /* 0x000fe20008000000 */
[----:B------:R-:W-:Y:S01]  /*84d0*/  UMOV UR19, UR35 ;  /* 0x0000002300137c82 */ /* 0x000fe20008000000 */
[----:B------:R-:W-:Y:S01]  /*84e0*/  UMOV UR20, UR36 ;  /* 0x0000002400147c82 */ /* 0x000fe20008000000 */
[----:B------:R-:W-:Y:S01]  /*84f0*/  UMOV UR21, UR37 ;  /* 0x0000002500157c82 */ /* 0x000fe20008000000 */
[----:B------:R-:W-:Y:S01]  /*8500*/  IMAD.MOV.U32 R4, RZ, RZ, 0x1 ;  /* 0x00000001ff047424 */ /* 0x000fe200078e00ff */
[----:B------:R3:W-:Y:S01]  /*8510*/  UTMALDG.4D [UR8], [UR16], desc[UR30] ;  /* 0x00001e08100075b4 */ /* 0x0007e20008019000 */
[----:B------:R4:W-:Y:S01]  /*8520*/  UTMALDG.4D [UR24], [UR16], desc[UR30] ;  /* 0x00001e18100075b4 */ /* 0x0009e20008019000 */
[----:B--2---:R-:W-:-:S02]  /*8530*/  UIADD3 UR40, UR32, 0x30000, URZ ;  /* 0x0003000020287890 */ /* 0x004fc4000fffe03f */
[----:B---3--:R-:W-:-:S07]  /*8540*/  UIADD3 UR8, UR32, 0xc000, URZ ;  /* 0x0000c00020087890 */ /* 0x008fce000fffe03f */
[----:B------:R2:W-:Y:S01]  /*8550*/  UBLKCP.S.G [UR40], [UR4], UR18 ;  /* 0x00000028040073ba */ /* 0x0005e20008000212 */
[----:B------:R3:W-:Y:S01]  /*8560*/  SYNCS.ARRIVE.TRANS64 RZ, [R12+URZ+0x36400], R5 ;  /* 0x036400050cff79a7 */ /* 0x0007e2000800003f */
[----:B------:R-:W-:Y:S01]  /*8570*/  UMOV UR11, UR35 ;  /* 0x00000023000b7c82 */ /* 0x000fe20008000000 */
[----:B------:R-:W-:Y:S01]  /*8580*/  UMOV UR12, UR36 ;  /* 0x00000024000c7c82 */ /* 0x000fe20008000000 */
[----:B------:R-:W-:Y:S01]  /*8590*/  UMOV UR13, UR37 ;  /* 0x00000025000d7c82 */ /* 0x000fe20008000000 */
[----:B------:R-:W-:Y:S01]  /*85a0*/  UMOV UR9, UR33 ;  /* 0x0000002100097c82 */ /* 0x000fe20008000000 */
[----:B----4-:R-:W-:Y:S02]  /*85b0*/  UIADD3 UR16, UR32, 0x9000, URZ ;  /* 0x0000900020107890 */ /* 0x010fe4000fffe03f */
[----:B------:R4:W-:Y:S01]  /*85c0*/  UTMALDG.4D [UR32], [UR22], desc[UR6] ;  /* 0x00000620160075b4 */ /* 0x0009e20008019000 */
[----:B------:R-:W-:Y:S01]  /*85d0*/  UMOV UR17, UR33 ;  /* 0x0000002100117c82 */ /* 0x000fe20008000000 */
[----:B---3--:R-:W-:Y:S01]  /*85e0*/  IMAD.MOV.U32 R5, RZ, RZ, RZ ;  /* 0x000000ffff057224 */ /* 0x008fe200078e00ff */
[----:B------:R3:W-:Y:S01]  /*85f0*/  UTMALDG.4D [UR56], [UR22], desc[UR6] ;  /* 0x00000638160075b4 */ /* 0x0007e20008019000 */
[----:B--2---:R-:W-:Y:S01]  /*8600*/  UMOV UR18, UR42 ;  /* 0x0000002a00127c82 */ /* 0x004fe20008000000 */
[----:B------:R3:W-:Y:S02]  /*8610*/  UTMALDG.4D [UR48], [UR22], desc[UR6] ;  /* 0x00000630160075b4 */ /* 0x0007e40008019000 */
[----:B------:R3:W-:Y:S01]  /*8620*/  UTMALDG.4D [UR16], [UR14], desc[UR6] ;  /* 0x000006100e0075b4 */ /* 0x0007e20008019000 */
[----:B----4-:R-:W-:Y:S01]  /*8630*/  UIADD3 UR32, UR32, 0xf000, URZ ;  /* 0x0000f00020207890 */ /* 0x010fe2000fffe03f */
[----:B------:R-:W-:Y:S01]  /*8640*/  UMOV UR34, 0x80 ;  /* 0x0000008000227882 */ /* 0x000fe20000000000 */
[----:B------:R3:W-:Y:S07]  /*8650*/  UTMALDG.4D [UR8], [UR14], desc[UR6] ;  /* 0x000006080e0075b4 */ /* 0x0007ee0008019000 */
[----:B------:R3:W-:Y:S02]  /*8660*/  UTMALDG.4D [UR32], [UR14], desc[UR6] ;  /* 0x000006200e0075b4 */ /* 0x0007e40008019000 */
[----:B---3--:R-:W-:Y:S05]  /*8670*/  @!P1 BRA `(.L_x_632) ;  /* 0x0000001000b09947 */ /* 0x008fea0003800000 */
[----:B------:R-:W2:Y:S01]  /*8680*/  S2R R15, SR_TID.X ;  /* 0x00000000000f7919 */ /* 0x000ea20000002100 */
[C---:B------:R-:W-:Y:S01]  /*8690*/  VIADD R0, R8.reuse, 0x3f ;  /* 0x0000003f08007836 */ /* 0x040fe20000000000 */
[----:B------:R-:W-:Y:S01]  /*86a0*/  ISETP.GE.AND P1, PT, R8, 0x81, PT ;  /* 0x000000810800780c */ /* 0x000fe20003f26270 */
[----:B------:R-:W-:-:S03]  /*86b0*/  IMAD.MOV.U32 R9, RZ, RZ, 0x1 ;  /* 0x00000001ff097424 */ /* 0x000fc600078e00ff */
[----:B------:R-:W-:-:S04]  /*86c0*/  SHF.R.S32.HI R5, RZ, 0x1f, R0 ;  /* 0x0000001fff057819 */ /* 0x000fc80000011400 */
[----:B------:R-:W-:Y:S01]  /*86d0*/  LEA.HI R5, R5, R0, RZ, 0x6 ;  /* 0x0000000005057211 */ /* 0x000fe200078f30ff */
[----:B------:R-:W-:-:S03]  /*86e0*/  IMAD.MOV.U32 R0, RZ, RZ, 0x1 ;  /* 0x00000001ff007424 */ /* 0x000fc600078e00ff */
[----:B------:R-:W-:-:S04]  /*86f0*/  LEA.HI.SX32 R5, R5, 0xffffffff, 0x1a ;  /* 0xffffffff05057811 */ /* 0x000fc800078fd2ff */
[----:B------:R-:W-:Y:S01]  /*8700*/  VIMNMX R19, R5, 0x1, !PT ;  /* 0x0000000105137848 */ /* 0x000fe20007fe0100 */
[----:B------:R-:W-:-:S03]  /*8710*/  IMAD.MOV.U32 R5, RZ, RZ, RZ ;  /* 0x000000ffff057224 */ /* 0x000fc600078e00ff */
[----:B------:R-:W-:Y:S02]  /*8720*/  LOP3.LUT R16, R19, 0x1, RZ, 0xc0, !PT ;  /* 0x0000000113107812 */ /* 0x000fe400078ec0ff */
[----:B--2---:R-:W-:Y:S01]  /*8730*/  LOP3.LUT R8, R15, 0x1f, RZ, 0xc0, !PT ;  /* 0x0000001f0f087812 */ /* 0x004fe200078ec0ff */
[----:B------:R-:W-:Y:S01]  /*8740*/  IMAD.MOV.U32 R15, RZ, RZ, RZ ;  /* 0x000000ffff0f7224 */ /* 0x000fe200078e00ff */
[----:B------:R-:W-:Y:S06]  /*8750*/  @!P1 BRA `(.L_x_633) ;  /* 0x0000000c00009947 */ /* 0x000fec0003800000 */
[----:B------:R-:W-:Y:S02]  /*8760*/  IMAD.IADD R20, R19, 0x1, -R16 ;  /* 0x0000000113147824 */ /* 0x000fe400078e0a10 */
[----:B------:R-:W-:Y:S02]  /*8770*/  IMAD.MOV.U32 R15, RZ, RZ, RZ ;  /* 0x000000ffff0f7224 */ /* 0x000fe400078e00ff */
[----:B------:R-:W-:-:S07]  /*8780*/  IMAD.MOV.U32 R0, RZ, RZ, 0x1 ;  /* 0x00000001ff007424 */ /* 0x000fce00078e00ff */
.L_x_642:
[----:B-1----:R-:W-:-:S05]  /*8790*/  IMAD.MOV.U32 R11, RZ, RZ, 0x1 ;  /* 0x00000001ff0b7424 */ /* 0x002fca00078e00ff */
[----:B------:R-:W-:-:S04]  /*87a0*/  SHF.L.U32 R11, R11, 0x1f, RZ ;  /* 0x0000001f0b0b7819 */ /* 0x000fc800000006ff */
[----:B------:R-:W1:Y:S02]  /*87b0*/  SYNCS.PHASECHK.TRANS64.TRYWAIT P1, [R12+URZ+0x36438], R11 ;  /* 0x0364380b0c0075a7 */ /* 0x000e64000802017f */
[----:B-1234-:R-:W-:Y:S05]  /*87c0*/  @!P1 BRA `(.L_x_634) ;  /* 0x00000018002c9947 */ /* 0x01efea0003800000 */
.L_x_658:
[----:B------:R-:W-:Y:S05]  /*87d0*/  @P0 BRA `(.L_x_635) ;  /* 0x0000000000140947 */ /* 0x000fea0003800000 */
[----:B------:R-:W-:Y:S01]  /*87e0*/  ISETP.NE.AND P1, PT, R8, RZ, PT ;  /* 0x000000ff0800720c */ /* 0x000fe20003f25270 */
[----:B------:R-:W-:-:S04]  /*87f0*/  IMAD.MOV.U32 R3, RZ, RZ, 0x6100 ;  /* 0x00006100ff037424 */ /* 0x000fc800078e00ff */
[----:B------:R2:W-:Y:S08]  /*8800*/  SYNCS.ARRIVE.TRANS64 RZ, [R12+URZ+0x36430], R3 ;  /* 0x036430030cff79a7 */ /* 0x0005f0000800003f */
[----:B------:R-:W-:Y:S05]  /*8810*/  @!P1 BRA `(.L_x_635) ;  /* 0x0000000000049947 */ /* 0x000fea0003800000 */
[----:B------:R-:W-:Y:S01]  /*8820*/  BPT.TRAP 0x1 ;  /* 0x000000040000795c */ /* 0x000fe20000300000 */
.L_x_635:
[----:B------:R-:W3:Y:S01]  /*8830*/  LDC.64 R18, c[0x0][0x728] ;  /* 0x0001ca00ff127b82 */ /* 0x000ee20000000a00 */
[----:B--2---:R-:W-:Y:S01]  /*8840*/  IMAD.SHL.U32 R3, R15, 0x40, RZ ;  /* 0x000000400f037824 */ /* 0x004fe200078e00ff */
[----:B------:R-:W-:Y:S01]  /*8850*/  UMOV UR14, 0x0 ;  /* 0x00000000000e7882 */ /* 0x000fe20000000000 */
[C---:B------:R-:W-:Y:S01]  /*8860*/  VIADD R21, R12.reuse, 0x36430 ;  /* 0x000364300c157836 */ /* 0x040fe20000000000 */
[----:B------:R-:W-:Y:S01]  /*8870*/  UMOV UR15, 0x14f00000 ;  /* 0x14f00000000f7882 */ /* 0x000fe20000000000 */
[C---:B------:R-:W-:Y:S01]  /*8880*/  VIADD R24, R12.reuse, 0x2e000 ;  /* 0x0002e0000c187836 */ /* 0x040fe20000000000 */
[C---:B------:R-:W-:Y:S01]  /*8890*/  IADD3 R2, P1, R3.reuse, R6, RZ ;  /* 0x0000000603027210 */ /* 0x040fe20007f3e0ff */
[----:B------:R-:W-:Y:S01]  /*88a0*/  VIADD R25, R12, 0x30200 ;  /* 0x000302000c197836 */ /* 0x000fe20000000000 */
[----:B------:R-:W2:Y:S01]  /*88b0*/  LDC.64 R22, c[0x0][0x198] ;  /* 0x00006600ff167b82 */ /* 0x000ea20000000a00 */
[C---:B------:R-:W-:Y:S01]  /*88c0*/  R2UR UR27, R3.reuse ;  /* 0x00000000031b72ca */ /* 0x040fe200000e0000 */
[----:B------:R-:W-:Y:S01]  /*88d0*/  UMOV UR26, URZ ;  /* 0x0000003f001a7c82 */ /* 0x000fe20008000000 */
[----:B------:R-:W-:Y:S01]  /*88e0*/  LEA.HI.X.SX32 R4, R3, R10, 0x1, P1 ;  /* 0x0000000a03047211 */ /* 0x000fe200008f0eff */
[----:B------:R-:W-:Y:S01]  /*88f0*/  UMOV UR18, 0x40 ;  /* 0x0000004000127882 */ /* 0x000fe20000000000 */
        /* <DEDUP_REMOVED lines=8> */
[----:B------:R-:W-:Y:S01]  /*8980*/  SHF.L.U32 R27, R0, 0x1f, RZ ;  /* 0x0000001f001b7819 */ /* 0x000fe200000006ff */
[----:B------:R-:W-:Y:S01]  /*8990*/  UIADD3 UR27, UR27, UR43, URZ ;  /* 0x0000002b1b1b7290 */ /* 0x000fe2000fffe03f */
[----:B---3--:R-:W-:Y:S01]  /*89a0*/  LEA R5, P1, R2, R18, 0x2 ;  /* 0x0000001202057211 */ /* 0x008fe200078210ff */
[----:B------:R-:W-:-:S02]  /*89b0*/  UMOV UR22, 0x10 ;  /* 0x0000001000167882 */ /* 0x000fc40000000000 */
[----:B------:R-:W-:Y:S01]  /*89c0*/  UMOV UR17, UR25 ;  /* 0x0000001900117c82 */ /* 0x000fe20008000000 */
[----:B------:R-:W-:Y:S01]  /*89d0*/  UMOV UR9, UR25 ;  /* 0x0000001900097c82 */ /* 0x000fe20008000000 */
[----:B------:R-:W-:Y:S01]  /*89e0*/  LEA.HI.X R2, R2, R19, R4, 0x2, P1 ;  /* 0x0000001302027211 */ /* 0x000fe200008f1404 */
[----:B------:R-:W-:Y:S01]  /*89f0*/  UMOV UR19, UR27 ;  /* 0x0000001b00137c82 */ /* 0x000fe20008000000 */
[----:B------:R-:W-:Y:S01]  /*8a00*/  R2UR UR30, R5 ;  /* 0x00000000051e72ca */ /* 0x000fe200000e0000 */
[----:B------:R-:W-:Y:S01]  /*8a10*/  UMOV UR11, UR27 ;  /* 0x0000001b000b7c82 */ /* 0x000fe20008000000 */
[----:B--2---:R-:W-:Y:S01]  /*8a20*/  IMAD.MOV.U32 R13, RZ, RZ, R22 ;  /* 0x000000ffff0d7224 */ /* 0x004fe200078e0016 */
[----:B------:R-:W-:Y:S01]  /*8a30*/  R2UR UR31, R2 ;  /* 0x00000000021f72ca */ /* 0x000fe200000e0000 */
[----:B------:R-:W-:Y:S01]  /*8a40*/  IMAD.MOV.U32 R14, RZ, RZ, R23 ;  /* 0x000000ffff0e7224 */ /* 0x000fe200078e0017 */
[----:B------:R-:W-:Y:S01]  /*8a50*/  UMOV UR33, UR25 ;  /* 0x0000001900217c82 */ /* 0x000fe20008000000 */
[C---:B------:R-:W-:Y:S01]  /*8a60*/  VIADD R22, R12.reuse, 0x2a000 ;  /* 0x0002a0000c167836 */ /* 0x040fe20000000000 */
[----:B------:R-:W-:Y:S01]  /*8a70*/  IADD3 R4, P1, R13, 0x1f0, RZ ;  /* 0x000001f00d047810 */ /* 0x000fe20007f3e0ff */
[----:B------:R-:W-:-:S03]  /*8a80*/  VIADD R23, R12, 0x2c000 ;  /* 0x0002c0000c177836 */ /* 0x000fc60000000000 */
[----:B------:R-:W-:Y:S01]  /*8a90*/  R2UR UR24, R22 ;  /* 0x00000000161872ca */ /* 0x000fe200000e0000 */
[----:B------:R-:W-:Y:S01]  /*8aa0*/  IMAD.X R5, RZ, RZ, R14, P1 ;  /* 0x000000ffff057224 */ /* 0x000fe200008e060e */
[----:B------:R-:W-:Y:S02]  /*8ab0*/  R2UR UR6, R4 ;  /* 0x00000000040672ca */ /* 0x000fe400000e0000 */
[----:B------:R-:W-:Y:S02]  /*8ac0*/  R2UR UR16, R23 ;  /* 0x00000000171072ca */ /* 0x000fe400000e0000 */
[----:B------:R-:W-:-:S13]  /*8ad0*/  R2UR UR7, R5 ;  /* 0x00000000050772ca */ /* 0x000fda00000e0000 */
[----:B------:R2:W-:Y:S01]  /*8ae0*/  UTMALDG.4D [UR24], [UR6], desc[UR14] ;  /* 0x00000e18060075b4 */ /* 0x0005e20008019000 */
[----:B------:R2:W-:Y:S01]  /*8af0*/  UTMALDG.4D [UR16], [UR6], desc[UR14] ;  /* 0x00000e10060075b4 */ /* 0x0005e20008019000 */
[----:B------:R2:W-:Y:S01]  /*8b00*/  UTMALDG.4D [UR8], [UR6], desc[UR14] ;  /* 0x00000e08060075b4 */ /* 0x0005e20008019000 */
[----:B------:R2:W-:Y:S01]  /*8b10*/  UBLKCP.S.G [UR32], [UR30], UR22 ;  /* 0x000000201e0073ba */ /* 0x0005e20008000216 */
[----:B------:R-:W3:Y:S02]  /*8b20*/  SYNCS.PHASECHK.TRANS64.TRYWAIT P1, [R12+URZ+0x36428], R27 ;  /* 0x0364281b0c0075a7 */ /* 0x000ee4000802017f */
[----:B--23--:R-:W-:Y:S05]  /*8b30*/  @!P1 BRA `(.L_x_636) ;  /* 0x0000001400649947 */ /* 0x00cfea0003800000 */
.L_x_659:
[----:B------:R-:W-:Y:S05]  /*8b40*/  @P0 BRA `(.L_x_637) ;  /* 0x0000000000140947 */ /* 0x000fea0003800000 */
[----:B------:R-:W-:Y:S01]  /*8b50*/  ISETP.NE.AND P1, PT, R8, RZ, PT ;  /* 0x000000ff0800720c */ /* 0x000fe20003f25270 */
[----:B--2---:R-:W-:-:S04]  /*8b60*/  IMAD.MOV.U32 R27, RZ, RZ, 0x6100 ;  /* 0x00006100ff1b7424 */ /* 0x004fc800078e00ff */
[----:B------:R3:W-:Y:S08]  /*8b70*/  SYNCS.ARRIVE.TRANS64 RZ, [R12+URZ+0x36418], R27 ;  /* 0x0364181b0cff79a7 */ /* 0x0007f0000800003f */
[----:B------:R-:W-:Y:S05]  /*8b80*/  @!P1 BRA `(.L_x_637) ;  /* 0x0000000000049947 */ /* 0x000fea0003800000 */
[----:B------:R-:W-:Y:S01]  /*8b90*/  BPT.TRAP 0x1 ;  /* 0x000000040000795c */ /* 0x000fe20000300000 */
.L_x_637:
[----:B------:R-:W-:Y:S01]  /*8ba0*/  VIADD R26, R3, 0x40 ;  /* 0x00000040031a7836 */ /* 0x000fe20000000000 */
[----:B------:R-:W-:Y:S01]  /*8bb0*/  IADD3 R2, P1, R13, 0xf0, RZ ;  /* 0x000000f00d027810 */ /* 0x000fe20007f3e0ff */
[----:B------:R-:W-:Y:S01]  /*8bc0*/  UMOV UR22, 0x0 ;  /* 0x0000000000167882 */ /* 0x000fe20000000000 */
[----:B------:R-:W-:Y:S01]  /*8bd0*/  R2UR UR24, R12 ;  /* 0x000000000c1872ca */ /* 0x000fe200000e0000 */
[C---:B--23--:R-:W-:Y:S01]  /*8be0*/  VIADD R27, R26.reuse, UR43 ;  /* 0x0000002b1a1b7c36 */ /* 0x04cfe20008000000 */
[----:B------:R-:W-:Y:S01]  /*8bf0*/  R2UR UR6, R26 ;  /* 0x000000001a0672ca */ /* 0x000fe200000e0000 */
[----:B------:R-:W-:Y:S01]  /*8c00*/  IMAD.X R3, RZ, RZ, R14, P1 ;  /* 0x000000ffff037224 */ /* 0x000fe200008e060e */
        /* <DEDUP_REMOVED lines=9> */
[----:B------:R-:W-:Y:S01]  /*8ca0*/  UIADD3 UR16, UR24, 0x24000, URZ ;  /* 0x0002400018107890 */ /* 0x000fe2000fffe03f */
[----:B------:R-:W-:Y:S01]  /*8cb0*/  SHF.L.U32 R28, RZ, 0x1f, RZ ;  /* 0x0000001fff1c7819 */ /* 0x000fe200000006ff */
[----:B------:R-:W-:-:S02]  /*8cc0*/  UIADD3 UR17, UR24, 0x36418, URZ ;  /* 0x0003641818117890 */ /* 0x000fc4000fffe03f */
[----:B------:R-:W-:Y:S02]  /*8cd0*/  UIADD3 UR8, UR24, 0x26000, URZ ;  /* 0x0002600018087890 */ /* 0x000fe4000fffe03f */
[----:B------:R-:W-:Y:S02]  /*8ce0*/  UIADD3 UR30, UR24, 0x30100, URZ ;  /* 0x00030100181e7890 */ /* 0x000fe4000fffe03f */
[----:B------:R-:W-:Y:S02]  /*8cf0*/  UIADD3 UR24, UR24, 0x28000, URZ ;  /* 0x0002800018187890 */ /* 0x000fe4000fffe03f */
[----:B------:R-:W-:Y:S01]  /*8d00*/  UIMAD.WIDE UR6, UR6, 0x4, UR4 ;  /* 0x00000004060678a5 */ /* 0x000fe2000f8e0204 */
        /* <DEDUP_REMOVED lines=11> */
[----:B------:R2:W-:Y:S01]  /*8dc0*/  UBLKCP.S.G [UR30], [UR6], UR32 ;  /* 0x0000001e060073ba */ /* 0x0005e20008000220 */
[----:B------:R-:W3:Y:S02]  /*8dd0*/  SYNCS.PHASECHK.TRANS64.TRYWAIT P1, [R12+URZ+0x36438], R28 ;  /* 0x0364381c0c0075a7 */ /* 0x000ee4000802017f */
[----:B--23--:R-:W-:Y:S05]  /*8de0*/  @!P1 BRA `(.L_x_638) ;  /* 0x0000001000cc9947 */ /* 0x00cfea0003800000 */
.L_x_660:
[----:B--2---:R-:W-:Y:S01]  /*8df0*/  SHF.R.S32.HI R28, RZ, 0x1f, R26 ;  /* 0x0000001fff1c7819 */ /* 0x004fe2000001141a */
[----:B------:R-:W-:Y:S06]  /*8e00*/  @P0 BRA `(.L_x_639) ;  /* 0x0000000000140947 */ /* 0x000fec0003800000 */
[----:B------:R-:W-:Y:S01]  /*8e10*/  ISETP.NE.AND P1, PT, R8, RZ, PT ;  /* 0x000000ff0800720c */ /* 0x000fe20003f25270 */
[----:B------:R-:W-:-:S04]  /*8e20*/  IMAD.MOV.U32 R29, RZ, RZ, 0x6100 ;  /* 0x00006100ff1d7424 */ /* 0x000fc800078e00ff */
[----:B------:R2:W-:Y:S08]  /*8e30*/  SYNCS.ARRIVE.TRANS64 RZ, [R12+URZ+0x36430], R29 ;  /* 0x0364301d0cff79a7 */ /* 0x0005f0000800003f */
[----:B------:R-:W-:Y:S05]  /*8e40*/  @!P1 BRA `(.L_x_639) ;  /* 0x0000000000049947 */ /* 0x000fea0003800000 */
[----:B------:R-:W-:Y:S01]  /*8e50*/  BPT.TRAP 0x1 ;  /* 0x000000040000795c */ /* 0x000fe20000300000 */
.L_x_639:
[----:B------:R-:W-:Y:S01]  /*8e60*/  IADD3 R26, P1, R26, R6, RZ ;  /* 0x000000061a1a7210 */ /* 0x000fe20007f3e0ff */
[----:B------:R-:W-:Y:S01]  /*8e70*/  UMOV UR14, 0x0 ;  /* 0x00000000000e7882 */ /* 0x000fe20000000000 */
[----:B------:R-:W-:Y:S01]  /*8e80*/  R2UR UR25, R21 ;  /* 0x00000000151972ca */ /* 0x000fe200000e0000 */
[----:B------:R-:W-:Y:S01]  /*8e90*/  UMOV UR15, 0x14f00000 ;  /* 0x14f00000000f7882 */ /* 0x000fe20000000000 */
[----:B------:R-:W-:Y:S01]  /*8ea0*/  R2UR UR27, R27 ;  /* 0x000000001b1b72ca */ /* 0x000fe200000e0000 */
[----:B------:R-:W-:Y:S01]  /*8eb0*/  IMAD.X R28, R28, 0x1, R10, P1 ;  /* 0x000000011c1c7824 */ /* 0x000fe200008e060a */
[----:B------:R-:W-:Y:S01]  /*8ec0*/  LEA R18, P1, R26, R18, 0x2 ;  /* 0x000000121a127211 */ /* 0x000fe200078210ff */
[----:B------:R-:W-:Y:S01]  /*8ed0*/  UMOV UR26, URZ ;  /* 0x0000003f001a7c82 */ /* 0x000fe20008000000 */
[----:B------:R-:W-:Y:S01]  /*8ee0*/  R2UR UR24, R22 ;  /* 0x00000000161872ca */ /* 0x000fe200000e0000 */
[----:B------:R-:W-:Y:S01]  /*8ef0*/  UMOV UR18, 0x40 ;  /* 0x0000004000127882 */ /* 0x000fe20000000000 */
[----:B------:R-:W-:Y:S01]  /*8f00*/  LEA.HI.X R19, R26, R19, R28, 0x2, P1 ;  /* 0x000000131a137211 */ /* 0x000fe200008f141c */
[----:B------:R-:W-:Y:S01]  /*8f10*/  UMOV UR20, UR28 ;  /* 0x0000001c00147c82 */ /* 0x000fe20008000000 */
[----:B------:R-:W-:Y:S01]  /*8f20*/  R2UR UR6, R4 ;  /* 0x00000000040672ca */ /* 0x000fe200000e0000 */
        /* <DEDUP_REMOVED lines=22> */
[----:B------:R-:W4:Y:S02]  /*9090*/  SYNCS.PHASECHK.TRANS64.TRYWAIT P1, [R12+URZ+0x36420], R5 ;  /* 0x036420050c0075a7 */ /* 0x000f24000802017f */
[----:B---34-:R-:W-:Y:S05]  /*90a0*/  @!P1 BRA `(.L_x_640) ;  /* 0x0000001000309947 */ /* 0x018fea0003800000 */
.L_x_662:
[----:B------:R-:W-:Y:S05]  /*90b0*/  @P0 BRA `(.L_x_641) ;  /* 0x0000000000140947 */ /* 0x000fea0003800000 */
[----:B------:R-:W-:Y:S01]  /*90c0*/  ISETP.NE.AND P1, PT, R8, RZ, PT ;  /* 0x000000ff0800720c */ /* 0x000fe20003f25270 */
[----:B---3--:R-:W-:-:S04]  /*90d0*/  IMAD.MOV.U32 R5, RZ, RZ, 0x6100 ;  /* 0x00006100ff057424 */ /* 0x008fc800078e00ff */
[----:B------:R4:W-:Y:S08]  /*90e0*/  SYNCS.ARRIVE.TRANS64 RZ, [R12+URZ+0x36410], R5 ;  /* 0x036410050cff79a7 */ /* 0x0009f0000800003f */
[----:B------:R-:W-:Y:S05]  /*90f0*/  @!P1 BRA `(.L_x_641) ;  /* 0x0000000000049947 */ /* 0x000fea0003800000 */
[----:B------:R-:W-:Y:S01]  /*9100*/  BPT.TRAP 0x1 ;  /* 0x000000040000795c */ /* 0x000fe20000300000 */
.L_x_641:
        /* <DEDUP_REMOVED lines=18> */
[----:B------:R-:W-:Y:S02]  /*9230*/  UIADD3 UR19, UR32, UR43, URZ ;  /* 0x0000002b20137290 */ /* 0x000fe4000fffe03f */
[----:B------:R-:W-:Y:S02]  /*9240*/  UIADD3 UR8, UR24, 0x20000, URZ ;  /* 0x0002000018087890 */ /* 0x000fe4000fffe03f */
[----:B------:R-:W-:-:S02]  /*9250*/  UIADD3 UR40, UR24, 0x30000, URZ ;  /* 0x0003000018287890 */ /* 0x000fc4000fffe03f */
        /* <DEDUP_REMOVED lines=9> */
[----:B------:R-:W-:Y:S01]  /*92f0*/  UMOV UR41, UR17 ;  /* 0x0000001100297c82 */ /* 0x000fe20008000000 */
[----:B------:R1:W-:Y:S01]  /*9300*/  UTMALDG.4D [UR8], [UR14], desc[UR22] ;  /* 0x000016080e0075b4 */ /* 0x0003e20008019000 */
[----:B------:R-:W-:Y:S01]  /*9310*/  UMOV UR31, 0x10 ;  /* 0x00000010001f7882 */ /* 0x000fe20000000000 */
[----:B------:R1:W-:Y:S01]  /*9320*/  UTMALDG.4D [UR24], [UR14], desc[UR22] ;  /* 0x000016180e0075b4 */ /* 0x0003e20008019000 */
[----:B------:R1:W-:Y:S02]  /*9330*/  UBLKCP.S.G [UR40], [UR6], UR31 ;  /* 0x00000028060073ba */ /* 0x0003e4000800021f */
[----:B-1----:R-:W-:Y:S05]  /*9340*/  @P1 BRA `(.L_x_642) ;  /* 0xfffffff400101947 */ /* 0x002fea000383ffff */
[----:B---34-:R-:W-:-:S07]  /*9350*/  IMAD.U32 R5, RZ, RZ, UR32 ;  /* 0x00000020ff057e24 */ /* 0x018fce000f8e00ff */
.L_x_633:
[----:B------:R-:W-:Y:S01]  /*9360*/  ISETP.NE.AND P1, PT, R16, RZ, PT ;  /* 0x000000ff1000720c */ /* 0x000fe20003f25270 */
[----:B------:R-:W-:-:S12]  /*9370*/  IMAD.MOV.U32 R4, RZ, RZ, 0x1 ;  /* 0x00000001ff047424 */ /* 0x000fd800078e00ff */
[----:B------:R-:W-:Y:S05]  /*9380*/  @!P1 BRA `(.L_x_632) ;  /* 0x00000004006c9947 */ /* 0x000fea0003800000 */
[----:B------:R-:W3:Y:S02]  /*9390*/  SYNCS.PHASECHK.TRANS64.TRYWAIT P1, [R12+URZ+0x36438], R11 ;  /* 0x0364380b0c0075a7 */ /* 0x000ee4000802017f */
[----:B---3--:R-:W-:Y:S05]  /*93a0*/  @!P1 BRA `(.L_x_643) ;  /* 0x0000000c00889947 */ /* 0x008fea0003800000 */
.L_x_663:
[----:B------:R-:W-:Y:S05]  /*93b0*/  @P0 BRA `(.L_x_644) ;  /* 0x0000000000140947 */ /* 0x000fea0003800000 */
[----:B------:R-:W-:Y:S01]  /*93c0*/  ISETP.NE.AND P1, PT, R8, RZ, PT ;  /* 0x000000ff0800720c */ /* 0x000fe20003f25270 */
[----:B------:R-:W-:-:S04]  /*93d0*/  IMAD.MOV.U32 R5, RZ, RZ, 0x6100 ;  /* 0x00006100ff057424 */ /* 0x000fc800078e00ff */
[----:B------:R4:W-:Y:S08]  /*93e0*/  SYNCS.ARRIVE.TRANS64 RZ, [R12+URZ+0x36430], R5 ;  /* 0x036430050cff79a7 */ /* 0x0009f0000800003f */
[----:B------:R-:W-:Y:S05]  /*93f0*/  @!P1 BRA `(.L_x_644) ;  /* 0x0000000000049947 */ /* 0x000fea0003800000 */
[----:B------:R-:W-:Y:S01]  /*9400*/  BPT.TRAP 0x1 ;  /* 0x000000040000795c */ /* 0x000fe20000300000 */
.L_x_644:
[----:B----4-:R-:W4:Y:S01]  /*9410*/  LDC.64 R4, c[0x0][0x728] ;  /* 0x0001ca00ff047b82 */ /* 0x010f220000000a00 */
        /* <DEDUP_REMOVED lines=17> */
[----:B------:R-:W-:Y:S02]  /*9530*/  UIADD3 UR19, UR19, UR43, URZ ;  /* 0x0000002b13137290 */ /* 0x000fe4000fffe03f */
[----:B------:R-:W-:Y:S01]  /*9540*/  UIADD3 UR8, UR24, 0x2c000, URZ ;  /* 0x0002c00018087890 */ /* 0x000fe2000fffe03f */
[C---:B----4-:R-:W-:Y:S01]  /*9550*/  LEA R4, P2, R9.reuse, R4, 0x2 ;  /* 0x0000000409047211 */ /* 0x050fe200078410ff */
[----:B------:R-:W-:Y:S01]  /*9560*/  UIADD3 UR24, UR24, 0x2e000, URZ ;  /* 0x0002e00018187890 */ /* 0x000fe2000fffe03f */
[----:B------:R-:W-:Y:S02]  /*9570*/  UMOV UR9, UR17 ;  /* 0x0000001100097c82 */ /* 0x000fe40008000000 */
[----:B------:R-:W-:Y:S01]  /*9580*/  LEA.HI.X R5, R9, R5, R16, 0x2, P2 ;  /* 0x0000000509057211 */ /* 0x000fe200010f1410 */
[----:B------:R-:W-:Y:S01]  /*9590*/  UMOV UR11, UR19 ;  /* 0x00000013000b7c82 */ /* 0x000fe20008000000 */
[----:B------:R-:W-:Y:S01]  /*95a0*/  IADD3 R9, P1, R13, 0x1f0, RZ ;  /* 0x000001f00d097810 */ /* 0x000fe20007f3e0ff */
[----:B------:R-:W-:Y:S01]  /*95b0*/  UMOV UR25, UR17 ;  /* 0x0000001100197c82 */ /* 0x000fe20008000000 */
[----:B------:R-:W-:Y:S01]  /*95c0*/  R2UR UR30, R4 ;  /* 0x00000000041e72ca */ /* 0x000fe200000e0000 */
[----:B------:R-:W-:Y:S01]  /*95d0*/  UMOV UR27, UR19 ;  /* 0x00000013001b7c82 */ /* 0x000fe20008000000 */
[----:B------:R-:W-:Y:S01]  /*95e0*/  R2UR UR6, R9 ;  /* 0x00000000090672ca */ /* 0x000fe200000e0000 */
[----:B------:R-:W-:Y:S01]  /*95f0*/  IMAD.X R9, RZ, RZ, R14, P1 ;  /* 0x000000ffff097224 */ /* 0x000fe200008e060e */
[----:B------:R-:W-:Y:S01]  /*9600*/  R2UR UR31, R5 ;  /* 0x00000000051f72ca */ /* 0x000fe200000e0000 */
[----:B------:R-:W-:Y:S01]  /*9610*/  UMOV UR33, UR17 ;  /* 0x0000001100217c82 */ /* 0x000fe20008000000 */
[----:B------:R-:W-:Y:S01]  /*9620*/  SHF.L.U32 R5, R0, 0x1f, RZ ;  /* 0x0000001f00057819 */ /* 0x000fe200000006ff */
[----:B------:R-:W-:Y:S01]  /*9630*/  UMOV UR22, 0x10 ;  /* 0x0000001000167882 */ /* 0x000fe20000000000 */
[----:B------:R-:W-:-:S13]  /*9640*/  R2UR UR7, R9 ;  /* 0x00000000090772ca */ /* 0x000fda00000e0000 */
[----:B------:R4:W-:Y:S01]  /*9650*/  UTMALDG.4D [UR16], [UR6], desc[UR14] ;  /* 0x00000e10060075b4 */ /* 0x0009e20008019000 */
[----:B------:R4:W-:Y:S01]  /*9660*/  UTMALDG.4D [UR8], [UR6], desc[UR14] ;  /* 0x00000e08060075b4 */ /* 0x0009e20008019000 */
[----:B------:R4:W-:Y:S01]  /*9670*/  UTMALDG.4D [UR24], [UR6], desc[UR14] ;  /* 0x00000e18060075b4 */ /* 0x0009e20008019000 */
[----:B------:R4:W-:Y:S01]  /*9680*/  UBLKCP.S.G [UR32], [UR30], UR22 ;  /* 0x000000201e0073ba */ /* 0x0009e20008000216 */
[----:B------:R-:W5:Y:S02]  /*9690*/  SYNCS.PHASECHK.TRANS64.TRYWAIT P1, [R12+URZ+0x36428], R5 ;  /* 0x036428050c0075a7 */ /* 0x000f64000802017f */
[----:B----45:R-:W-:Y:S05]  /*96a0*/  @!P1 BRA `(.L_x_645) ;  /* 0x0000000800dc9947 */ /* 0x030fea0003800000 */
.L_x_664:
[----:B------:R-:W-:Y:S01]  /*96b0*/  IMAD.MOV.U32 R4, RZ, RZ, RZ ;  /* 0x000000ffff047224 */ /* 0x000fe200078e00ff */
[----:B------:R-:W-:Y:S06]  /*96c0*/  @P0 BRA `(.L_x_646) ;  /* 0x0000000000140947 */ /* 0x000fec0003800000 */
[----:B------:R-:W-:Y:S01]  /*96d0*/  ISETP.NE.AND P1, PT, R8, RZ, PT ;  /* 0x000000ff0800720c */ /* 0x000fe20003f25270 */
[----:B----4-:R-:W-:-:S04]  /*96e0*/  IMAD.MOV.U32 R5, RZ, RZ, 0x6100 ;  /* 0x00006100ff057424 */ /* 0x010fc800078e00ff */
[----:B------:R4:W-:Y:S08]  /*96f0*/  SYNCS.ARRIVE.TRANS64 RZ, [R12+URZ+0x36418], R5 ;  /* 0x036418050cff79a7 */ /* 0x0009f0000800003f */
[----:B------:R-:W-:Y:S05]  /*9700*/  @!P1 BRA `(.L_x_646) ;  /* 0x0000000000049947 */ /* 0x000fea0003800000 */
[----:B------:R-:W-:Y:S01]  /*9710*/  BPT.TRAP 0x1 ;  /* 0x000000040000795c */ /* 0x000fe20000300000 */
.L_x_646:
        /* <DEDUP_REMOVED lines=17> */
[----:B------:R-:W-:Y:S02]  /*9830*/  UIADD3 UR19, UR30, UR43, URZ ;  /* 0x0000002b1e137290 */ /* 0x000fe4000fffe03f */
[----:B----4-:R-:W-:Y:S01]  /*9840*/  IMAD.U32 R5, RZ, RZ, UR30 ;  /* 0x0000001eff057e24 */ /* 0x010fe2000f8e00ff */
        /* <DEDUP_REMOVED lines=8> */
[----:B------:R-:W-:Y:S01]  /*98d0*/  UMOV UR27, UR19 ;  /* 0x00000013001b7c82 */ /* 0x000fe20008000000 */
[----:B------:R-:W-:Y:S01]  /*98e0*/  UMOV UR33, UR17 ;  /* 0x0000001100217c82 */ /* 0x000fe20008000000 */
[----:B------:R-:W-:Y:S01]  /*98f0*/  UMOV UR31, 0x10 ;  /* 0x00000010001f7882 */ /* 0x000fe20000000000 */
[----:B------:R4:W-:Y:S01]  /*9900*/  UTMALDG.4D [UR8], [UR14], desc[UR22] ;  /* 0x000016080e0075b4 */ /* 0x0009e20008019000 */
[----:B------:R4:W-:Y:S01]  /*9910*/  UTMALDG.4D [UR24], [UR14], desc[UR22] ;  /* 0x000016180e0075b4 */ /* 0x0009e20008019000 */
[----:B------:R4:W-:Y:S02]  /*9920*/  UBLKCP.S.G [UR32], [UR6], UR31 ;  /* 0x00000020060073ba */ /* 0x0009e4000800021f */
[----:B----4-:R-:W-:Y:S01]  /*9930*/  NOP ;  /* 0x0000000000007918 */ /* 0x010fe20000000000 */
.L_x_632:
[----:B------:R-:W-:-:S04]  /*9940*/  SHF.L.U32 R3, R4, 0x1f, RZ ;  /* 0x0000001f04037819 */ /* 0x000fc800000006ff */
[----:B------:R-:W4:Y:S02]  /*9950*/  SYNCS.PHASECHK.TRANS64.TRYWAIT P1, [R12+URZ+0x36438], R3 ;  /* 0x036438030c0075a7 */ /* 0x000f24000802017f */
[----:B----4-:R-:W-:Y:S05]  /*9960*/  @!P1 BRA `(.L_x_647) ;  /* 0x0000000800409947 */ /* 0x010fea0003800000 */
.L_x_665:
[----:B------:R-:W-:Y:S05]  /*9970*/  @P0 BRA `(.L_x_648) ;  /* 0x0000000000180947 */ /* 0x000fea0003800000 */
[----:B------:R-:W5:Y:S01]  /*9980*/  S2R R2, SR_TID.X ;  /* 0x0000000000027919 */ /* 0x000f620000002100 */
[----:B----4-:R-:W-:-:S04]  /*9990*/  IMAD.MOV.U32 R3, RZ, RZ, 0x6100 ;  /* 0x00006100ff037424 */ /* 0x010fc800078e00ff */
[----:B------:R4:W-:Y:S01]  /*99a0*/  SYNCS.ARRIVE.TRANS64 RZ, [R12+URZ+0x36430], R3 ;  /* 0x036430030cff79a7 */ /* 0x0009e2000800003f */
[----:B-----5:R-:W-:-:S13]  /*99b0*/  LOP3.LUT P0, RZ, R2, 0x1f, RZ, 0xc0, !PT ;  /* 0x0000001f02ff7812 */ /* 0x020fda000780c0ff */
[----:B----4-:R-:W-:Y:S05]  /*99c0*/  @!P0 BRA `(.L_x_648) ;  /* 0x0000000000048947 */ /* 0x010fea0003800000 */
[----:B------:R-:W-:Y:S01]  /*99d0*/  BPT.TRAP 0x1 ;  /* 0x000000040000795c */ /* 0x000fe20000300000 */
.L_x_648:
[----:B----4-:R-:W4:Y:S01]  /*99e0*/  LDC.64 R2, c[0x0][0x728] ;  /* 0x0001ca00ff027b82 */ /* 0x010f220000000a00 */
[----:B------:R-:W-:Y:S01]  /*99f0*/  IADD3 R13, P1, R13, 0x1f0, RZ ;  /* 0x000001f00d0d7810 */ /* 0x000fe20007f3e0ff */
[----:B------:R-:W-:Y:S01]  /*9a00*/  UMOV UR14, 0x0 ;  /* 0x00000000000e7882 */ /* 0x000fe20000000000 */
[C---:B------:R-:W-:Y:S01]  /*9a10*/  IADD3 R6, P0, R5.reuse, R6, RZ ;  /* 0x0000000605067210 */ /* 0x040fe20007f1e0ff */
[----:B------:R-:W-:Y:S01]  /*9a20*/  UMOV UR15, 0x14f00000 ;  /* 0x14f00000000f7882 */ /* 0x000fe20000000000 */
[----:B------:R-:W-:Y:S01]  /*9a30*/  R2UR UR24, R12 ;  /* 0x000000000c1872ca */ /* 0x000fe200000e0000 */
[----:B------:R-:W-:Y:S01]  /*9a40*/  IMAD.X R14, RZ, RZ, R14, P1 ;  /* 0x000000ffff0e7224 */ /* 0x000fe200008e060e */
[C---:B------:R-:W-:Y:S01]  /*9a50*/  R2UR UR19, R5.reuse ;  /* 0x00000000051372ca */ /* 0x040fe200000e0000 */
[----:B------:R-:W-:Y:S01]  /*9a60*/  UMOV UR18, URZ ;  /* 0x0000003f00127c82 */ /* 0x000fe20008000000 */
[----:B------:R-:W-:Y:S01]  /*9a70*/  LEA.HI.X.SX32 R5, R5, R10, 0x1, P0 ;  /* 0x0000000a05057211 */ /* 0x000fe200000f0eff */
        /* <DEDUP_REMOVED lines=10> */
[----:B------:R-:W-:-:S02]  /*9b20*/  UIADD3 UR19, UR19, UR43, URZ ;  /* 0x0000002b13137290 */ /* 0x000fc4000fffe03f */
[----:B------:R-:W-:Y:S01]  /*9b30*/  UIADD3 UR16, UR24, 0x2a000, URZ ;  /* 0x0002a00018107890 */ /* 0x000fe2000fffe03f */
[C---:B----4-:R-:W-:Y:S01]  /*9b40*/  LEA R2, P0, R6.reuse, R2, 0x2 ;  /* 0x0000000206027211 */ /* 0x050fe200078010ff */
[----:B------:R-:W-:Y:S02]  /*9b50*/  UIADD3 UR32, UR24, 0x30200, URZ ;  /* 0x0003020018207890 */ /* 0x000fe4000fffe03f */
[----:B------:R-:W-:Y:S01]  /*9b60*/  UIADD3 UR8, UR24, 0x2c000, URZ ;  /* 0x0002c00018087890 */ /* 0x000fe2000fffe03f */
[----:B------:R-:W-:Y:S01]  /*9b70*/  LEA.HI.X R3, R6, R3, R5, 0x2, P0 ;  /* 0x0000000306037211 */ /* 0x000fe200000f1405 */
[----:B------:R-:W-:Y:S01]  /*9b80*/  UIADD3 UR24, UR24, 0x2e000, URZ ;  /* 0x0002e00018187890 */ /* 0x000fe2000fffe03f */
[----:B------:R-:W-:Y:S01]  /*9b90*/  R2UR UR30, R2 ;  /* 0x00000000021e72ca */ /* 0x000fe200000e0000 */
[----:B------:R-:W-:Y:S01]  /*9ba0*/  UMOV UR9, UR17 ;  /* 0x0000001100097c82 */ /* 0x000fe20008000000 */
[----:B------:R-:W-:Y:S01]  /*9bb0*/  R2UR UR31, R3 ;  /* 0x00000000031f72ca */ /* 0x000fe200000e0000 */
[----:B------:R-:W-:Y:S01]  /*9bc0*/  UMOV UR11, UR19 ;  /* 0x00000013000b7c82 */ /* 0x000fe20008000000 */
        /* <DEDUP_REMOVED lines=12> */
[----:B----4-:R-:W-:-:S03]  /*9c90*/  NOP ;  /* 0x0000000000007918 */ /* 0x010fc60000000000 */
.L_x_629:
[----:B------:R-:W-:Y:S05]  /*9ca0*/  BSYNC B0 ;  /* 0x0000000000007941 */ /* 0x000fea0003800000 */
.L_x_627:
[----:B------:R-:W-:-:S03]  /*9cb0*/  UMOV UR6, 0xffffffff ;  /* 0xffffffff00067882 */ /* 0x000fc60000000000 */
[----:B------:R-:W-:Y:S05]  /*9cc0*/  BRA.DIV UR6, `(.L_x_649) ;  /* 0x00000006067c7947 */ /* 0x000fea000b800000 */
[----:B------:R-:W-:-:S13]  /*9cd0*/  ELECT P6, URZ, PT ;  /* 0x00000000003f782f */ /* 0x000fda00038c0000 */
.L_x_668:
[----:B------:R-:W-:Y:S05]  /*9ce0*/  @!P6 BRA `(.L_x_516) ;  /* 0x000000000070e947 */ /* 0x000fea0003800000 */
[----:B------:R-:W-:-:S04]  /*9cf0*/  LOP3.LUT R17, R17, 0x2, RZ, 0xfc, !PT ;  /* 0x0000000211117812 */ /* 0x000fc800078efcff */
[----:B------:R-:W-:-:S13]  /*9d00*/  ISETP.NE.AND P2, PT, R17, 0x3, PT ;  /* 0x000000031100780c */ /* 0x000fda0003f45270 */
[----:B------:R-:W-:Y:S05]  /*9d10*/  @!P2 BRA `(.L_x_650) ;  /* 0x000000000004a947 */ /* 0x000fea0003800000 */
[----:B--2---:R-:W-:Y:S01]  /*9d20*/  BPT.TRAP 0x1 ;  /* 0x000000040000795c */ /* 0x004fe20000300000 */
.L_x_650:
[----:B------:R-:W4:Y:S01]  /*9d30*/  S2R R3, SR_CgaCtaId ;  /* 0x0000000000037919 */ /* 0x000f220000008800 */
[----:B------:R-:W-:Y:S02]  /*9d40*/  MOV R2, 0x400 ;  /* 0x0000040000027802 */ /* 0x000fe40000000f00 */
[----:B------:R-:W-:Y:S02]  /*9d50*/  SHF.L.U32 R6, R0, 0x1f, RZ ;  /* 0x0000001f00067819 */ /* 0x000fe400000006ff */
[----:B----4-:R-:W-:-:S05]  /*9d60*/  LEA R9, R3, R2, 0x18 ;  /* 0x0000000203097211 */ /* 0x010fca00078ec0ff */
[----:B------:R-:W-:-:S04]  /*9d70*/  VIADD R2, R9, 0x36420 ;  /* 0x0003642009027836 */ /* 0x000fc80000000000 */
[C---:B------:R-:W-:Y:S02]  /*9d80*/  IMAD R7, R5.reuse, 0x8, R2 ;  /* 0x0000000805077824 */ /* 0x040fe400078e0202 */
[----:B------:R-:W-:Y:S02]  /*9d90*/  VIADD R5, R5, 0x1 ;  /* 0x0000000105057836 */ /* 0x000fe40000000000 */
[----:B------:R-:W4:Y:S03]  /*9da0*/  SYNCS.PHASECHK.TRANS64.TRYWAIT P0, [R7+URZ], R6 ;  /* 0x00000006070075a7 */ /* 0x000f26000800017f */
[----:B------:R-:W-:-:S04]  /*9db0*/  ISETP.NE.AND P1, PT, R5, 0x2, PT ;  /* 0x000000020500780c */ /* 0x000fc80003f25270 */
[----:B------:R-:W-:Y:S02]  /*9dc0*/  SEL R3, RZ, 0x1, P1 ;  /* 0x00000001ff037807 */ /* 0x000fe40000800000 */
[----:B------:R-:W-:Y:S02]  /*9dd0*/  SEL R5, R5, RZ, P1 ;  /* 0x000000ff05057207 */ /* 0x000fe40000800000 */
[----:B------:R-:W-:-:S03]  /*9de0*/  LOP3.LUT R0, R0, R3, RZ, 0x3c, !PT ;  /* 0x0000000300007212 */ /* 0x000fc600078e3cff */
[----:B------:R-:W-:Y:S01]  /*9df0*/  IMAD R5, R5, 0x8, R2 ;  /* 0x0000000805057824 */ /* 0x000fe200078e0202 */
[----:B------:R-:W-:Y:S01]  /*9e00*/  SHF.L.U32 R0, R0, 0x1f, RZ ;  /* 0x0000001f00007819 */ /* 0x000fe200000006ff */
[----:B----4-:R-:W-:Y:S06]  /*9e10*/  @!P0 BRA `(.L_x_651) ;  /* 0x0000000400488947 */ /* 0x010fec0003800000 */
.L_x_669:
[----:B------:R-:W5:Y:S02]  /*9e20*/  SYNCS.PHASECHK.TRANS64.TRYWAIT P0, [R5+URZ], R0 ;  /* 0x00000000050075a7 */ /* 0x000f64000800017f */
[----:B-----5:R-:W-:Y:S05]  /*9e30*/  @!P0 BRA `(.L_x_652) ;  /* 0x0000000400548947 */ /* 0x020fea0003800000 */
.L_x_670:
[----:B------:R-:W-:Y:S05]  /*9e40*/  @!P2 BRA `(.L_x_653) ;  /* 0x000000000004a947 */ /* 0x000fea0003800000 */
[----:B--2---:R-:W-:Y:S01]  /*9e50*/  BPT.TRAP 0x1 ;  /* 0x000000040000795c */ /* 0x004fe20000300000 */
.L_x_653:
[----:B------:R-:W-:-:S07]  /*9e60*/  SHF.L.U32 R4, R4, 0x1f, RZ ;  /* 0x0000001f04047819 */ /* 0x000fce00000006ff */
.L_x_654:
[----:B------:R1:W1:Y:S02]  /*9e70*/  SYNCS.PHASECHK.TRANS64.TRYWAIT P0, [R9+URZ+0x36438], R4 ;  /* 0x03643804090075a7 */ /* 0x000264000800017f */
[----:B-1----:R-:W-:Y:S05]  /*9e80*/  @!P0 NANOSLEEP.SYNCS 0x989680 ;  /* 0x009896800000895d */ /* 0x002fea0003900000 */
[----:B------:R-:W1:Y:S02]  /*9e90*/  @!P0 SYNCS.PHASECHK.TRANS64 P0, [R9+URZ+0x36438], R4 ;  /* 0x03643804090085a7 */ /* 0x000e64000800007f */
[----:B-1----:R-:W-:Y:S05]  /*9ea0*/  @!P0 BRA `(.L_x_654) ;  /* 0xfffffffc00f08947 */ /* 0x002fea000383ffff */
.L_x_516:
[----:B--2---:R-:W-:Y:S05]  /*9eb0*/  BSYNC B6 ;  /* 0x0000000000067941 */ /* 0x004fea0003800000 */
.L_x_510:
[----:B------:R-:W-:Y:S05]  /*9ec0*/  EXIT ;  /* 0x000000000000794d */ /* 0x000fea0003800000 */
.L_x_526:
[----:B------:R-:W-:Y:S02]  /*9ed0*/  IMAD.MOV.U32 R12, RZ, RZ, RZ ;  /* 0x000000ffff0c7224 */ /* 0x000fe400078e00ff */
[----:B------:R-:W-:Y:S02]  /*9ee0*/  IMAD.MOV.U32 R11, RZ, RZ, 0x1f ;  /* 0x0000001fff0b7424 */ /* 0x000fe400078e00ff */
[----:B------:R-:W-:-:S07]  /*9ef0*/  IMAD.MOV.U32 R15, RZ, RZ, -0x1 ;  /* 0xffffffffff0f7424 */ /* 0x000fce00078e00ff */
[----:B------:R-:W-:Y:S05]  /*9f00*/  WARPSYNC.COLLECTIVE R15, `(.L_x_655) ;  /* 0x000000000f087348 */ /* 0x000fea0003c00000 */
[----:B------:R1:W2:Y:S02]  /*9f10*/  SHFL.IDX P6, R14, R13, R12, R11 ;  /* 0x0000000c0d0e7389 */ /* 0x0002a400000c000b */
[----:B-12---:R-:W-:Y:S01]  /*9f20*/  ENDCOLLECTIVE ;  /* 0x000000000000791b */ /* 0x006fe20003800000 */
.L_x_655:
[----:B------:R-:W-:Y:S05]  /*9f30*/  BRA `(.L_x_656) ;  /* 0xffffff7000bc7947 */ /* 0x000fea000383ffff */
.L_x_528:
[----:B--2---:R2:W3:Y:S02]  /*9f40*/  SYNCS.PHASECHK.TRANS64.TRYWAIT P0, [R152+URZ+0x36400], R15 ;  /* 0x0364000f980075a7 */ /* 0x0044e4000800017f */
[----:B---3--:R-:W-:Y:S05]  /*9f50*/  @!P0 NANOSLEEP.SYNCS 0x989680 ;  /* 0x009896800000895d */ /* 0x008fea0003900000 */
[----:B------:R-:W3:Y:S02]  /*9f60*/  @!P0 SYNCS.PHASECHK.TRANS64 P0, [R152+URZ+0x36400], R15 ;  /* 0x0364000f980085a7 */ /* 0x000ee4000800007f */
[----:B---3--:R-:W-:Y:S05]  /*9f70*/  @!P0 BRA `(.L_x_528) ;  /* 0xfffffffc00f08947 */ /* 0x008fea000383ffff */
[----:B------:R-:W-:Y:S05]  /*9f80*/  BRA `(.L_x_527) ;  /* 0xffffff7400107947 */ /* 0x000fea000383ffff */
.L_x_532:
[----:B--2---:R2:W3:Y:S02]  /*9f90*/  SYNCS.PHASECHK.TRANS64.TRYWAIT P1, [R4+URZ+0x36410], R9 ;  /* 0x03641009040075a7 */ /* 0x0044e4000802017f */
[----:B---3--:R-:W-:Y:S05]  /*9fa0*/  @!P1 NANOSLEEP.SYNCS 0x989680 ;  /* 0x009896800000995d */ /* 0x008fea0003900000 */
[----:B------:R-:W3:Y:S02]  /*9fb0*/  @!P1 SYNCS.PHASECHK.TRANS64 P1, [R4+URZ+0x36410], R9 ;  /* 0x03641009040095a7 */ /* 0x000ee4000802007f */
[----:B---3--:R-:W-:Y:S05]  /*9fc0*/  @!P1 BRA `(.L_x_532) ;  /* 0xfffffffc00f09947 */ /* 0x008fea000383ffff */
[----:B------:R-:W-:Y:S05]  /*9fd0*/  BRA `(.L_x_531) ;  /* 0xffffff7800b07947 */ /* 0x000fea000383ffff */
.L_x_536:
[----:B--2---:R2:W1:Y:S02]  /*9fe0*/  SYNCS.PHASECHK.TRANS64.TRYWAIT P1, [R152+URZ+0x36430], R9 ;  /* 0x03643009980075a7 */ /* 0x004464000802017f */
[----:B-1----:R-:W-:Y:S05]  /*9ff0*/  @!P1 NANOSLEEP.SYNCS 0x989680 ;  /* 0x009896800000995d */ /* 0x002fea0003900000 */
[----:B------:R-:W1:Y:S02]  /*a000*/  @!P1 SYNCS.PHASECHK.TRANS64 P1, [R152+URZ+0x36430], R9 ;  /* 0x03643009980095a7 */ /* 0x000e64000802007f */
[----:B-1----:R-:W-:Y:S05]  /*a010*/  @!P1 BRA `(.L_x_536) ;  /* 0xfffffffc00f09947 */ /* 0x002fea000383ffff */
[----:B------:R-:W-:Y:S05]  /*a020*/  BRA `(.L_x_535) ;  /* 0xffffff8000547947 */ /* 0x000fea000383ffff */
.L_x_630:
[----:B-1----:R1:W2:Y:S02]  /*a030*/  SYNCS.PHASECHK.TRANS64.TRYWAIT P1, [R12+URZ+0x36420], R11 ;  /* 0x0364200b0c0075a7 */ /* 0x0022a4000802017f */
[----:B--2---:R-:W-:Y:S05]  /*a040*/  @!P1 NANOSLEEP.SYNCS 0x989680 ;  /* 0x009896800000995d */ /* 0x004fea0003900000 */
[----:B------:R-:W2:Y:S02]  /*a050*/  @!P1 SYNCS.PHASECHK.TRANS64 P1, [R12+URZ+0x36420], R11 ;  /* 0x0364200b0c0095a7 */ /* 0x000ea4000802007f */
[----:B--2---:R-:W-:Y:S05]  /*a060*/  @!P1 BRA `(.L_x_630) ;  /* 0xfffffffc00f09947 */ /* 0x004fea000383ffff */
[----:B------:R-:W-:Y:S05]  /*a070*/  BRA `(.L_x_657) ;  /* 0xffffffe000187947 */ /* 0x000fea000383ffff */
.L_x_634:
[----:B-1----:R1:W2:Y:S02]  /*a080*/  SYNCS.PHASECHK.TRANS64.TRYWAIT P1, [R12+URZ+0x36438], R11 ;  /* 0x0364380b0c0075a7 */ /* 0x0022a4000802017f */
[----:B--2---:R-:W-:Y:S05]  /*a090*/  @!P1 NANOSLEEP.SYNCS 0x989680 ;  /* 0x009896800000995d */ /* 0x004fea0003900000 */
[----:B------:R-:W2:Y:S02]  /*a0a0*/  @!P1 SYNCS.PHASECHK.TRANS64 P1, [R12+URZ+0x36438], R11 ;  /* 0x0364380b0c0095a7 */ /* 0x000ea4000802007f */
[----:B--2---:R-:W-:Y:S05]  /*a0b0*/  @!P1 BRA `(.L_x_634) ;  /* 0xfffffffc00f09947 */ /* 0x004fea000383ffff */
[----:B------:R-:W-:Y:S05]  /*a0c0*/  BRA `(.L_x_658) ;  /* 0xffffffe400c07947 */ /* 0x000fea000383ffff */
.L_x_636:
[----:B--2---:R2:W3:Y:S02]  /*a0d0*/  SYNCS.PHASECHK.TRANS64.TRYWAIT P1, [R12+URZ+0x36428], R27 ;  /* 0x0364281b0c0075a7 */ /* 0x0044e4000802017f */
[----:B---3--:R-:W-:Y:S05]  /*a0e0*/  @!P1 NANOSLEEP.SYNCS 0x989680 ;  /* 0x009896800000995d */ /* 0x008fea0003900000 */
[----:B------:R-:W3:Y:S02]  /*a0f0*/  @!P1 SYNCS.PHASECHK.TRANS64 P1, [R12+URZ+0x36428], R27 ;  /* 0x0364281b0c0095a7 */ /* 0x000ee4000802007f */
[----:B---3--:R-:W-:Y:S05]  /*a100*/  @!P1 BRA `(.L_x_636) ;  /* 0xfffffffc00f09947 */ /* 0x008fea000383ffff */
[----:B------:R-:W-:Y:S05]  /*a110*/  BRA `(.L_x_659) ;  /* 0xffffffe800887947 */ /* 0x000fea000383ffff */
.L_x_638:
[----:B--2---:R2:W3:Y:S02]  /*a120*/  SYNCS.PHASECHK.TRANS64.TRYWAIT P1, [R12+URZ+0x36438], R28 ;  /* 0x0364381c0c0075a7 */ /* 0x0044e4000802017f */
[----:B---3--:R-:W-:Y:S05]  /*a130*/  @!P1 NANOSLEEP.SYNCS 0x989680 ;  /* 0x009896800000995d */ /* 0x008fea0003900000 */
[----:B------:R-:W3:Y:S02]  /*a140*/  @!P1 SYNCS.PHASECHK.TRANS64 P1, [R12+URZ+0x36438], R28 ;  /* 0x0364381c0c0095a7 */ /* 0x000ee4000802007f */
[----:B---3--:R-:W-:Y:S05]  /*a150*/  @!P1 BRA `(.L_x_638) ;  /* 0xfffffffc00f09947 */ /* 0x008fea000383ffff */
[----:B------:R-:W-:Y:S05]  /*a160*/  BRA `(.L_x_660) ;  /* 0xffffffec00207947 */ /* 0x000fea000383ffff */
.L_x_640:
[----:B------:R-:W-:-:S07]  /*a170*/  SHF.L.U32 R5, R0, 0x1f, RZ ;  /* 0x0000001f00057819 */ /* 0x000fce00000006ff */
.L_x_661:
[----:B---3--:R3:W4:Y:S02]  /*a180*/  SYNCS.PHASECHK.TRANS64.TRYWAIT P1, [R12+URZ+0x36420], R5 ;  /* 0x036420050c0075a7 */ /* 0x008724000802017f */
[----:B----4-:R-:W-:Y:S05]  /*a190*/  @!P1 NANOSLEEP.SYNCS 0x989680 ;  /* 0x009896800000995d */ /* 0x010fea0003900000 */
[----:B------:R-:W4:Y:S02]  /*a1a0*/  @!P1 SYNCS.PHASECHK.TRANS64 P1, [R12+URZ+0x36420], R5 ;  /* 0x036420050c0095a7 */ /* 0x000f24000802007f */
[----:B----4-:R-:W-:Y:S05]  /*a1b0*/  @!P1 BRA `(.L_x_661) ;  /* 0xfffffffc00f09947 */ /* 0x010fea000383ffff */
[----:B------:R-:W-:Y:S05]  /*a1c0*/  BRA `(.L_x_662) ;  /* 0xffffffec00b87947 */ /* 0x000fea000383ffff */
.L_x_643:
[----:B---3--:R3:W4:Y:S02]  /*a1d0*/  SYNCS.PHASECHK.TRANS64.TRYWAIT P1, [R12+URZ+0x36438], R11 ;  /* 0x0364380b0c0075a7 */ /* 0x008724000802017f */
[----:B----4-:R-:W-:Y:S05]  /*a1e0*/  @!P1 NANOSLEEP.SYNCS 0x989680 ;  /* 0x009896800000995d */ /* 0x010fea0003900000 */
[----:B------:R-:W4:Y:S02]  /*a1f0*/  @!P1 SYNCS.PHASECHK.TRANS64 P1, [R12+URZ+0x36438], R11 ;  /* 0x0364380b0c0095a7 */ /* 0x000f24000802007f */
[----:B----4-:R-:W-:Y:S05]  /*a200*/  @!P1 BRA `(.L_x_643) ;  /* 0xfffffffc00f09947 */ /* 0x010fea000383ffff */
[----:B------:R-:W-:Y:S05]  /*a210*/  BRA `(.L_x_663) ;  /* 0xfffffff000647947 */ /* 0x000fea000383ffff */
.L_x_645:
[----:B----4-:R4:W1:Y:S02]  /*a220*/  SYNCS.PHASECHK.TRANS64.TRYWAIT P1, [R12+URZ+0x36428], R5 ;  /* 0x036428050c0075a7 */ /* 0x010864000802017f */
[----:B-1----:R-:W-:Y:S05]  /*a230*/  @!P1 NANOSLEEP.SYNCS 0x989680 ;  /* 0x009896800000995d */ /* 0x002fea0003900000 */
[----:B------:R-:W1:Y:S02]  /*a240*/  @!P1 SYNCS.PHASECHK.TRANS64 P1, [R12+URZ+0x36428], R5 ;  /* 0x036428050c0095a7 */ /* 0x000e64000802007f */
[----:B-1----:R-:W-:Y:S05]  /*a250*/  @!P1 BRA `(.L_x_645) ;  /* 0xfffffffc00f09947 */ /* 0x002fea000383ffff */
[----:B------:R-:W-:Y:S05]  /*a260*/  BRA `(.L_x_664) ;  /* 0xfffffff400107947 */ /* 0x000fea000383ffff */
.L_x_647:
[----:B----4-:R4:W1:Y:S02]  /*a270*/  SYNCS.PHASECHK.TRANS64.TRYWAIT P1, [R12+URZ+0x36438], R3 ;  /* 0x036438030c0075a7 */ /* 0x010864000802017f */
[----:B-1----:R-:W-:Y:S05]  /*a280*/  @!P1 NANOSLEEP.SYNCS 0x989680 ;  /* 0x009896800000995d */ /* 0x002fea0003900000 */
[----:B------:R-:W1:Y:S02]  /*a290*/  @!P1 SYNCS.PHASECHK.TRANS64 P1, [R12+URZ+0x36438], R3 ;  /* 0x036438030c0095a7 */ /* 0x000e64000802007f */
[----:B-1----:R-:W-:Y:S05]  /*a2a0*/  @!P1 BRA `(.L_x_647) ;  /* 0xfffffffc00f09947 */ /* 0x002fea000383ffff */
[----:B------:R-:W-:Y:S05]  /*a2b0*/  BRA `(.L_x_665) ;  /* 0xfffffff400ac7947 */ /* 0x000fea000383ffff */
.L_x_649:
[----:B------:R-:W-:Y:S01]  /*a2c0*/  BSSY B0, `(.L_x_666) ;  /* 0x0000006000007945 */ /* 0x000fe20003800000 */
[----:B------:R-:W-:-:S07]  /*a2d0*/  IMAD.MOV.U32 R15, RZ, RZ, -0x1 ;  /* 0xffffffffff0f7424 */ /* 0x000fce00078e00ff */
[----:B-123--:R-:W-:Y:S05]  /*a2e0*/  WARPSYNC.COLLECTIVE R15, `(.L_x_667) ;  /* 0x000000000f0c7348 */ /* 0x00efea0003c00000 */
[----:B------:R-:W-:Y:S02]  /*a2f0*/  ELECT P6, UR62, PT ;  /* 0x00000000003e782f */ /* 0x000fe400038c0000 */
[----:B------:R-:W-:Y:S01]  /*a300*/  MOV R14, UR62 ;  /* 0x0000003e000e7c02 */ /* 0x000fe20008000f00 */
[----:B-123--:R-:W-:Y:S10]  /*a310*/  ENDCOLLECTIVE ;  /* 0x000000000000791b */ /* 0x00eff40003800000 */
.L_x_667:
[----:B------:R-:W-:Y:S05]  /*a320*/  BSYNC B0 ;  /* 0x0000000000007941 */ /* 0x000fea0003800000 */
.L_x_666:
[----:B------:R-:W-:Y:S05]  /*a330*/  BRA `(.L_x_668) ;  /* 0xfffffff800687947 */ /* 0x000fea000383ffff */
.L_x_651:
[----:B----4-:R4:W1:Y:S02]  /*a340*/  SYNCS.PHASECHK.TRANS64.TRYWAIT P0, [R7+URZ], R6 ;  /* 0x00000006070075a7 */ /* 0x010864000800017f */
[----:B-1----:R-:W-:Y:S05]  /*a350*/  @!P0 NANOSLEEP.SYNCS 0x989680 ;  /* 0x009896800000895d */ /* 0x002fea0003900000 */
[----:B------:R-:W1:Y:S02]  /*a360*/  @!P0 SYNCS.PHASECHK.TRANS64 P0, [R7+URZ], R6 ;  /* 0x00000006070085a7 */ /* 0x000e64000800007f */
[----:B-1----:R-:W-:Y:S05]  /*a370*/  @!P0 BRA `(.L_x_651) ;  /* 0xfffffffc00f08947 */ /* 0x002fea000383ffff */
[----:B------:R-:W-:Y:S05]  /*a380*/  BRA `(.L_x_669) ;  /* 0xfffffff800a47947 */ /* 0x000fea000383ffff */
.L_x_652:
[----:B------:R1:W1:Y:S02]  /*a390*/  SYNCS.PHASECHK.TRANS64.TRYWAIT P0, [R5+URZ], R0 ;  /* 0x00000000050075a7 */ /* 0x000264000800017f */
[----:B-1----:R-:W-:Y:S05]  /*a3a0*/  @!P0 NANOSLEEP.SYNCS 0x989680 ;  /* 0x009896800000895d */ /* 0x002fea0003900000 */
[----:B------:R-:W1:Y:S02]  /*a3b0*/  @!P0 SYNCS.PHASECHK.TRANS64 P0, [R5+URZ], R0 ;  /* 0x00000000050085a7 */ /* 0x000e64000800007f */
[----:B-1----:R-:W-:Y:S05]  /*a3c0*/  @!P0 BRA `(.L_x_652) ;  /* 0xfffffffc00f08947 */ /* 0x002fea000383ffff */
[----:B------:R-:W-:Y:S05]  /*a3d0*/  BRA `(.L_x_670) ;  /* 0xfffffff800987947 */ /* 0x000fea000383ffff */
.L_x_671:
        /* <DEDUP_REMOVED lines=10> */
.L_x_3859:


//--------------------- .text._ZN7cutlass13device_kernelIN5flash11enable_sm90INS1_16FlashAttnBwdSm90INS1_25CollectiveMainloopBwdSm90ILi2ELi1ELi1EN4cute5tupleIJNS5_1CILi1EEES8_S8_EEENS6_IJNS7_ILi64EEENS7_ILi96EEENS7_ILi192EEEEEENS_10bfloat16_tEfNS_4arch4Sm90ELb0ELb0ELb0ELb1ELb1ELb0ELb1ELb0ELi3ELi1ELi1ELi1ELb0EEENS1_21CollectiveEpilogueBwdISD_SE_SG_Li384ELb1ELb1ELi3EEENS1_19SingleTileSchedulerILb1ELb0ELb0ELi96EEEEEEEEEvNT_6ParamsE --------------------------
	.section	.text._ZN7cutlass13device_kernelIN5flash11enable_sm90INS1_16FlashAttnBwdSm90INS1_25CollectiveMainloopBwdSm90ILi2ELi1ELi1EN4cute5tupleIJNS5_1CILi1EEES8_S8_EEENS6_IJNS7_ILi64EEENS7_ILi96EEENS7_ILi192EEEEEENS_10bfloat16_tEfNS_4arch4Sm90ELb0ELb0ELb0ELb1ELb1ELb0ELb1ELb0ELi3ELi1ELi1ELi1ELb0EEENS1_21CollectiveEpilogueBwdISD_SE_SG_Li384ELb1ELb1ELi3EEENS1_19SingleTileSchedulerILb1ELb0ELb0ELi96EEEEEEEEEvNT_6ParamsE,"ax",@progbits
	.align	128
.text._ZN7cutlass13device_kernelIN5flash11enable_sm90INS1_16FlashAttnBwdSm90INS1_25CollectiveMainloopBwdSm90ILi2ELi1ELi1EN4cute5tupleIJNS5_1CILi1EEES8_S8_EEENS6_IJNS7_ILi64EEENS7_ILi96EEENS7_ILi192EEEEEENS_10bfloat16_tEfNS_4arch4Sm90ELb0ELb0ELb0ELb1ELb1ELb0ELb1ELb0ELi3ELi1ELi1ELi1ELb0EEENS1_21CollectiveEpilogueBwdISD_SE_SG_Li384ELb1ELb1ELi3EEENS1_19SingleTileSchedulerILb1ELb0ELb0ELi96EEEEEEEEEvNT_6ParamsE:
        .type           _ZN7cutlass13device_kernelIN5flash11enable_sm90INS1_16FlashAttnBwdSm90INS1_25CollectiveMainloopBwdSm90ILi2ELi1ELi1EN4cute5tupleIJNS5_1CILi1EEES8_S8_EEENS6_IJNS7_ILi64EEENS7_ILi96EEENS7_ILi192EEEEEENS_10bfloat16_tEfNS_4arch4Sm90ELb0ELb0ELb0ELb1ELb1ELb0ELb1ELb0ELi3ELi1ELi1ELi1ELb0EEENS1_21CollectiveEpilogueBwdISD_SE_SG_Li384ELb1ELb1ELi3EEENS1_19SingleTileSchedulerILb1ELb0ELb0ELi96EEEEEEEEEvNT_6ParamsE,@function
        .size           _ZN7cutlass13device_kernelIN5flash11enable_sm90INS1_16FlashAttnBwdSm90INS1_25CollectiveMainloopBwdSm90ILi2ELi1ELi1EN4cute5tupleIJNS5_1CILi1EEES8_S8_EEENS6_IJNS7_ILi64EEENS7_ILi96EEENS7_ILi192EEEEEENS_10bfloat16_tEfNS_4arch4Sm90ELb0ELb0ELb0ELb1ELb1ELb0ELb1ELb0ELi3ELi1ELi1ELi1ELb0EEENS1_21CollectiveEpilogueBwdISD_SE_SG_Li384ELb1ELb1ELi3EEENS1_19SingleTileSchedulerILb1ELb0ELb0ELi96EEEEEEEEEvNT_6ParamsE,(.L_x_3860 - _ZN7cutlass13device_kernelIN5flash11enable_sm90INS1_16FlashAttnBwdSm90INS1_25CollectiveMainloopBwdSm90ILi2ELi1ELi1EN4cute5tupleIJNS5_1CILi1EEES8_S8_EEENS6_IJNS7_ILi64EEENS7_ILi96EEENS7_ILi192EEEEEENS_10bfloat16_tEfNS_4arch4Sm90ELb0ELb0ELb0ELb1ELb1ELb0ELb1ELb0ELi3ELi1ELi1ELi1ELb0EEENS1_21CollectiveEpilogueBwdISD_SE_SG_Li384ELb1ELb1ELi3EEENS1_19SingleTileSchedulerILb1ELb0ELb0ELi96EEEEEEEEEvNT_6ParamsE)
        .other          _ZN7cutlass13device_kernelIN5flash11enable_sm90INS1_16FlashAttnBwdSm90INS1_25CollectiveMainloopBwdSm90ILi2ELi1ELi1EN4cute5tupleIJNS5_1CILi1EEES8_S8_EEENS6_IJNS7_ILi64EEENS7_ILi96EEENS7_ILi192EEEEEENS_10bfloat16_tEfNS_4arch4Sm90ELb0ELb0ELb0ELb1ELb1ELb0ELb1ELb0ELi3ELi1ELi1ELi1ELb0EEENS1_21CollectiveEpilogueBwdISD_SE_SG_Li384ELb1ELb1ELi3EEENS1_19SingleTileSchedulerILb1ELb0ELb0ELi96EEEEEEEEEvNT_6ParamsE,@"STO_CUDA_ENTRY STV_DEFAULT"
_ZN7cutlass13device_kernelIN5flash11enable_sm90INS1_16FlashAttnBwdSm90INS1_25CollectiveMainloopBwdSm90ILi2ELi1ELi1EN4cute5tupleIJNS5_1CILi1EEES8_S8_EEENS6_IJNS7_ILi64EEENS7_ILi96EEENS7_ILi192EEEEEENS_10bfloat16_tEfNS_4arch4Sm90ELb0ELb0ELb0ELb1ELb1ELb0ELb1ELb0ELi3ELi1ELi1ELi1ELb0EEENS1_21CollectiveEpilogueBwdISD_SE_SG_Li384ELb1ELb1ELi3EEENS1_19SingleTileSchedulerILb1ELb0ELb0ELi96EEEEEEEEEvNT_6ParamsE:
        /* <DEDUP_REMOVED lines=22> */
.L_x_673:
[----:B------:R-:W-:Y:S05]  /*0160*/  BSYNC B0 ;  /* 0x0000000000007941 */ /* 0x000fea0003800000 */
.L_x_672:
        /* <DEDUP_REMOVED lines=34> */
.L_x_674:
        /* <DEDUP_REMOVED lines=20> */
.L_x_675:
        /* <DEDUP_REMOVED lines=8> */
.L_x_678:
        /* <DEDUP_REMOVED lines=21> */
.L_x_679:
        /* <DEDUP_REMOVED lines=10> */
.L_x_681:
[----:B------:R-:W2:Y:S02]  /*0740*/  LDC R0, c[0x0][0x8bc] ;  /* 0x00022f00ff007b82 */ /* 0x000ea40000000800 */
.L_x_680:
        /* <DEDUP_REMOVED lines=14> */
.L_x_683:
        /* <DEDUP_REMOVED lines=10> */
.L_x_684:
        /* <DEDUP_REMOVED lines=8> */
.L_x_685:
        /* <DEDUP_REMOVED lines=9> */
.L_x_686:
        /* <DEDUP_REMOVED lines=75> */
.L_x_689:
        /* <DEDUP_REMOVED lines=15> */
.L_x_688:
        /* <DEDUP_REMOVED lines=20> */
.L_x_691:
        /* <DEDUP_REMOVED lines=15> */
.L_x_690:
        /* <DEDUP_REMOVED lines=8> */
.L_x_838:
        /* <DEDUP_REMOVED lines=26> */
.L_x_693:
        /* <DEDUP_REMOVED lines=98> */
.L_x_705:
[----:B------:R-:W-:-:S13]  /*19f0*/  ISETP.NE.AND P0, PT, R13, 0x3, PT ;  /* 0x000000030d00780c */ /* 0x000fda0003f05270 */
[----:B-1----:R-:W-:Y:S05]  /*1a00*/  @!P0 BRA `(.L_x_695) ;  /* 0x0000000000048947 */ /* 0x002fea0003800000 */
[----:B------:R-:W-:Y:S01]  /*1a10*/  BPT.TRAP 0x1 ;  /* 0x000000040000795c */ /* 0x000fe20000300000 */
.L_x_695:
[----:B------:R-:W-:Y:S02]  /*1a20*/  LEA R4, R3, UR36, 0x3 ;  /* 0x0000002403047c11 */ /* 0x000fe4000f8e18ff */
[----:B------:R-:W-:-:S04]  /*1a30*/  SHF.L.U32 R9, R7, 0x1f, RZ ;  /* 0x0000001f07097819 */ /* 0x000fc800000006ff */
[----:B------:R1:W2:Y:S01]  /*1a40*/  SYNCS.PHASECHK.TRANS64.TRYWAIT P1, [R4+URZ+0x36410], R9 ;  /* 0x03641009040075a7 */ /* 0x0002a2000802017f */
[----:B------:R-:W-:Y:S05]  /*1a50*/  @!P0 BRA `(.L_x_696) ;  /* 0x0000000000048947 */ /* 0x000fea0003800000 */
[----:B------:R-:W-:Y:S01]  /*1a60*/  BPT.TRAP 0x1 ;  /* 0x000000040000795c */ /* 0x000fe20000300000 */
.L_x_696:
[----:B--2---:R-:W-:Y:S05]  /*1a70*/  @P1 BRA `(.L_x_697) ;  /* 0x0000000000081947 */ /* 0x004fea0003800000 */
[----:B------:R-:W2:Y:S02]  /*1a80*/  SYNCS.PHASECHK.TRANS64.TRYWAIT P1, [R4+URZ+0x36410], R9 ;  /* 0x03641009040075a7 */ /* 0x000ea4000802017f */
[----:B--2---:R-:W-:Y:S05]  /*1a90*/  @!P1 BRA `(.L_x_698) ;  /* 0x0000008c00309947 */ /* 0x004fea0003800000 */
.L_x_697:
        /* <DEDUP_REMOVED lines=103> */
.L_x_699:
[----:B-12---:R-:W-:-:S04]  /*2110*/  SHF.L.U32 R9, R6, 0x1f, RZ ;  /* 0x0000001f06097819 */ /* 0x006fc800000006ff */
[----:B------:R1:W2:Y:S01]  /*2120*/  SYNCS.PHASECHK.TRANS64.TRYWAIT P1, [UR36+0x36430], R9 ;  /* 0x03643009ff0075a7 */ /* 0x0002a20008020164 */
[----:B------:R-:W-:Y:S05]  /*2130*/  @!P0 BRA `(.L_x_700) ;  /* 0x0000000000048947 */ /* 0x000fea0003800000 */
[----:B------:R-:W-:Y:S01]  /*2140*/  BPT.TRAP 0x1 ;  /* 0x000000040000795c */ /* 0x000fe20000300000 */
.L_x_700:
[----:B--2---:R-:W-:Y:S05]  /*2150*/  @P1 BRA `(.L_x_701) ;  /* 0x0000000000081947 */ /* 0x004fea0003800000 */
[----:B------:R-:W2:Y:S02]  /*2160*/  SYNCS.PHASECHK.TRANS64.TRYWAIT P1, [UR36+0x36430], R9 ;  /* 0x03643009ff0075a7 */ /* 0x000ea40008020164 */
[----:B--2---:R-:W-:Y:S05]  /*2170*/  @!P1 BRA `(.L_x_702) ;  /* 0x00000084008c9947 */ /* 0x004fea0003800000 */
.L_x_701:
        /* <DEDUP_REMOVED lines=303> */
.L_x_703:
        /* <DEDUP_REMOVED lines=60> */
.L_x_704:
        /* <DEDUP_REMOVED lines=62> */
.L_x_687:
        /* <DEDUP_REMOVED lines=128> */
.L_x_707:
        /* <DEDUP_REMOVED lines=54> */
.L_x_709:
[----:B------:R-:W-:Y:S05]  /*4770*/  BSYNC B0 ;  /* 0x0000000000007941 */ /* 0x000fea0003800000 */
.L_x_708:
        /* <DEDUP_REMOVED lines=15> */
.L_x_711:
[----:B------:R-:W-:Y:S05]  /*4870*/  BSYNC B0 ;  /* 0x0000000000007941 */ /* 0x000fea0003800000 */
.L_x_710:
        /* <DEDUP_REMOVED lines=18> */
.L_x_713:
[----:B------:R-:W-:Y:S05]  /*49a0*/  BSYNC B0 ;  /* 0x0000000000007941 */ /* 0x000fea0003800000 */
.L_x_712:
        /* <DEDUP_REMOVED lines=17> */
.L_x_715:
[----:B------:R-:W-:Y:S05]  /*4ac0*/  BSYNC B0 ;  /* 0x0000000000007941 */ /* 0x000fea0003800000 */
.L_x_714:
        /* <DEDUP_REMOVED lines=18> */
.L_x_717:
[----:B------:R-:W-:Y:S05]  /*4bf0*/  BSYNC B0 ;  /* 0x0000000000007941 */ /* 0x000fea0003800000 */
.L_x_716:
        /* <DEDUP_REMOVED lines=19> */
.L_x_719:
[----:B------:R-:W-:Y:S05]  /*4d30*/  BSYNC B0 ;  /* 0x0000000000007941 */ /* 0x000fea0003800000 */
.L_x_718:
        /* <DEDUP_REMOVED lines=26> */
.L_x_721:
[----:B------:R-:W-:Y:S05]  /*4ee0*/  BSYNC B0 ;  /* 0x0000000000007941 */ /* 0x000fea0003800000 */
.L_x_720:
        /* <DEDUP_REMOVED lines=15> */
.L_x_723:
[----:B------:R-:W-:Y:S05]  /*4fe0*/  BSYNC B0 ;  /* 0x0000000000007941 */ /* 0x000fea0003800000 */
.L_x_722:
        /* <DEDUP_REMOVED lines=15> */
.L_x_725:
[----:B------:R-:W-:Y:S05]  /*50e0*/  BSYNC B0 ;  /* 0x0000000000007941 */ /* 0x000fea0003800000 */
.L_x_724:
        /* <DEDUP_REMOVED lines=15> */
.L_x_727:
[----:B------:R-:W-:Y:S05]  /*51e0*/  BSYNC B0 ;  /* 0x0000000000007941 */ /* 0x000fea0003800000 */
.L_x_726:
        /* <DEDUP_REMOVED lines=15> */
.L_x_729:
[----:B------:R-:W-:Y:S05]  /*52e0*/  BSYNC B0 ;  /* 0x0000000000007941 */ /* 0x000fea0003800000 */
.L_x_728:
        /* <DEDUP_REMOVED lines=15> */
.L_x_706:
        /* <DEDUP_REMOVED lines=30> */
.L_x_730:
        /* <DEDUP_REMOVED lines=45> */
.L_x_732:
[----:B------:R-:W-:Y:S05]  /*5890*/  BSYNC B0 ;  /* 0x0000000000007941 */ /* 0x000fea0003800000 */
.L_x_731:
        /* <DEDUP_REMOVED lines=16> */
.L_x_734:
[----:B------:R-:W-:Y:S05]  /*59a0*/  BSYNC B0 ;  /* 0x0000000000007941 */ /* 0x000fea0003800000 */
.L_x_733:
        /* <DEDUP_REMOVED lines=16> */
.L_x_736:
[----:B------:R-:W-:Y:S05]  /*5ab0*/  BSYNC B0 ;  /* 0x0000000000007941 */ /* 0x000fea0003800000 */
.L_x_735:
        /* <DEDUP_REMOVED lines=17> */
.L_x_738:
[----:B------:R-:W-:Y:S05]  /*5bd0*/  BSYNC B0 ;  /* 0x0000000000007941 */ /* 0x000fea0003800000 */
.L_x_737:
        /* <DEDUP_REMOVED lines=16> */
.L_x_740:
[----:B------:R-:W-:Y:S05]  /*5ce0*/  BSYNC B0 ;  /* 0x0000000000007941 */ /* 0x000fea0003800000 */
.L_x_739:
        /* <DEDUP_REMOVED lines=20> */
.L_x_742:
[----:B------:R-:W-:Y:S05]  /*5e30*/  BSYNC B0 ;  /* 0x0000000000007941 */ /* 0x000fea0003800000 */
.L_x_741:
        /* <DEDUP_REMOVED lines=24> */
.L_x_744:
[----:B------:R-:W-:Y:S05]  /*5fc0*/  BSYNC B0 ;  /* 0x0000000000007941 */ /* 0x000fea0003800000 */
.L_x_743:
        /* <DEDUP_REMOVED lines=15> */
.L_x_746:
[----:B------:R-:W-:Y:S05]  /*60c0*/  BSYNC B0 ;  /* 0x0000000000007941 */ /* 0x000fea0003800000 */
.L_x_745:
        /* <DEDUP_REMOVED lines=15> */
.L_x_748:
[----:B------:R-:W-:Y:S05]  /*61c0*/  BSYNC B0 ;  /* 0x0000000000007941 */ /* 0x000fea0003800000 */
.L_x_747:
        /* <DEDUP_REMOVED lines=15> */
.L_x_750:
[----:B------:R-:W-:Y:S05]  /*62c0*/  BSYNC B0 ;  /* 0x0000000000007941 */ /* 0x000fea0003800000 */
.L_x_749:
        /* <DEDUP_REMOVED lines=15> */
.L_x_752:
[----:B------:R-:W-:Y:S05]  /*63c0*/  BSYNC B0 ;  /* 0x0000000000007941 */ /* 0x000fea0003800000 */
.L_x_751:
        /* <DEDUP_REMOVED lines=15> */
.L_x_677:
        /* <DEDUP_REMOVED lines=9> */
[----:B------:R-:W1:Y:S01]  /*6550*/  S2UR UR18, SR_CTAID.X ;  /* 0x00000000001279c3 */ /* 0x000e620000002500 */
[----:B------:R-:W-:-:S04]  /*6560*/  ISETP.NE.U32.AND P0, PT, RZ, UR4, PT ;  /* 0x00000004ff007c0c */ /* 0x000fc8000bf05070 */
[----:B------:R-:W-:-:S03]  /*6570*/  ISETP.NE.AND.EX P0, PT, RZ, UR5, PT, P0 ;  /* 0x00000005ff007c0c */ /* 0x000fc6000bf05300 */
[----:B------:R-:W2:Y:S10]  /*6580*/  S2UR UR11, SR_CTAID.Z ;  /* 0x00000000000b79c3 */ /* 0x000eb40000002700 */
[----:B------:R-:W-:Y:S05]  /*6590*/  @!P0 BRA `(.L_x_754) ;  /* 0x00000000001c8947 */ /* 0x000fea0003800000 */
[----:B------:R-:W-:Y:S02]  /*65a0*/  ULDC.64 UR4, c[0x0][0x8d8] ;  /* 0x0002360000047ab9 */ /* 0x000fe40000000a00 */
[----:B--2---:R-:W-:-:S06]  /*65b0*/  UIMAD.WIDE UR4, UR11, 0x4, UR4 ;  /* 0x000000040b0478a5 */ /* 0x004fcc000f8e0204 */
[----:B------:R-:W-:Y:S02]  /*65c0*/  IMAD.U32 R2, RZ, RZ, UR4 ;  /* 0x00000004ff027e24 */ /* 0x000fe4000f8e00ff */
[----:B------:R-:W-:-:S05]  /*65d0*/  IMAD.U32 R3, RZ, RZ, UR5 ;  /* 0x00000005ff037e24 */ /* 0x000fca000f8e00ff */
[----:B------:R-:W2:Y:S02]  /*65e0*/  LDG.E R2, desc[UR38][R2.64] ;  /* 0x0000002602027981 */ /* 0x000ea4000c1e1900 */
[----:B--2---:R-:W-:Y:S01]  /*65f0*/  R2UR UR4, R2 ;  /* 0x00000000020472ca */ /* 0x004fe200000e0000 */
[----:B------:R-:W-:-:S14]  /*6600*/  BRA `(.L_x_755) ;  /* 0x0000000000387947 */ /* 0x000fdc0003800000 */
.L_x_754:
[----:B------:R-:W-:Y:S02]  /*6610*/  ULDC.64 UR4, c[0x0][0x8d0] ;  /* 0x0002340000047ab9 */ /* 0x000fe40000000a00 */
[----:B------:R-:W-:-:S04]  /*6620*/  ISETP.NE.U32.AND P0, PT, RZ, UR4, PT ;  /* 0x00000004ff007c0c */ /* 0x000fc8000bf05070 */
[----:B------:R-:W-:-:S13]  /*6630*/  ISETP.NE.AND.EX P0, PT, RZ, UR5, PT, P0 ;  /* 0x00000005ff007c0c */ /* 0x000fda000bf05300 */
[----:B------:R-:W-:Y:S05]  /*6640*/  @!P0 BRA `(.L_x_756) ;  /* 0x0000000000248947 */ /* 0x000fea0003800000 */
[----:B------:R-:W-:Y:S02]  /*6650*/  ULDC.64 UR4, c[0x0][0x8d0] ;  /* 0x0002340000047ab9 */ /* 0x000fe40000000a00 */
[----:B--2---:R-:W-:-:S06]  /*6660*/  UIMAD.WIDE UR4, UR11, 0x4, UR4 ;  /* 0x000000040b0478a5 */ /* 0x004fcc000f8e0204 */
[----:B------:R-:W-:Y:S02]  /*6670*/  IMAD.U32 R2, RZ, RZ, UR4 ;  /* 0x00000004ff027e24 */ /* 0x000fe4000f8e00ff */
[----:B------:R-:W-:-:S05]  /*6680*/  IMAD.U32 R3, RZ, RZ, UR5 ;  /* 0x00000005ff037e24 */ /* 0x000fca000f8e00ff */
[----:B------:R-:W2:Y:S04]  /*6690*/  LDG.E R0, desc[UR38][R2.64] ;  /* 0x0000002602007981 */ /* 0x000ea8000c1e1900 */
[----:B------:R-:W2:Y:S02]  /*66a0*/  LDG.E R5, desc[UR38][R2.64+0x4] ;  /* 0x0000042602057981 */ /* 0x000ea4000c1e1900 */
[----:B--2---:R-:W-:-:S05]  /*66b0*/  IMAD.IADD R0, R5, 0x1, -R0 ;  /* 0x0000000105007824 */ /* 0x004fca00078e0a00 */
[----:B------:R-:W-:Y:S01]  /*66c0*/  R2UR UR4, R0 ;  /* 0x00000000000472ca */ /* 0x000fe200000e0000 */
[----:B------:R-:W-:-:S14]  /*66d0*/  BRA `(.L_x_755) ;  /* 0x0000000000047947 */ /* 0x000fdc0003800000 */
.L_x_756:
[----:B------:R-:W-:-:S05]  /*66e0*/  ULDC UR4, c[0x0][0x8bc] ;  /* 0x00022f0000047ab9 */ /* 0x000fca0000000800 */
.L_x_755:
[----:B-1----:R-:W-:-:S04]  /*66f0*/  UIMAD UR5, UR18, 0x60, URZ ;  /* 0x00000060120578a4 */ /* 0x002fc8000f8e023f */
[----:B------:R-:W-:-:S04]  /*6700*/  UISETP.GE.AND UP0, UPT, UR5, UR4, UPT ;  /* 0x000000040500728c */ /* 0x000fc8000bf06270 */
[----:B--2---:R-:W-:-:S06]  /*6710*/  USEL UR11, UR11, 0xffffffff, !UP0 ;  /* 0xffffffff0b0b7887 */ /* 0x004fcc000c000000 */
        /* <DEDUP_REMOVED lines=36> */
.L_x_757:
[----:B-----5:R-:W-:Y:S01]  /*6960*/  ISETP.GE.AND P0, PT, R0, 0x1, PT ;  /* 0x000000010000780c */ /* 0x020fe20003f06270 */
[----:B------:R-:W-:Y:S01]  /*6970*/  @UP0 USHF.R.S32.HI UR7, URZ, 0x1f, UR6 ;  /* 0x0000001f3f070899 */ /* 0x000fe20008011406 */
[----:B------:R-:W-:Y:S01]  /*6980*/  UMOV UR4, URZ ;  /* 0x0000003f00047c82 */ /* 0x000fe20008000000 */
[----:B------:R-:W-:Y:S01]  /*6990*/  UMOV UR5, URZ ;  /* 0x0000003f00057c82 */ /* 0x000fe20008000000 */
[----:B------:R-:W-:-:S04]  /*69a0*/  @UP0 UMOV UR4, UR6 ;  /* 0x0000000600040c82 */ /* 0x000fc80008000000 */
[----:B------:R-:W-:-:S05]  /*69b0*/  @UP0 UMOV UR5, UR7 ;  /* 0x0000000700050c82 */ /* 0x000fca0008000000 */
[----:B------:R-:W-:Y:S05]  /*69c0*/  @!P0 BRA `(.L_x_682) ;  /* 0x0000003c002c8947 */ /* 0x000fea0003800000 */
[----:B------:R-:W1:Y:S01]  /*69d0*/  S2R R4, SR_TID.X ;  /* 0x0000000000047919 */ /* 0x000e620000002100 */
        /* <DEDUP_REMOVED lines=8> */
[----:B------:R-:W-:Y:S01]  /*6a60*/  USEL UR19, UR11, URZ, !UP0 ;  /* 0x0000003f0b137287 */ /* 0x000fe2000c000000 */
[----:B------:R-:W-:Y:S01]  /*6a70*/  LEA.HI R3, R3, R2, RZ, 0x6 ;  /* 0x0000000203037211 */ /* 0x000fe200078f30ff */
[----:B------:R-:W-:-:S02]  /*6a80*/  USEL UR6, UR6, URZ, !UP0 ;  /* 0x0000003f06067287 */ /* 0x000fc4000c000000 */
[----:B------:R-:W-:Y:S01]  /*6a90*/  UIADD3 UR8, UP0, UR4, UR12, URZ ;  /* 0x0000000c04087290 */ /* 0x000fe2000ff1e03f */
[----:B------:R-:W-:Y:S01]  /*6aa0*/  SHF.R.S32.HI R3, RZ, 0x6, R3 ;  /* 0x00000006ff037819 */ /* 0x000fe20000011403 */
[----:B------:R-:W-:Y:S01]  /*6ab0*/  UIADD3 UR14, UR13, UR7, URZ ;  /* 0x000000070d0e7290 */ /* 0x000fe2000fffe03f */
[----:B------:R-:W-:Y:S01]  /*6ac0*/  ULDC UR9, c[0x0][0x288] ;  /* 0x0000a20000097ab9 */ /* 0x000fe20000000800 */
[----:B------:R-:W-:Y:S01]  /*6ad0*/  ULDC UR10, c[0x0][0x760] ;  /* 0x0001d800000a7ab9 */ /* 0x000fe20000000800 */
[----:B------:R-:W-:Y:S01]  /*6ae0*/  ULDC.64 UR16, c[0x0][0x2e0] ;  /* 0x0000b80000107ab9 */ /* 0x000fe20000000a00 */
[----:B------:R-:W-:Y:S01]  /*6af0*/  UIMAD UR11, UR11, UR9, URZ ;  /* 0x000000090b0b72a4 */ /* 0x000fe2000f8e023f */
[----:B------:R-:W-:Y:S01]  /*6b00*/  VIMNMX R3, R3, 0x1, !PT ;  /* 0x0000000103037848 */ /* 0x000fe20007fe0100 */
[----:B------:R-:W-:Y:S02]  /*6b10*/  UIMAD UR7, UR9, UR10, URZ ;  /* 0x0000000a090772a4 */ /* 0x000fe4000f8e023f */
[----:B------:R-:W-:Y:S01]  /*6b20*/  UIADD3.X UR9, UR5, UR14, URZ, UP0, !UPT ;  /* 0x0000000e05097290 */ /* 0x000fe200087fe43f */
[----:B------:R-:W-:Y:S01]  /*6b30*/  LOP3.LUT R6, R3, 0x1, RZ, 0xc0, !PT ;  /* 0x0000000103067812 */ /* 0x000fe200078ec0ff */
[----:B------:R-:W-:-:S02]  /*6b40*/  UIMAD UR6, UR6, UR16, URZ ;  /* 0x00000010060672a4 */ /* 0x000fc4000f8e023f */
[----:B------:R-:W-:Y:S02]  /*6b50*/  UIADD3 UR10, UP0, UR11, UR15, URZ ;  /* 0x0000000f0b0a7290 */ /* 0x000fe4000ff1e03f */
[----:B------:R-:W-:Y:S01]  /*6b60*/  UIMAD UR15, UR19, UR17, UR6 ;  /* 0x00000011130f72a4 */ /* 0x000fe2000f8e0206 */
[----:B-1----:R-:W-:Y:S01]  /*6b70*/  LOP3.LUT R0, R4, 0x1f, RZ, 0xc0, !PT ;  /* 0x0000001f04007812 */ /* 0x002fe200078ec0ff */
[----:B------:R-:W-:Y:S02]  /*6b80*/  UIMAD.WIDE.U32 UR8, UR19, UR16, UR8 ;  /* 0x00000010130872a5 */ /* 0x000fe4000f8e0008 */
[----:B------:R-:W-:Y:S01]  /*6b90*/  ULEA.HI.X.SX32 UR11, UR11, UR20, 0x1, UP0 ;  /* 0x000000140b0b7291 */ /* 0x000fe200080f0e3f */
[----:B------:R-:W-:Y:S01]  /*6ba0*/  ELECT P0, URZ, PT ;  /* 0x00000000003f782f */ /* 0x000fe20003800000 */
[----:B------:R-:W-:Y:S01]  /*6bb0*/  UIADD3 UR20, UR9, UR15, URZ ;  /* 0x0000000f09147290 */ /* 0x000fe2000fffe03f */
[----:B------:R-:W-:Y:S01]  /*6bc0*/  UMOV UR6, URZ ;  /* 0x0000003f00067c82 */ /* 0x000fe20008000000 */
[----:B------:R-:W-:Y:S10]  /*6bd0*/  @!P1 BRA `(.L_x_758) ;  /* 0x0000000c00549947 */ /* 0x000ff40003800000 */
[----:B------:R-:W-:Y:S01]  /*6be0*/  UMOV UR13, UR14 ;  /* 0x0000000e000d7c82 */ /* 0x000fe20008000000 */
[----:B------:R-:W-:Y:S01]  /*6bf0*/  ULDC.64 UR22, c[0x0][0x2c0] ;  /* 0x0000b00000167ab9 */ /* 0x000fe20000000a00 */
[----:B------:R-:W-:Y:S01]  /*6c00*/  UIMAD.WIDE.U32 UR12, UR19, UR16, UR12 ;  /* 0x00000010130c72a5 */ /* 0x000fe2000f8e000c */
[----:B------:R-:W-:Y:S01]  /*6c10*/  IMAD.IADD R4, R3, 0x1, -R6 ;  /* 0x0000000103047824 */ /* 0x000fe200078e0a06 */
[----:B------:R-:W-:Y:S02]  /*6c20*/  UMOV UR6, URZ ;  /* 0x0000003f00067c82 */ /* 0x000fe40008000000 */
[----:B------:R-:W-:-:S04]  /*6c30*/  UIADD3 UR17, UP0, UR4, UR12, URZ ;  /* 0x0000000c04117290 */ /* 0x000fc8000ff1e03f */
[----:B------:R-:W-:Y:S02]  /*6c40*/  UIADD3.X UR4, UR5, UR15, UR13, UP0, !UPT ;  /* 0x0000000f05047290 */ /* 0x000fe400087fe40d */
[----:B------:R-:W-:-:S04]  /*6c50*/  ULEA UR16, UP0, UR17, UR22, 0x2 ;  /* 0x0000001611107291 */ /* 0x000fc8000f80103f */
[----:B------:R-:W-:Y:S02]  /*6c60*/  ULEA.HI.X UR17, UR17, UR23, UR4, 0x2, UP0 ;  /* 0x0000001711117291 */ /* 0x000fe400080f1404 */
[----:B------:R-:W-:Y:S01]  /*6c70*/  UIADD3 UR16, UP0, UR16, 0x4000, URZ ;  /* 0x0000400010107890 */ /* 0x000fe2000ff1e03f */
[----:B------:R-:W-:-:S03]  /*6c80*/  UMOV UR4, URZ ;  /* 0x0000003f00047c82 */ /* 0x000fc60008000000 */
[----:B------:R-:W-:-:S12]  /*6c90*/  UIADD3.X UR17, URZ, UR17, URZ, UP0, !UPT ;  /* 0x000000113f117290 */ /* 0x000fd800087fe43f */
.L_x_791:
        /* <DEDUP_REMOVED lines=13> */
.L_x_761:
[----:B------:R-:W2:Y:S04]  /*6d70*/  LDG.E.STRONG.GPU R5, desc[UR38][R2.64] ;  /* 0x0000002602057981 */ /* 0x000ea8000c1ef900 */
[----:B--2---:R-:W-:Y:S01]  /*6d80*/  CCTL.IVALL ;  /* 0x00000000ff00798f */ /* 0x004fe20002000000 */
[----:B------:R-:W-:Y:S05]  /*6d90*/  YIELD ;  /* 0x0000000000007946 */ /* 0x000fea0003800000 */
[----:B------:R-:W-:-:S13]  /*6da0*/  ISETP.NE.AND P1, PT, R5, UR18, PT ;  /* 0x0000001205007c0c */ /* 0x000fda000bf25270 */
[----:B------:R-:W-:Y:S05]  /*6db0*/  @P1 BRA `(.L_x_761) ;  /* 0xfffffffc00ec1947 */ /* 0x000fea000383ffff */
.L_x_760:
[----:B------:R-:W-:Y:S05]  /*6dc0*/  BSYNC B0 ;  /* 0x0000000000007941 */ /* 0x000fea0003800000 */
.L_x_759:
[----:B------:R-:W-:-:S03]  /*6dd0*/  UMOV UR5, 0xffffffff ;  /* 0xffffffff00057882 */ /* 0x000fc60000000000 */
[----:B------:R-:W-:Y:S05]  /*6de0*/  BRA.DIV UR5, `(.L_x_762) ;  /* 0x0000003a05847947 */ /* 0x000fea000b800000 */
[----:B------:R-:W-:Y:S01]  /*6df0*/  NOP ;  /* 0x0000000000007918 */ /* 0x000fe20000000000 */
.L_x_841:
        /* <DEDUP_REMOVED lines=19> */
.L_x_764:
[----:B------:R-:W-:Y:S05]  /*6f30*/  BSYNC B0 ;  /* 0x0000000000007941 */ /* 0x000fea0003800000 */
.L_x_763:
        /* <DEDUP_REMOVED lines=14> */
.L_x_766:
[----:B------:R-:W-:Y:S05]  /*7020*/  BSYNC B0 ;  /* 0x0000000000007941 */ /* 0x000fea0003800000 */
.L_x_765:
        /* <DEDUP_REMOVED lines=15> */
.L_x_768:
[----:B------:R-:W-:Y:S05]  /*7120*/  BSYNC B0 ;  /* 0x0000000000007941 */ /* 0x000fea0003800000 */
.L_x_767:
[----:B------:R-:W-:Y:S06]  /*7130*/  BAR.ARV 0xa, 0xa0 ;  /* 0x0282800000007b1d */ /* 0x000fec0000002000 */
[----:B------:R-:W-:Y:S04]  /*7140*/  BSSY B0, `(.L_x_769) ;  /* 0x0000003000007945 */ /* 0x000fe80003800000 */
[----:B------:R-:W-:Y:S05]  /*7150*/  @!P0 BRA `(.L_x_770) ;  /* 0x0000000000048947 */ /* 0x000fea0003800000 */
[----:B------:R-:W-:-:S04]  /*7160*/  DEPBAR.LE SB0, 0x1 ;  /* 0x000080400000791a */ /* 0x000fc80000000000 */
.L_x_770:
[----:B------:R-:W-:Y:S05]  /*7170*/  BSYNC B0 ;  /* 0x0000000000007941 */ /* 0x000fea0003800000 */
.L_x_769:
[----:B------:R-:W-:Y:S06]  /*7180*/  BAR.ARV 0xb, 0xa0 ;  /* 0x02c2800000007b1d */ /* 0x000fec0000002000 */
[----:B------:R-:W-:Y:S04]  /*7190*/  BSSY B0, `(.L_x_771) ;  /* 0x0000003000007945 */ /* 0x000fe80003800000 */
[----:B------:R-:W-:Y:S05]  /*71a0*/  @!P0 BRA `(.L_x_772) ;  /* 0x0000000000048947 */ /* 0x000fea0003800000 */
[----:B------:R-:W-:-:S04]  /*71b0*/  DEPBAR.LE SB0, 0x0 ;  /* 0x000080000000791a */ /* 0x000fc80000000000 */
.L_x_772:
[----:B------:R-:W-:Y:S05]  /*71c0*/  BSYNC B0 ;  /* 0x0000000000007941 */ /* 0x000fea0003800000 */
.L_x_771:
        /* <DEDUP_REMOVED lines=19> */
.L_x_774:
[----:B------:R-:W-:Y:S05]  /*7300*/  BSYNC B0 ;  /* 0x0000000000007941 */ /* 0x000fea0003800000 */
.L_x_773:
        /* <DEDUP_REMOVED lines=9> */
.L_x_777:
[----:B------:R-:W2:Y:S04]  /*73a0*/  LDG.E.STRONG.GPU R5, desc[UR38][R2.64] ;  /* 0x0000002602057981 */ /* 0x000ea8000c1ef900 */
[----:B--2---:R-:W-:Y:S01]  /*73b0*/  CCTL.IVALL ;  /* 0x00000000ff00798f */ /* 0x004fe20002000000 */
[----:B------:R-:W-:Y:S05]  /*73c0*/  YIELD ;  /* 0x0000000000007946 */ /* 0x000fea0003800000 */
[----:B------:R-:W-:-:S13]  /*73d0*/  ISETP.NE.AND P1, PT, R5, UR18, PT ;  /* 0x0000001205007c0c */ /* 0x000fda000bf25270 */
[----:B------:R-:W-:Y:S05]  /*73e0*/  @P1 BRA `(.L_x_777) ;  /* 0xfffffffc00ec1947 */ /* 0x000fea000383ffff */
.L_x_776:
[----:B------:R-:W-:Y:S05]  /*73f0*/  BSYNC B0 ;  /* 0x0000000000007941 */ /* 0x000fea0003800000 */
.L_x_775:
[----:B------:R-:W-:-:S03]  /*7400*/  UMOV UR5, 0xffffffff ;  /* 0xffffffff00057882 */ /* 0x000fc60000000000 */
[----:B------:R-:W-:Y:S05]  /*7410*/  BRA.DIV UR5, `(.L_x_778) ;  /* 0x0000003605147947 */ /* 0x000fea000b800000 */
[----:B------:R-:W-:Y:S01]  /*7420*/  NOP ;  /* 0x0000000000007918 */ /* 0x000fe20000000000 */
.L_x_844:
[----:B------:R-:W-:Y:S05]  /*7430*/  WARPSYNC.ALL ;  /* 0x0000000000007948 */ /* 0x000fea0003800000 */
        /* <DEDUP_REMOVED lines=12> */
[----:B------:R1:W-:Y:S02]  /*7500*/  UBLKRED.G.S.ADD.F32.RN [UR12], [UR5], UR19, desc[UR22] ;  /* 0x0000160c050073bb */ /* 0x0003e400080a1413 */
[----:B-1----:R0:W-:Y:S02]  /*7510*/  UTMACMDFLUSH ;  /* 0x00000000000079b7 */ /* 0x0021e40000000000 */
.L_x_780:
[----:B------:R-:W-:Y:S05]  /*7520*/  BSYNC B0 ;  /* 0x0000000000007941 */ /* 0x000fea0003800000 */
.L_x_779:
        /* <DEDUP_REMOVED lines=14> */
.L_x_782:
[----:B------:R-:W-:Y:S05]  /*7610*/  BSYNC B0 ;  /* 0x0000000000007941 */ /* 0x000fea0003800000 */
.L_x_781:
        /* <DEDUP_REMOVED lines=15> */
.L_x_784:
[----:B------:R-:W-:Y:S05]  /*7710*/  BSYNC B0 ;  /* 0x0000000000007941 */ /* 0x000fea0003800000 */
.L_x_783:
[----:B------:R-:W-:Y:S06]  /*7720*/  BAR.ARV 0xa, 0xa0 ;  /* 0x0282800000007b1d */ /* 0x000fec0000002000 */
[----:B------:R-:W-:Y:S04]  /*7730*/  BSSY B0, `(.L_x_785) ;  /* 0x0000003000007945 */ /* 0x000fe80003800000 */
[----:B------:R-:W-:Y:S05]  /*7740*/  @!P0 BRA `(.L_x_786) ;  /* 0x0000000000048947 */ /* 0x000fea0003800000 */
[----:B------:R-:W-:-:S04]  /*7750*/  DEPBAR.LE SB0, 0x1 ;  /* 0x000080400000791a */ /* 0x000fc80000000000 */
.L_x_786:
[----:B------:R-:W-:Y:S05]  /*7760*/  BSYNC B0 ;  /* 0x0000000000007941 */ /* 0x000fea0003800000 */
.L_x_785:
[----:B------:R-:W-:Y:S06]  /*7770*/  BAR.ARV 0xb, 0xa0 ;  /* 0x02c2800000007b1d */ /* 0x000fec0000002000 */
[----:B------:R-:W-:Y:S04]  /*7780*/  BSSY B0, `(.L_x_787) ;  /* 0x0000003000007945 */ /* 0x000fe80003800000 */
[----:B------:R-:W-:Y:S05]  /*7790*/  @!P0 BRA `(.L_x_788) ;  /* 0x0000000000048947 */ /* 0x000fea0003800000 */
[----:B------:R-:W-:-:S04]  /*77a0*/  DEPBAR.LE SB0, 0x0 ;  /* 0x000080000000791a */ /* 0x000fc80000000000 */
.L_x_788:
[----:B------:R-:W-:Y:S05]  /*77b0*/  BSYNC B0 ;  /* 0x0000000000007941 */ /* 0x000fea0003800000 */
.L_x_787:
        /* <DEDUP_REMOVED lines=19> */
.L_x_790:
[----:B------:R-:W-:Y:S05]  /*78f0*/  BSYNC B0 ;  /* 0x0000000000007941 */ /* 0x000fea0003800000 */
.L_x_789:
[----:B------:R-:W-:Y:S02]  /*7900*/  UIADD3 UR6, UR6, 0x2, URZ ;  /* 0x0000000206067890 */ /* 0x000fe4000fffe03f */
[----:B------:R-:W-:Y:S01]  /*7910*/  UIADD3 UR4, UR4, 0x1, URZ ;  /* 0x0000000104047890 */ /* 0x000fe2000fffe03f */
[----:B------:R-:W-:Y:S11]  /*7920*/  @P3 BRA `(.L_x_791) ;  /* 0xfffffff000dc3947 */ /* 0x000ff6000383ffff */
.L_x_758:
        /* <DEDUP_REMOVED lines=13> */
.L_x_794:
[----:B------:R-:W2:Y:S04]  /*7a00*/  LDG.E.STRONG.GPU R0, desc[UR38][R2.64] ;  /* 0x0000002602007981 */ /* 0x000ea8000c1ef900 */
[----:B--2---:R-:W-:Y:S01]  /*7a10*/  CCTL.IVALL ;  /* 0x00000000ff00798f */ /* 0x004fe20002000000 */
[----:B------:R-:W-:Y:S05]  /*7a20*/  YIELD ;  /* 0x0000000000007946 */ /* 0x000fea0003800000 */
[----:B------:R-:W-:-:S13]  /*7a30*/  ISETP.NE.AND P1, PT, R0, UR18, PT ;  /* 0x0000001200007c0c */ /* 0x000fda000bf25270 */
[----:B------:R-:W-:Y:S05]  /*7a40*/  @P1 BRA `(.L_x_794) ;  /* 0xfffffffc00ec1947 */ /* 0x000fea000383ffff */
.L_x_793:
[----:B------:R-:W-:Y:S05]  /*7a50*/  BSYNC B0 ;  /* 0x0000000000007941 */ /* 0x000fea0003800000 */
.L_x_792:
[----:B------:R-:W-:-:S03]  /*7a60*/  UMOV UR4, 0xffffffff ;  /* 0xffffffff00047882 */ /* 0x000fc60000000000 */
[----:B------:R-:W-:Y:S05]  /*7a70*/  BRA.DIV UR4, `(.L_x_795) ;  /* 0x0000002e04987947 */ /* 0x000fea000b800000 */
[----:B------:R-:W-:Y:S01]  /*7a80*/  NOP ;  /* 0x0000000000007918 */ /* 0x000fe20000000000 */
.L_x_847:
        /* <DEDUP_REMOVED lines=22> */
.L_x_797:
[----:B------:R-:W-:Y:S05]  /*7bf0*/  BSYNC B0 ;  /* 0x0000000000007941 */ /* 0x000fea0003800000 */
.L_x_796:
[----:B------:R-:W-:Y:S06]  /*7c00*/  BAR.SYNC.DEFER_BLOCKING 0xe, 0xa0 ;  /* 0x0382800000007b1d */ /* 0x000fec0000010000 */
[----:B------:R-:W-:Y:S04]  /*7c10*/  BSSY B0, `(.L_x_798) ;  /* 0x0000012000007945 */ /* 0x000fe80003800000 */
[----:B------:R-:W-:Y:S05]  /*7c20*/  @!P0 BRA `(.L_x_799) ;  /* 0x0000000000408947 */ /* 0x000fea0003800000 */
[----:B------:R-:W1:Y:S01]  /*7c30*/  S2UR UR14, SR_CgaCtaId ;  /* 0x00000000000e79c3 */ /* 0x000e620000008800 */
[----:B------:R-:W-:Y:S01]  /*7c40*/  R2UR UR4, R6 ;  /* 0x00000000060472ca */ /* 0x000fe200000e0000 */
[----:B------:R-:W-:Y:S01]  /*7c50*/  UMOV UR5, 0x400 ;  /* 0x0000040000057882 */ /* 0x000fe20000000000 */
[----:B------:R-:W-:Y:S01]  /*7c60*/  ULDC.64 UR12, c[0x0][0x2c0] ;  /* 0x0000b000000c7ab9 */ /* 0x000fe20000000a00 */
[----:B------:R-:W-:Y:S01]  /*7c70*/  UMOV UR16, 0x0 ;  /* 0x0000000000107882 */ /* 0x000fe20000000000 */
[----:B------:R-:W-:-:S09]  /*7c80*/  UMOV UR17, 0x14f00000 ;  /* 0x14f0000000117882 */ /* 0x000fd20000000000 */
[----:B------:R-:W-:-:S04]  /*7c90*/  UIADD3 UR4, UR4, 0x1000, URZ ;  /* 0x0000100004047890 */ /* 0x000fc8000fffe03f */
[----:B------:R-:W-:Y:S02]  /*7ca0*/  UIADD3 UR15, UP0, UR4, UR8, URZ ;  /* 0x00000008040f7290 */ /* 0x000fe4000ff1e03f */
[----:B-1----:R-:W-:Y:S02]  /*7cb0*/  ULEA UR14, UR14, UR5, 0x18 ;  /* 0x000000050e0e7291 */ /* 0x002fe4000f8ec03f */
[----:B------:R-:W-:Y:S02]  /*7cc0*/  ULEA.HI.X.SX32 UR5, UR4, UR20, 0x1, UP0 ;  /* 0x0000001404057291 */ /* 0x000fe400080f0e3f */
[----:B------:R-:W-:Y:S02]  /*7cd0*/  ULEA UR4, UP0, UR15, UR12, 0x2 ;  /* 0x0000000c0f047291 */ /* 0x000fe4000f80103f */
[----:B------:R-:W-:Y:S02]  /*7ce0*/  UIADD3 UR14, UR14, 0x16000, URZ ;  /* 0x000160000e0e7890 */ /* 0x000fe4000fffe03f */
[----:B------:R-:W-:Y:S01]  /*7cf0*/  ULEA.HI.X UR5, UR15, UR13, UR5, 0x2, UP0 ;  /* 0x0000000d0f057291 */ /* 0x000fe200080f1405 */
[----:B------:R-:W-:-:S08]  /*7d00*/  UMOV UR12, 0x400 ;  /* 0x00000400000c7882 */ /* 0x000fd00000000000 */
[----:B------:R1:W-:Y:S02]  /*7d10*/  UBLKRED.G.S.ADD.F32.RN [UR4], [UR14], UR12, desc[UR16] ;  /* 0x000010040e0073bb */ /* 0x0003e400080a140c */
[----:B-1----:R0:W-:Y:S02]  /*7d20*/  UTMACMDFLUSH ;  /* 0x00000000000079b7 */ /* 0x0021e40000000000 */
.L_x_799:
[----:B------:R-:W-:Y:S05]  /*7d30*/  BSYNC B0 ;  /* 0x0000000000007941 */ /* 0x000fea0003800000 */
.L_x_798:
        /* <DEDUP_REMOVED lines=17> */
[----:B------:R1:W-:Y:S01]  /*7e50*/  UBLKRED.G.S.ADD.F32.RN [UR4], [UR14], UR12, desc[UR16] ;  /* 0x000010040e0073bb */ /* 0x0003e200080a140c */
[----:B------:R0:W-:Y:S01]  /*7e60*/  UTMACMDFLUSH ;  /* 0x00000000000079b7 */ /* 0x0001e20000000000 */
[----:B-1----:R-:W-:-:S04]  /*7e70*/  DEPBAR.LE SB0, 0x2 ;  /* 0x000080800000791a */ /* 0x002fc80000000000 */
.L_x_801:
[----:B------:R-:W-:Y:S05]  /*7e80*/  BSYNC B0 ;  /* 0x0000000000007941 */ /* 0x000fea0003800000 */
.L_x_800:
[----:B------:R-:W-:Y:S06]  /*7e90*/  BAR.ARV 0xa, 0xa0 ;  /* 0x0282800000007b1d */ /* 0x000fec0000002000 */
[----:B------:R-:W-:Y:S04]  /*7ea0*/  BSSY B0, `(.L_x_802) ;  /* 0x0000003000007945 */ /* 0x000fe80003800000 */
[----:B------:R-:W-:Y:S05]  /*7eb0*/  @!P0 BRA `(.L_x_803) ;  /* 0x0000000000048947 */ /* 0x000fea0003800000 */
[----:B------:R-:W-:-:S04]  /*7ec0*/  DEPBAR.LE SB0, 0x1 ;  /* 0x000080400000791a */ /* 0x000fc80000000000 */
.L_x_803:
[----:B------:R-:W-:Y:S05]  /*7ed0*/  BSYNC B0 ;  /* 0x0000000000007941 */ /* 0x000fea0003800000 */
.L_x_802:
[----:B------:R-:W-:Y:S06]  /*7ee0*/  BAR.ARV 0xb, 0xa0 ;  /* 0x02c2800000007b1d */ /* 0x000fec0000002000 */
[----:B------:R-:W-:Y:S04]  /*7ef0*/  BSSY B0, `(.L_x_804) ;  /* 0x0000003000007945 */ /* 0x000fe80003800000 */
[----:B------:R-:W-:Y:S05]  /*7f00*/  @!P0 BRA `(.L_x_805) ;  /* 0x0000000000048947 */ /* 0x000fea0003800000 */
[----:B------:R-:W-:-:S04]  /*7f10*/  DEPBAR.LE SB0, 0x0 ;  /* 0x000080000000791a */ /* 0x000fc80000000000 */
.L_x_805:
[----:B------:R-:W-:Y:S05]  /*7f20*/  BSYNC B0 ;  /* 0x0000000000007941 */ /* 0x000fea0003800000 */
.L_x_804:
        /* <DEDUP_REMOVED lines=19> */
.L_x_753:
        /* <DEDUP_REMOVED lines=10> */
.L_x_806:
        /* <DEDUP_REMOVED lines=10> */
.L_x_808:
[----:B------:R-:W3:Y:S02]  /*81a0*/  LDC R0, c[0x0][0x8bc] ;  /* 0x00022f00ff007b82 */ /* 0x000ee40000000800 */
.L_x_807:
[----:B------:R-:W1:Y:S01]  /*81b0*/  S2R R9, SR_CTAID.X ;  /* 0x0000000000097919 */ /* 0x000e620000002500 */
[----:B------:R-:W-:Y:S02]  /*81c0*/  IMAD.MOV.U32 R5, RZ, RZ, RZ ;  /* 0x000000ffff057224 */ /* 0x000fe400078e00ff */
[----:B------:R-:W-:Y:S02]  /*81d0*/  IMAD.MOV.U32 R4, RZ, RZ, 0x1 ;  /* 0x00000001ff047424 */ /* 0x000fe400078e00ff */
[----:B-1----:R-:W-:-:S05]  /*81e0*/  IMAD R9, R9, 0x60, RZ ;  /* 0x0000006009097824 */ /* 0x002fca00078e02ff */
[----:B---3-5:R-:W-:Y:S01]  /*81f0*/  ISETP.GE.AND P0, PT, R9, R0, PT ;  /* 0x000000000900720c */ /* 0x028fe20003f06270 */
[----:B------:R-:W-:-:S03]  /*8200*/  IMAD.MOV.U32 R0, RZ, RZ, 0x1 ;  /* 0x00000001ff007424 */ /* 0x000fc600078e00ff */
[----:B------:R-:W-:-:S04]  /*8210*/  SEL R11, R11, 0xffffffff, !P0 ;  /* 0xffffffff0b0b7807 */ /* 0x000fc80004000000 */
[----:B------:R-:W-:-:S13]  /*8220*/  ISETP.GE.AND P0, PT, R11, RZ, PT ;  /* 0x000000ff0b00720c */ /* 0x000fda0003f06270 */
[----:B------:R-:W-:Y:S05]  /*8230*/  @!P0 BRA `(.L_x_809) ;  /* 0x0000002000908947 */ /* 0x000fea0003800000 */
[----:B------:R-:W1:Y:S08]  /*8240*/  LDC.64 R4, c[0x0][0x778] ;  /* 0x0001de00ff047b82 */ /* 0x000e700000000a00 */
[----:B------:R-:W3:Y:S08]  /*8250*/  LDC.64 R6, c[0x0][0x780] ;  /* 0x0001e000ff067b82 */ /* 0x000ef00000000a00 */
[----:B------:R-:W2:Y:S01]  /*8260*/  LDC.64 R12, c[0x0][0x770] ;  /* 0x0001dc00ff0c7b82 */ /* 0x000ea20000000a00 */
[----:B-1----:R-:W-:-:S07]  /*8270*/  ISETP.NE.U32.AND P0, PT, R4, RZ, PT ;  /* 0x000000ff0400720c */ /* 0x002fce0003f05070 */
[----:B----4-:R-:W1:Y:S01]  /*8280*/  LDC.64 R2, c[0x0][0x770] ;  /* 0x0001dc00ff027b82 */ /* 0x010e620000000a00 */
[----:B------:R-:W-:Y:S02]  /*8290*/  ISETP.NE.AND.EX P0, PT, R5, RZ, PT, P0 ;  /* 0x000000ff0500720c */ /* 0x000fe40003f05300 */
[----:B---3--:R-:W-:-:S04]  /*82a0*/  ISETP.NE.U32.AND P2, PT, R6, RZ, PT ;  /* 0x000000ff0600720c */ /* 0x008fc80003f45070 */
[----:B------:R-:W-:Y:S02]  /*82b0*/  ISETP.NE.AND.EX P2, PT, R7, RZ, PT, P2 ;  /* 0x000000ff0700720c */ /* 0x000fe40003f45320 */
[----:B--2---:R-:W-:-:S05]  /*82c0*/  ISETP.NE.U32.AND P1, PT, R12, RZ, PT ;  /* 0x000000ff0c00720c */ /* 0x004fca0003f25070 */
[----:B------:R-:W2:Y:S01]  /*82d0*/  @P0 LDC.64 R4, c[0x0][0x778] ;  /* 0x0001de00ff040b82 */ /* 0x000ea20000000a00 */
[----:B------:R-:W-:-:S07]  /*82e0*/  ISETP.NE.AND.EX P1, PT, R13, RZ, PT, P1 ;  /* 0x000000ff0d00720c */ /* 0x000fce0003f25310 */
[----:B------:R-:W3:Y:S01]  /*82f0*/  @P2 LDC.64 R6, c[0x0][0x780] ;  /* 0x0001e000ff062b82 */ /* 0x000ee20000000a00 */
[----:B-1----:R-:W-:-:S05]  /*8300*/  IMAD.WIDE R2, R11, 0x4, R2 ;  /* 0x000000040b027825 */ /* 0x002fca00078e0202 */
[----:B------:R-:W4:Y:S01]  /*8310*/  @P1 LDG.E R16, desc[UR38][R2.64] ;  /* 0x0000002602101981 */ /* 0x000f22000c1e1900 */
[----:B------:R-:W-:Y:S01]  /*8320*/  IMAD.MOV.U32 R10, RZ, RZ, RZ ;  /* 0x000000ffff0a7224 */ /* 0x000fe200078e00ff */
[----:B------:R-:W-:Y:S02]  /*8330*/  ULDC UR4, c[0x0][0x280] ;  /* 0x0000a00000047ab9 */ /* 0x000fe40000000800 */
[----:B------:R-:W4:Y:S01]  /*8340*/  @P1 LDG.E R14, desc[UR38][R2.64] ;  /* 0x00000026020e1981 */ /* 0x000f22000c1e1900 */
[----:B--2---:R-:W-:-:S04]  /*8350*/  @P0 IMAD.WIDE R4, R11, 0x4, R4 ;  /* 0x000000040b040825 */ /* 0x004fc800078e0204 */
[----:B------:R-:W-:Y:S01]  /*8360*/  IMAD.U32 R8, RZ, RZ, UR4 ;  /* 0x00000004ff087e24 */ /* 0x000fe2000f8e00ff */
[----:B------:R3:W5:Y:S02]  /*8370*/  @P0 LDG.E R10, desc[UR38][R4.64] ;  /* 0x00000026040a0981 */ /* 0x000764000c1e1900 */
[----:B---3--:R-:W-:-:S05]  /*8380*/  @P2 IMAD.WIDE R4, R11, 0x4, R6 ;  /* 0x000000040b042825 */ /* 0x008fca00078e0206 */
[----:B------:R1:W5:Y:S01]  /*8390*/  @P2 LDG.E R8, desc[UR38][R4.64] ;  /* 0x0000002604082981 */ /* 0x000362000c1e1900 */
[----:B------:R-:W-:Y:S01]  /*83a0*/  VOTEU.ANY UP0, P1 ;  /* 0x00000000003f7886 */ /* 0x000fe20000800100 */
[----:B----4-:R-:W-:Y:S01]  /*83b0*/  @P1 IMAD R6, R11, 0x40, R16 ;  /* 0x000000400b061824 */ /* 0x010fe200078e0210 */
        /* <DEDUP_REMOVED lines=9> */
.L_x_810:
        /* <DEDUP_REMOVED lines=70> */
.L_x_848:
        /* <DEDUP_REMOVED lines=9> */
.L_x_813:
        /* <DEDUP_REMOVED lines=98> */
.L_x_824:
[----:B-1----:R-:W-:-:S05]  /*8f60*/  IMAD.MOV.U32 R11, RZ, RZ, 0x1 ;  /* 0x00000001ff0b7424 */ /* 0x002fca00078e00ff */
[----:B------:R-:W-:-:S04]  /*8f70*/  SHF.L.U32 R11, R11, 0x1f, RZ ;  /* 0x0000001f0b0b7819 */ /* 0x000fc800000006ff */
[----:B------:R-:W1:Y:S02]  /*8f80*/  SYNCS.PHASECHK.TRANS64.TRYWAIT P1, [R12+URZ+0x36438], R11 ;  /* 0x0364380b0c0075a7 */ /* 0x000e64000802017f */
[----:B-1234-:R-:W-:Y:S05]  /*8f90*/  @!P1 BRA `(.L_x_816) ;  /* 0x0000001800809947 */ /* 0x01efea0003800000 */
.L_x_849:
[----:B------:R-:W-:Y:S05]  /*8fa0*/  @P0 BRA `(.L_x_817) ;  /* 0x0000000000140947 */ /* 0x000fea0003800000 */
[----:B------:R-:W-:Y:S01]  /*8fb0*/  ISETP.NE.AND P1, PT, R8, RZ, PT ;  /* 0x000000ff0800720c */ /* 0x000fe20003f25270 */
[----:B------:R-:W-:-:S04]  /*8fc0*/  IMAD.MOV.U32 R3, RZ, RZ, 0x6100 ;  /* 0x00006100ff037424 */ /* 0x000fc800078e00ff */
[----:B------:R2:W-:Y:S08]  /*8fd0*/  SYNCS.ARRIVE.TRANS64 RZ, [R12+URZ+0x36430], R3 ;  /* 0x036430030cff79a7 */ /* 0x0005f0000800003f */
[----:B------:R-:W-:Y:S05]  /*8fe0*/  @!P1 BRA `(.L_x_817) ;  /* 0x0000000000049947 */ /* 0x000fea0003800000 */
[----:B------:R-:W-:Y:S01]  /*8ff0*/  BPT.TRAP 0x1 ;  /* 0x000000040000795c */ /* 0x000fe20000300000 */
.L_x_817:
        /* <DEDUP_REMOVED lines=49> */
.L_x_850:
[----:B------:R-:W-:Y:S05]  /*9310*/  @P0 BRA `(.L_x_819) ;  /* 0x0000000000140947 */ /* 0x000fea0003800000 */
[----:B------:R-:W-:Y:S01]  /*9320*/  ISETP.NE.AND P1, PT, R8, RZ, PT ;  /* 0x000000ff0800720c */ /* 0x000fe20003f25270 */
[----:B--2---:R-:W-:-:S04]  /*9330*/  IMAD.MOV.U32 R27, RZ, RZ, 0x6100 ;  /* 0x00006100ff1b7424 */ /* 0x004fc800078e00ff */
[----:B------:R3:W-:Y:S08]  /*9340*/  SYNCS.ARRIVE.TRANS64 RZ, [R12+URZ+0x36418], R27 ;  /* 0x0364181b0cff79a7 */ /* 0x0007f0000800003f */
[----:B------:R-:W-:Y:S05]  /*9350*/  @!P1 BRA `(.L_x_819) ;  /* 0x0000000000049947 */ /* 0x000fea0003800000 */
[----:B------:R-:W-:Y:S01]  /*9360*/  BPT.TRAP 0x1 ;  /* 0x000000040000795c */ /* 0x000fe20000300000 */
.L_x_819:
        /* <DEDUP_REMOVED lines=37> */
.L_x_851:
[----:B--2---:R-:W-:Y:S01]  /*95c0*/  SHF.R.S32.HI R28, RZ, 0x1f, R26 ;  /* 0x0000001fff1c7819 */ /* 0x004fe2000001141a */
[----:B------:R-:W-:Y:S06]  /*95d0*/  @P0 BRA `(.L_x_821) ;  /* 0x0000000000140947 */ /* 0x000fec0003800000 */
[----:B------:R-:W-:Y:S01]  /*95e0*/  ISETP.NE.AND P1, PT, R8, RZ, PT ;  /* 0x000000ff0800720c */ /* 0x000fe20003f25270 */
[----:B------:R-:W-:-:S04]  /*95f0*/  IMAD.MOV.U32 R29, RZ, RZ, 0x6100 ;  /* 0x00006100ff1d7424 */ /* 0x000fc800078e00ff */
[----:B------:R2:W-:Y:S08]  /*9600*/  SYNCS.ARRIVE.TRANS64 RZ, [R12+URZ+0x36430], R29 ;  /* 0x0364301d0cff79a7 */ /* 0x0005f0000800003f */
[----:B------:R-:W-:Y:S05]  /*9610*/  @!P1 BRA `(.L_x_821) ;  /* 0x0000000000049947 */ /* 0x000fea0003800000 */
[----:B------:R-:W-:Y:S01]  /*9620*/  BPT.TRAP 0x1 ;  /* 0x000000040000795c */ /* 0x000fe20000300000 */
.L_x_821:
        /* <DEDUP_REMOVED lines=37> */
.L_x_853:
[----:B------:R-:W-:Y:S05]  /*9880*/  @P0 BRA `(.L_x_823) ;  /* 0x0000000000140947 */ /* 0x000fea0003800000 */
[----:B------:R-:W-:Y:S01]  /*9890*/  ISETP.NE.AND P1, PT, R8, RZ, PT ;  /* 0x000000ff0800720c */ /* 0x000fe20003f25270 */
[----:B---3--:R-:W-:-:S04]  /*98a0*/  IMAD.MOV.U32 R5, RZ, RZ, 0x6100 ;  /* 0x00006100ff057424 */ /* 0x008fc800078e00ff */
[----:B------:R4:W-:Y:S08]  /*98b0*/  SYNCS.ARRIVE.TRANS64 RZ, [R12+URZ+0x36410], R5 ;  /* 0x036410050cff79a7 */ /* 0x0009f0000800003f */
[----:B------:R-:W-:Y:S05]  /*98c0*/  @!P1 BRA `(.L_x_823) ;  /* 0x0000000000049947 */ /* 0x000fea0003800000 */
[----:B------:R-:W-:Y:S01]  /*98d0*/  BPT.TRAP 0x1 ;  /* 0x000000040000795c */ /* 0x000fe20000300000 */
.L_x_823:
        /* <DEDUP_REMOVED lines=37> */
.L_x_815:
[----:B------:R-:W-:Y:S01]  /*9b30*/  ISETP.NE.AND P1, PT, R16, RZ, PT ;  /* 0x000000ff1000720c */ /* 0x000fe20003f25270 */
[----:B------:R-:W-:-:S12]  /*9b40*/  IMAD.MOV.U32 R4, RZ, RZ, 0x1 ;  /* 0x00000001ff047424 */ /* 0x000fd800078e00ff */
[----:B------:R-:W-:Y:S05]  /*9b50*/  @!P1 BRA `(.L_x_814) ;  /* 0x00000004006c9947 */ /* 0x000fea0003800000 */
[----:B------:R-:W3:Y:S02]  /*9b60*/  SYNCS.PHASECHK.TRANS64.TRYWAIT P1, [R12+URZ+0x36438], R11 ;  /* 0x0364380b0c0075a7 */ /* 0x000ee4000802017f */
[----:B---3--:R-:W-:Y:S05]  /*9b70*/  @!P1 BRA `(.L_x_825) ;  /* 0x0000000c00dc9947 */ /* 0x008fea0003800000 */
.L_x_854:
[----:B------:R-:W-:Y:S05]  /*9b80*/  @P0 BRA `(.L_x_826) ;  /* 0x0000000000140947 */ /* 0x000fea0003800000 */
[----:B------:R-:W-:Y:S01]  /*9b90*/  ISETP.NE.AND P1, PT, R8, RZ, PT ;  /* 0x000000ff0800720c */ /* 0x000fe20003f25270 */
[----:B------:R-:W-:-:S04]  /*9ba0*/  IMAD.MOV.U32 R5, RZ, RZ, 0x6100 ;  /* 0x00006100ff057424 */ /* 0x000fc800078e00ff */
[----:B------:R4:W-:Y:S08]  /*9bb0*/  SYNCS.ARRIVE.TRANS64 RZ, [R12+URZ+0x36430], R5 ;  /* 0x036430050cff79a7 */ /* 0x0009f0000800003f */
[----:B------:R-:W-:Y:S05]  /*9bc0*/  @!P1 BRA `(.L_x_826) ;  /* 0x0000000000049947 */ /* 0x000fea0003800000 */
[----:B------:R-:W-:Y:S01]  /*9bd0*/  BPT.TRAP 0x1 ;  /* 0x000000040000795c */ /* 0x000fe20000300000 */
.L_x_826:
        /* <DEDUP_REMOVED lines=42> */
.L_x_855:
[----:B------:R-:W-:Y:S01]  /*9e80*/  IMAD.MOV.U32 R4, RZ, RZ, RZ ;  /* 0x000000ffff047224 */ /* 0x000fe200078e00ff */
[----:B------:R-:W-:Y:S06]  /*9e90*/  @P0 BRA `(.L_x_828) ;  /* 0x0000000000140947 */ /* 0x000fec0003800000 */
[----:B------:R-:W-:Y:S01]  /*9ea0*/  ISETP.NE.AND P1, PT, R8, RZ, PT ;  /* 0x000000ff0800720c */ /* 0x000fe20003f25270 */
[----:B----4-:R-:W-:-:S04]  /*9eb0*/  IMAD.MOV.U32 R5, RZ, RZ, 0x6100 ;  /* 0x00006100ff057424 */ /* 0x010fc800078e00ff */
[----:B------:R4:W-:Y:S08]  /*9ec0*/  SYNCS.ARRIVE.TRANS64 RZ, [R12+URZ+0x36418], R5 ;  /* 0x036418050cff79a7 */ /* 0x0009f0000800003f */
[----:B------:R-:W-:Y:S05]  /*9ed0*/  @!P1 BRA `(.L_x_828) ;  /* 0x0000000000049947 */ /* 0x000fea0003800000 */
[----:B------:R-:W-:Y:S01]  /*9ee0*/  BPT.TRAP 0x1 ;  /* 0x000000040000795c */ /* 0x000fe20000300000 */
.L_x_828:
        /* <DEDUP_REMOVED lines=34> */
.L_x_814:
[----:B------:R-:W-:-:S04]  /*a110*/  SHF.L.U32 R3, R4, 0x1f, RZ ;  /* 0x0000001f04037819 */ /* 0x000fc800000006ff */
[----:B------:R-:W4:Y:S02]  /*a120*/  SYNCS.PHASECHK.TRANS64.TRYWAIT P1, [R12+URZ+0x36438], R3 ;  /* 0x036438030c0075a7 */ /* 0x000f24000802017f */
[----:B----4-:R-:W-:Y:S05]  /*a130*/  @!P1 BRA `(.L_x_829) ;  /* 0x0000000800949947 */ /* 0x010fea0003800000 */
.L_x_856:
[----:B------:R-:W-:Y:S05]  /*a140*/  @P0 BRA `(.L_x_830) ;  /* 0x0000000000180947 */ /* 0x000fea0003800000 */
[----:B------:R-:W5:Y:S01]  /*a150*/  S2R R2, SR_TID.X ;  /* 0x0000000000027919 */ /* 0x000f620000002100 */
[----:B----4-:R-:W-:-:S04]  /*a160*/  IMAD.MOV.U32 R3, RZ, RZ, 0x6100 ;  /* 0x00006100ff037424 */ /* 0x010fc800078e00ff */
[----:B------:R4:W-:Y:S01]  /*a170*/  SYNCS.ARRIVE.TRANS64 RZ, [R12+URZ+0x36430], R3 ;  /* 0x036430030cff79a7 */ /* 0x0009e2000800003f */
[----:B-----5:R-:W-:-:S13]  /*a180*/  LOP3.LUT P0, RZ, R2, 0x1f, RZ, 0xc0, !PT ;  /* 0x0000001f02ff7812 */ /* 0x020fda000780c0ff */
[----:B----4-:R-:W-:Y:S05]  /*a190*/  @!P0 BRA `(.L_x_830) ;  /* 0x0000000000048947 */ /* 0x010fea0003800000 */
[----:B------:R-:W-:Y:S01]  /*a1a0*/  BPT.TRAP 0x1 ;  /* 0x000000040000795c */ /* 0x000fe20000300000 */
.L_x_830:
        /* <DEDUP_REMOVED lines=44> */
.L_x_811:
[----:B------:R-:W-:Y:S05]  /*a470*/  BSYNC B0 ;  /* 0x0000000000007941 */ /* 0x000fea0003800000 */
.L_x_809:
[----:B------:R-:W-:-:S03]  /*a480*/  UMOV UR6, 0xffffffff ;  /* 0xffffffff00067882 */ /* 0x000fc60000000000 */
[----:B------:R-:W-:Y:S05]  /*a490*/  BRA.DIV UR6, `(.L_x_831) ;  /* 0x0000000606d07947 */ /* 0x000fea000b800000 */
[----:B------:R-:W-:-:S13]  /*a4a0*/  ELECT P6, URZ, PT ;  /* 0x00000000003f782f */ /* 0x000fda00038c0000 */
.L_x_859:
[----:B------:R-:W-:Y:S05]  /*a4b0*/  @!P6 BRA `(.L_x_682) ;  /* 0x000000000070e947 */ /* 0x000fea0003800000 */
[----:B------:R-:W-:-:S04]  /*a4c0*/  LOP3.LUT R17, R17, 0x2, RZ, 0xfc, !PT ;  /* 0x0000000211117812 */ /* 0x000fc800078efcff */
[----:B------:R-:W-:-:S13]  /*a4d0*/  ISETP.NE.AND P2, PT, R17, 0x3, PT ;  /* 0x000000031100780c */ /* 0x000fda0003f45270 */
[----:B------:R-:W-:Y:S05]  /*a4e0*/  @!P2 BRA `(.L_x_832) ;  /* 0x000000000004a947 */ /* 0x000fea0003800000 */
[----:B--2---:R-:W-:Y:S01]  /*a4f0*/  BPT.TRAP 0x1 ;  /* 0x000000040000795c */ /* 0x004fe20000300000 */
.L_x_832:
[----:B----4-:R-:W4:Y:S01]  /*a500*/  S2R R3, SR_CgaCtaId ;  /* 0x0000000000037919 */ /* 0x010f220000008800 */
        /* <DEDUP_REMOVED lines=14> */
.L_x_860:
[----:B------:R-:W5:Y:S02]  /*a5f0*/  SYNCS.PHASECHK.TRANS64.TRYWAIT P0, [R5+URZ], R0 ;  /* 0x00000000050075a7 */ /* 0x000f64000800017f */
[----:B-----5:R-:W-:Y:S05]  /*a600*/  @!P0 BRA `(.L_x_834) ;  /* 0x0000000400a88947 */ /* 0x020fea0003800000 */
.L_x_861:
[----:B------:R-:W-:Y:S05]  /*a610*/  @!P2 BRA `(.L_x_835) ;  /* 0x000000000004a947 */ /* 0x000fea0003800000 */
[----:B--2---:R-:W-:Y:S01]  /*a620*/  BPT.TRAP 0x1 ;  /* 0x000000040000795c */ /* 0x004fe20000300000 */
.L_x_835:
[----:B------:R-:W-:-:S07]  /*a630*/  SHF.L.U32 R4, R4, 0x1f, RZ ;  /* 0x0000001f04047819 */ /* 0x000fce00000006ff */
.L_x_836:
[----:B------:R1:W1:Y:S02]  /*a640*/  SYNCS.PHASECHK.TRANS64.TRYWAIT P0, [R9+URZ+0x36438], R4 ;  /* 0x03643804090075a7 */ /* 0x000264000800017f */
[----:B-1----:R-:W-:Y:S05]  /*a650*/  @!P0 NANOSLEEP.SYNCS 0x989680 ;  /* 0x009896800000895d */ /* 0x002fea0003900000 */
[----:B------:R-:W1:Y:S02]  /*a660*/  @!P0 SYNCS.PHASECHK.TRANS64 P0, [R9+URZ+0x36438], R4 ;  /* 0x03643804090085a7 */ /* 0x000e64000800007f */
[----:B-1----:R-:W-:Y:S05]  /*a670*/  @!P0 BRA `(.L_x_836) ;  /* 0xfffffffc00f08947 */ /* 0x002fea000383ffff */
.L_x_682:
[----:B--2---:R-:W-:Y:S05]  /*a680*/  BSYNC B6 ;  /* 0x0000000000067941 */ /* 0x004fea0003800000 */
.L_x_676:
[----:B------:R-:W-:Y:S05]  /*a690*/  EXIT ;  /* 0x000000000000794d */ /* 0x000fea0003800000 */
.L_x_692:
[----:B------:R-:W-:Y:S02]  /*a6a0*/  IMAD.MOV.U32 R12, RZ, RZ, RZ ;  /* 0x000000ffff0c7224 */ /* 0x000fe400078e00ff */
[----:B------:R-:W-:Y:S02]  /*a6b0*/  IMAD.MOV.U32 R11, RZ, RZ, 0x1f ;  /* 0x0000001fff0b7424 */ /* 0x000fe400078e00ff */
[----:B------:R-:W-:-:S07]  /*a6c0*/  IMAD.MOV.U32 R15, RZ, RZ, -0x1 ;  /* 0xffffffffff0f7424 */ /* 0x000fce00078e00ff */
[----:B------:R-:W-:Y:S05]  /*a6d0*/  WARPSYNC.COLLECTIVE R15, `(.L_x_837) ;  /* 0x000000000f087348 */ /* 0x000fea0003c00000 */
[----:B------:R1:W2:Y:S02]  /*a6e0*/  SHFL.IDX P6, R14, R13, R12, R11 ;  /* 0x0000000c0d0e7389 */ /* 0x0002a400000c000b */
[----:B-12---:R-:W-:Y:S01]  /*a6f0*/  ENDCOLLECTIVE ;  /* 0x000000000000791b */ /* 0x006fe20003800000 */
.L_x_837:
[----:B------:R-:W-:Y:S05]  /*a700*/  BRA `(.L_x_838) ;  /* 0xffffff6800c87947 */ /* 0x000fea000383ffff */
.L_x_694:
[----:B--2---:R2:W3:Y:S02]  /*a710*/  SYNCS.PHASECHK.TRANS64.TRYWAIT P0, [R152+URZ+0x36400], R15 ;  /* 0x0364000f980075a7 */ /* 0x0044e4000800017f */
[----:B---3--:R-:W-:Y:S05]  /*a720*/  @!P0 NANOSLEEP.SYNCS 0x989680 ;  /* 0x009896800000895d */ /* 0x008fea0003900000 */
[----:B------:R-:W3:Y:S02]  /*a730*/  @!P0 SYNCS.PHASECHK.TRANS64 P0, [R152+URZ+0x36400], R15 ;  /* 0x0364000f980085a7 */ /* 0x000ee4000800007f */
[----:B---3--:R-:W-:Y:S05]  /*a740*/  @!P0 BRA `(.L_x_694) ;  /* 0xfffffffc00f08947 */ /* 0x008fea000383ffff */
[----:B------:R-:W-:Y:S05]  /*a750*/  BRA `(.L_x_693) ;  /* 0xffffff6c001c7947 */ /* 0x000fea000383ffff */
.L_x_698:
[----:B--2---:R2:W3:Y:S02]  /*a760*/  SYNCS.PHASECHK.TRANS64.TRYWAIT P1, [R4+URZ+0x36410], R9 ;  /* 0x03641009040075a7 */ /* 0x0044e4000802017f */
[----:B---3--:R-:W-:Y:S05]  /*a770*/  @!P1 NANOSLEEP.SYNCS 0x989680 ;  /* 0x009896800000995d */ /* 0x008fea0003900000 */
[----:B------:R-:W3:Y:S02]  /*a780*/  @!P1 SYNCS.PHASECHK.TRANS64 P1, [R4+URZ+0x36410], R9 ;  /* 0x03641009040095a7 */ /* 0x000ee4000802007f */
[----:B---3--:R-:W-:Y:S05]  /*a790*/  @!P1 BRA `(.L_x_698) ;  /* 0xfffffffc00f09947 */ /* 0x008fea000383ffff */
[----:B------:R-:W-:Y:S05]  /*a7a0*/  BRA `(.L_x_697) ;  /* 0xffffff7000bc7947 */ /* 0x000fea000383ffff */
.L_x_702:
[----:B--2---:R2:W1:Y:S02]  /*a7b0*/  SYNCS.PHASECHK.TRANS64.TRYWAIT P1, [R152+URZ+0x36430], R9 ;  /* 0x03643009980075a7 */ /* 0x004464000802017f */
[----:B-1----:R-:W-:Y:S05]  /*a7c0*/  @!P1 NANOSLEEP.SYNCS 0x989680 ;  /* 0x009896800000995d */ /* 0x002fea0003900000 */
[----:B------:R-:W1:Y:S02]  /*a7d0*/  @!P1 SYNCS.PHASECHK.TRANS64 P1, [R152+URZ+0x36430], R9 ;  /* 0x03643009980095a7 */ /* 0x000e64000802007f */
[----:B-1----:R-:W-:Y:S05]  /*a7e0*/  @!P1 BRA `(.L_x_702) ;  /* 0xfffffffc00f09947 */ /* 0x002fea000383ffff */
[----:B------:R-:W-:Y:S05]  /*a7f0*/  BRA `(.L_x_701) ;  /* 0xffffff7800607947 */ /* 0x000fea000383ffff */
.L_x_762:
[----:B------:R-:W-:Y:S01]  /*a800*/  BSSY B0, `(.L_x_839) ;  /* 0x0000005000007945 */ /* 0x000fe20003800000 */
[----:B------:R-:W-:-:S07]  /*a810*/  IMAD.MOV.U32 R15, RZ, RZ, -0x1 ;  /* 0xffffffffff0f7424 */ /* 0x000fce00078e00ff */
[----:B------:R-:W-:Y:S05]  /*a820*/  WARPSYNC.COLLECTIVE R15, `(.L_x_840) ;  /* 0x000000000f087348 */ /* 0x000fea0003c00000 */
[----:B------:R-:W-:Y:S01]  /*a830*/  NOP ;  /* 0x0000000000007918 */ /* 0x000fe20000000000 */
[----:B------:R-:W-:Y:S01]  /*a840*/  ENDCOLLECTIVE ;  /* 0x000000000000791b */ /* 0x000fe20003800000 */
.L_x_840:
[----:B------:R-:W-:Y:S05]  /*a850*/  BSYNC B0 ;  /* 0x0000000000007941 */ /* 0x000fea0003800000 */
.L_x_839:
[----:B------:R-:W-:Y:S05]  /*a860*/  BRA `(.L_x_841) ;  /* 0xffffffc400647947 */ /* 0x000fea000383ffff */
.L_x_778:
[----:B------:R-:W-:Y:S01]  /*a870*/  BSSY B0, `(.L_x_842) ;  /* 0x0000005000007945 */ /* 0x000fe20003800000 */
[----:B------:R-:W-:-:S07]  /*a880*/  IMAD.MOV.U32 R15, RZ, RZ, -0x1 ;  /* 0xffffffffff0f7424 */ /* 0x000fce00078e00ff */
[----:B------:R-:W-:Y:S05]  /*a890*/  WARPSYNC.COLLECTIVE R15, `(.L_x_843) ;  /* 0x000000000f087348 */ /* 0x000fea0003c00000 */
[----:B------:R-:W-:Y:S01]  /*a8a0*/  NOP ;  /* 0x0000000000007918 */ /* 0x000fe20000000000 */
[----:B------:R-:W-:Y:S01]  /*a8b0*/  ENDCOLLECTIVE ;  /* 0x000000000000791b */ /* 0x000fe20003800000 */
.L_x_843:
[----:B------:R-:W-:Y:S05]  /*a8c0*/  BSYNC B0 ;  /* 0x0000000000007941 */ /* 0x000fea0003800000 */
.L_x_842:
[----:B------:R-:W-:Y:S05]  /*a8d0*/  BRA `(.L_x_844) ;  /* 0xffffffc800d47947 */ /* 0x000fea000383ffff */
.L_x_795:
[----:B------:R-:W-:Y:S01]  /*a8e0*/  BSSY B0, `(.L_x_845) ;  /* 0x0000005000007945 */ /* 0x000fe20003800000 */
[----:B------:R-:W-:-:S07]  /*a8f0*/  IMAD.MOV.U32 R15, RZ, RZ, -0x1 ;  /* 0xffffffffff0f7424 */ /* 0x000fce00078e00ff */
[----:B------:R-:W-:Y:S05]  /*a900*/  WARPSYNC.COLLECTIVE R15, `(.L_x_846) ;  /* 0x000000000f087348 */ /* 0x000fea0003c00000 */
[----:B------:R-:W-:Y:S01]  /*a910*/  NOP ;  /* 0x0000000000007918 */ /* 0x000fe20000000000 */
[----:B------:R-:W-:Y:S01]  /*a920*/  ENDCOLLECTIVE ;  /* 0x000000000000791b */ /* 0x000fe20003800000 */
.L_x_846:
[----:B------:R-:W-:Y:S05]  /*a930*/  BSYNC B0 ;  /* 0x0000000000007941 */ /* 0x000fea0003800000 */
.L_x_845:
[----:B------:R-:W-:Y:S05]  /*a940*/  BRA `(.L_x_847) ;  /* 0xffffffd000507947 */ /* 0x000fea000383ffff */
.L_x_812:
[----:B-1----:R1:W2:Y:S02]  /*a950*/  SYNCS.PHASECHK.TRANS64.TRYWAIT P1, [R12+URZ+0x36420], R11 ;  /* 0x0364200b0c0075a7 */ /* 0x0022a4000802017f */
[----:B--2---:R-:W-:Y:S05]  /*a960*/  @!P1 NANOSLEEP.SYNCS 0x989680 ;  /* 0x009896800000995d */ /* 0x004fea0003900000 */
[----:B------:R-:W2:Y:S02]  /*a970*/  @!P1 SYNCS.PHASECHK.TRANS64 P1, [R12+URZ+0x36420], R11 ;  /* 0x0364200b0c0095a7 */ /* 0x000ea4000802007f */
[----:B--2---:R-:W-:Y:S05]  /*a980*/  @!P1 BRA `(.L_x_812) ;  /* 0xfffffffc00f09947 */ /* 0x004fea000383ffff */
[----:B------:R-:W-:Y:S05]  /*a990*/  BRA `(.L_x_848) ;  /* 0xffffffdc00c47947 */ /* 0x000fea000383ffff */
.L_x_816:
[----:B-1----:R1:W2:Y:S02]  /*a9a0*/  SYNCS.PHASECHK.TRANS64.TRYWAIT P1, [R12+URZ+0x36438], R11 ;  /* 0x0364380b0c0075a7 */ /* 0x0022a4000802017f */
[----:B--2---:R-:W-:Y:S05]  /*a9b0*/  @!P1 NANOSLEEP.SYNCS 0x989680 ;  /* 0x009896800000995d */ /* 0x004fea0003900000 */
[----:B------:R-:W2:Y:S02]  /*a9c0*/  @!P1 SYNCS.PHASECHK.TRANS64 P1, [R12+URZ+0x36438], R11 ;  /* 0x0364380b0c0095a7 */ /* 0x000ea4000802007f */
[----:B--2---:R-:W-:Y:S05]  /*a9d0*/  @!P1 BRA `(.L_x_816) ;  /* 0xfffffffc00f09947 */ /* 0x004fea000383ffff */
[----:B------:R-:W-:Y:S05]  /*a9e0*/  BRA `(.L_x_849) ;  /* 0xffffffe4006c7947 */ /* 0x000fea000383ffff */
.L_x_818:
[----:B--2---:R2:W3:Y:S02]  /*a9f0*/  SYNCS.PHASECHK.TRANS64.TRYWAIT P1, [R12+URZ+0x36428], R27 ;  /* 0x0364281b0c0075a7 */ /* 0x0044e4000802017f */
[----:B---3--:R-:W-:Y:S05]  /*aa00*/  @!P1 NANOSLEEP.SYNCS 0x989680 ;  /* 0x009896800000995d */ /* 0x008fea0003900000 */
[----:B------:R-:W3:Y:S02]  /*aa10*/  @!P1 SYNCS.PHASECHK.TRANS64 P1, [R12+URZ+0x36428], R27 ;  /* 0x0364281b0c0095a7 */ /* 0x000ee4000802007f */
[----:B---3--:R-:W-:Y:S05]  /*aa20*/  @!P1 BRA `(.L_x_818) ;  /* 0xfffffffc00f09947 */ /* 0x008fea000383ffff */
[----:B------:R-:W-:Y:S05]  /*aa30*/  BRA `(.L_x_850) ;  /* 0xffffffe800347947 */ /* 0x000fea000383ffff */
.L_x_820:
[----:B--2---:R2:W3:Y:S02]  /*aa40*/  SYNCS.PHASECHK.TRANS64.TRYWAIT P1, [R12+URZ+0x36438], R28 ;  /* 0x0364381c0c0075a7 */ /* 0x0044e4000802017f */
[----:B---3--:R-:W-:Y:S05]  /*aa50*/  @!P1 NANOSLEEP.SYNCS 0x989680 ;  /* 0x009896800000995d */ /* 0x008fea0003900000 */
[----:B------:R-:W3:Y:S02]  /*aa60*/  @!P1 SYNCS.PHASECHK.TRANS64 P1, [R12+URZ+0x36438], R28 ;  /* 0x0364381c0c0095a7 */ /* 0x000ee4000802007f */
[----:B---3--:R-:W-:Y:S05]  /*aa70*/  @!P1 BRA `(.L_x_820) ;  /* 0xfffffffc00f09947 */ /* 0x008fea000383ffff */
[----:B------:R-:W-:Y:S05]  /*aa80*/  BRA `(.L_x_851) ;  /* 0xffffffe800cc7947 */ /* 0x000fea000383ffff */
.L_x_822:
[----:B------:R-:W-:-:S07]  /*aa90*/  SHF.L.U32 R5, R0, 0x1f, RZ ;  /* 0x0000001f00057819 */ /* 0x000fce00000006ff */
.L_x_852:
[----:B---3--:R3:W4:Y:S02]  /*aaa0*/  SYNCS.PHASECHK.TRANS64.TRYWAIT P1, [R12+URZ+0x36420], R5 ;  /* 0x036420050c0075a7 */ /* 0x008724000802017f */
[----:B----4-:R-:W-:Y:S05]  /*aab0*/  @!P1 NANOSLEEP.SYNCS 0x989680 ;  /* 0x009896800000995d */ /* 0x010fea0003900000 */
[----:B------:R-:W4:Y:S02]  /*aac0*/  @!P1 SYNCS.PHASECHK.TRANS64 P1, [R12+URZ+0x36420], R5 ;  /* 0x036420050c0095a7 */ /* 0x000f24000802007f */
[----:B----4-:R-:W-:Y:S05]  /*aad0*/  @!P1 BRA `(.L_x_852) ;  /* 0xfffffffc00f09947 */ /* 0x010fea000383ffff */
[----:B------:R-:W-:Y:S05]  /*aae0*/  BRA `(.L_x_853) ;  /* 0xffffffec00647947 */ /* 0x000fea000383ffff */
.L_x_825:
[----:B---3--:R3:W4:Y:S02]  /*aaf0*/  SYNCS.PHASECHK.TRANS64.TRYWAIT P1, [R12+URZ+0x36438], R11 ;  /* 0x0364380b0c0075a7 */ /* 0x008724000802017f */
[----:B----4-:R-:W-:Y:S05]  /*ab00*/  @!P1 NANOSLEEP.SYNCS 0x989680 ;  /* 0x009896800000995d */ /* 0x010fea0003900000 */
[----:B------:R-:W4:Y:S02]  /*ab10*/  @!P1 SYNCS.PHASECHK.TRANS64 P1, [R12+URZ+0x36438], R11 ;  /* 0x0364380b0c0095a7 */ /* 0x000f24000802007f */
[----:B----4-:R-:W-:Y:S05]  /*ab20*/  @!P1 BRA `(.L_x_825) ;  /* 0xfffffffc00f09947 */ /* 0x010fea000383ffff */
[----:B------:R-:W-:Y:S05]  /*ab30*/  BRA `(.L_x_854) ;  /* 0xfffffff000107947 */ /* 0x000fea000383ffff */
.L_x_827:
[----:B----4-:R4:W1:Y:S02]  /*ab40*/  SYNCS.PHASECHK.TRANS64.TRYWAIT P1, [R12+URZ+0x36428], R5 ;  /* 0x036428050c0075a7 */ /* 0x010864000802017f */
[----:B-1----:R-:W-:Y:S05]  /*ab50*/  @!P1 NANOSLEEP.SYNCS 0x989680 ;  /* 0x009896800000995d */ /* 0x002fea0003900000 */
[----:B------:R-:W1:Y:S02]  /*ab60*/  @!P1 SYNCS.PHASECHK.TRANS64 P1, [R12+URZ+0x36428], R5 ;  /* 0x036428050c0095a7 */ /* 0x000e64000802007f */
[----:B-1----:R-:W-:Y:S05]  /*ab70*/  @!P1 BRA `(.L_x_827) ;  /* 0xfffffffc00f09947 */ /* 0x002fea000383ffff */
[----:B------:R-:W-:Y:S05]  /*ab80*/  BRA `(.L_x_855) ;  /* 0xfffffff000bc7947 */ /* 0x000fea000383ffff */
.L_x_829:
[----:B----4-:R4:W1:Y:S02]  /*ab90*/  SYNCS.PHASECHK.TRANS64.TRYWAIT P1, [R12+URZ+0x36438], R3 ;  /* 0x036438030c0075a7 */ /* 0x010864000802017f */
[----:B-1----:R-:W-:Y:S05]  /*aba0*/  @!P1 NANOSLEEP.SYNCS 0x989680 ;  /* 0x009896800000995d */ /* 0x002fea0003900000 */
[----:B------:R-:W1:Y:S02]  /*abb0*/  @!P1 SYNCS.PHASECHK.TRANS64 P1, [R12+URZ+0x36438], R3 ;  /* 0x036438030c0095a7 */ /* 0x000e64000802007f */
[----:B-1----:R-:W-:Y:S05]  /*abc0*/  @!P1 BRA `(.L_x_829) ;  /* 0xfffffffc00f09947 */ /* 0x002fea000383ffff */
[----:B------:R-:W-:Y:S05]  /*abd0*/  BRA `(.L_x_856) ;  /* 0xfffffff400587947 */ /* 0x000fea000383ffff */
.L_x_831:
[----:B------:R-:W-:Y:S01]  /*abe0*/  BSSY B0, `(.L_x_857) ;  /* 0x0000006000007945 */ /* 0x000fe20003800000 */
[----:B------:R-:W-:-:S07]  /*abf0*/  IMAD.MOV.U32 R15, RZ, RZ, -0x1 ;  /* 0xffffffffff0f7424 */ /* 0x000fce00078e00ff */
[----:B-1234-:R-:W-:Y:S05]  /*ac00*/  WARPSYNC.COLLECTIVE R15, `(.L_x_858) ;  /* 0x000000000f0c7348 */ /* 0x01efea0003c00000 */
[----:B------:R-:W-:Y:S02]  /*ac10*/  ELECT P6, UR62, PT ;  /* 0x00000000003e782f */ /* 0x000fe400038c0000 */
[----:B------:R-:W-:Y:S01]  /*ac20*/  MOV R14, UR62 ;  /* 0x0000003e000e7c02 */ /* 0x000fe20008000f00 */
[----:B-1234-:R-:W-:Y:S10]  /*ac30*/  ENDCOLLECTIVE ;  /* 0x000000000000791b */ /* 0x01eff40003800000 */
.L_x_858:
[----:B------:R-:W-:Y:S05]  /*ac40*/  BSYNC B0 ;  /* 0x0000000000007941 */ /* 0x000fea0003800000 */
.L_x_857:
[----:B------:R-:W-:Y:S05]  /*ac50*/  BRA `(.L_x_859) ;  /* 0xfffffff800147947 */ /* 0x000fea000383ffff */
.L_x_833:
[----:B----4-:R4:W1:Y:S02]  /*ac60*/  SYNCS.PHASECHK.TRANS64.TRYWAIT P0, [R7+URZ], R6 ;  /* 0x00000006070075a7 */ /* 0x010864000800017f */
[----:B-1----:R-:W-:Y:S05]  /*ac70*/  @!P0 NANOSLEEP.SYNCS 0x989680 ;  /* 0x009896800000895d */ /* 0x002fea0003900000 */
[----:B------:R-:W1:Y:S02]  /*ac80*/  @!P0 SYNCS.PHASECHK.TRANS64 P0, [R7+URZ], R6 ;  /* 0x00000006070085a7 */ /* 0x000e64000800007f */
[----:B-1----:R-:W-:Y:S05]  /*ac90*/  @!P0 BRA `(.L_x_833) ;  /* 0xfffffffc00f08947 */ /* 0x002fea000383ffff */
[----:B------:R-:W-:Y:S05]  /*aca0*/  BRA `(.L_x_860) ;  /* 0xfffffff800507947 */ /* 0x000fea000383ffff */
.L_x_834:
[----:B------:R1:W1:Y:S02]  /*acb0*/  SYNCS.PHASECHK.TRANS64.TRYWAIT P0, [R5+URZ], R0 ;  /* 0x00000000050075a7 */ /* 0x000264000800017f */
[----:B-1----:R-:W-:Y:S05]  /*acc0*/  @!P0 NANOSLEEP.SYNCS 0x989680 ;  /* 0x009896800000895d */ /* 0x002fea0003900000 */
[----:B------:R-:W1:Y:S02]  /*acd0*/  @!P0 SYNCS.PHASECHK.TRANS64 P0, [R5+URZ], R0 ;  /* 0x00000000050085a7 */ /* 0x000e64000800007f */
[----:B-1----:R-:W-:Y:S05]  /*ace0*/  @!P0 BRA `(.L_x_834) ;  /* 0xfffffffc00f08947 */ /* 0x002fea000383ffff */
[----:B------:R-:W-:Y:S05]  /*acf0*/  BRA `(.L_x_861) ;  /* 0xfffffff800447947 */ /* 0x000fea000383ffff */
.L_x_862:
        /* <DEDUP_REMOVED lines=16> */
.L_x_3860:


//--------------------- .text._ZN7cutlass13device_kernelIN5flash11enable_sm90INS1_16FlashAttnBwdSm90INS1_25CollectiveMainloopBwdSm90ILi2ELi1ELi1EN4cute5tupleIJNS5_1CILi1EEES8_S8_EEENS6_IJNS7_ILi64EEENS7_ILi96EEENS7_ILi192EEEEEENS_10bfloat16_tEfNS_4arch4Sm90ELb0ELb0ELb0ELb1ELb0ELb0ELb1ELb0ELi3ELi1ELi1ELi1ELb0EEENS1_24CollectiveEpilogueBwdGQAISD_fSG_Li384ELb1ELb0EEENS1_19SingleTileSchedulerILb1ELb0ELb0ELi96EEEEEEEEEvNT_6ParamsE --------------------------
	.section	.text._ZN7cutlass13device_kernelIN5flash11enable_sm90INS1_16FlashAttnBwdSm90INS1_25CollectiveMainloopBwdSm90ILi2ELi1ELi1EN4cute5tupleIJNS5_1CILi1EEES8_S8_EEENS6_IJNS7_ILi64EEENS7_ILi96EEENS7_ILi192EEEEEENS_10bfloat16_tEfNS_4arch4Sm90ELb0ELb0ELb0ELb1ELb0ELb0ELb1ELb0ELi3ELi1ELi1ELi1ELb0EEENS1_24CollectiveEpilogueBwdGQAISD_fSG_Li384ELb1ELb0EEENS1_19SingleTileSchedulerILb1ELb0ELb0ELi96EEEEEEEEEvNT_6ParamsE,"ax",@progbits
	.align	128
.text._ZN7cutlass13device_kernelIN5flash11enable_sm90INS1_16FlashAttnBwdSm90INS1_25CollectiveMainloopBwdSm90ILi2ELi1ELi1EN4cute5tupleIJNS5_1CILi1EEES8_S8_EEENS6_IJNS7_ILi64EEENS7_ILi96EEENS7_ILi192EEEEEENS_10bfloat16_tEfNS_4arch4Sm90ELb0ELb0ELb0ELb1ELb0ELb0ELb1ELb0ELi3ELi1ELi1ELi1ELb0EEENS1_24CollectiveEpilogueBwdGQAISD_fSG_Li384ELb1ELb0EEENS1_19SingleTileSchedulerILb1ELb0ELb0ELi96EEEEEEEEEvNT_6ParamsE:
        .type           _ZN7cutlass13device_kernelIN5flash11enable_sm90INS1_16FlashAttnBwdSm90INS1_25CollectiveMainloopBwdSm90ILi2ELi1ELi1EN4cute5tupleIJNS5_1CILi1EEES8_S8_EEENS6_IJNS7_ILi64EEENS7_ILi96EEENS7_ILi192EEEEEENS_10bfloat16_tEfNS_4arch4Sm90ELb0ELb0ELb0ELb1ELb0ELb0ELb1ELb0ELi3ELi1ELi1ELi1ELb0EEENS1_24CollectiveEpilogueBwdGQAISD_fSG_Li384ELb1ELb0EEENS1_19SingleTileSchedulerILb1ELb0ELb0ELi96EEEEEEEEEvNT_6ParamsE,@function
        .size           _ZN7cutlass13device_kernelIN5flash11enable_sm90INS1_16FlashAttnBwdSm90INS1_25CollectiveMainloopBwdSm90ILi2ELi1ELi1EN4cute5tupleIJNS5_1CILi1EEES8_S8_EEENS6_IJNS7_ILi64EEENS7_ILi96EEENS7_ILi192EEEEEENS_10bfloat16_tEfNS_4arch4Sm90ELb0ELb0ELb0ELb1ELb0ELb0ELb1ELb0ELi3ELi1ELi1ELi1ELb0EEENS1_24CollectiveEpilogueBwdGQAISD_fSG_Li384ELb1ELb0EEENS1_19SingleTileSchedulerILb1ELb0ELb0ELi96EEEEEEEEEvNT_6ParamsE,(.L_x_3861 - _ZN7cutlass13device_kernelIN5flash11enable_sm90INS1_16FlashAttnBwdSm90INS1_25CollectiveMainloopBwdSm90ILi2ELi1ELi1EN4cute5tupleIJNS5_1CILi1EEES8_S8_EEENS6_IJNS7_ILi64EEENS7_ILi96EEENS7_ILi192EEEEEENS_10bfloat16_tEfNS_4arch4Sm90ELb0ELb0ELb0ELb1ELb0ELb0ELb1ELb0ELi3ELi1ELi1ELi1ELb0EEENS1_24CollectiveEpilogueBwdGQAISD_fSG_Li384ELb1ELb0EEENS1_19SingleTileSchedulerILb1ELb0ELb0ELi96EEEEEEEEEvNT_6ParamsE)
        .other          _ZN7cutlass13device_kernelIN5flash11enable_sm90INS1_16FlashAttnBwdSm90INS1_25CollectiveMainloopBwdSm90ILi2ELi1ELi1EN4cute5tupleIJNS5_1CILi1EEES8_S8_EEENS6_IJNS7_ILi64EEENS7_ILi96EEENS7_ILi192EEEEEENS_10bfloat16_tEfNS_4arch4Sm90ELb0ELb0ELb0ELb1ELb0ELb0ELb1ELb0ELi3ELi1ELi1ELi1ELb0EEENS1_24CollectiveEpilogueBwdGQAISD_fSG_Li384ELb1ELb0EEENS1_19SingleTileSchedulerILb1ELb0ELb0ELi96EEEEEEEEEvNT_6ParamsE,@"STO_CUDA_ENTRY STV_DEFAULT"
_ZN7cutlass13device_kernelIN5flash11enable_sm90INS1_16FlashAttnBwdSm90INS1_25CollectiveMainloopBwdSm90ILi2ELi1ELi1EN4cute5tupleIJNS5_1CILi1EEES8_S8_EEENS6_IJNS7_ILi64EEENS7_ILi96EEENS7_ILi192EEEEEENS_10bfloat16_tEfNS_4arch4Sm90ELb0ELb0ELb0ELb1ELb0ELb0ELb1ELb0ELi3ELi1ELi1ELi1ELb0EEENS1_24CollectiveEpilogueBwdGQAISD_fSG_Li384ELb1ELb0EEENS1_19SingleTileSchedulerILb1ELb0ELb0ELi96EEEEEEEEEvNT_6ParamsE:
        /* <DEDUP_REMOVED lines=22> */
.L_x_864:
[----:B------:R-:W-:Y:S05]  /*0160*/  BSYNC B0 ;  /* 0x0000000000007941 */ /* 0x000fea0003800000 */
.L_x_863:
        /* <DEDUP_REMOVED lines=34> */
.L_x_865:
        /* <DEDUP_REMOVED lines=20> */
.L_x_866:
        /* <DEDUP_REMOVED lines=8> */
.L_x_869:
        /* <DEDUP_REMOVED lines=21> */
.L_x_870:
        /* <DEDUP_REMOVED lines=10> */
.L_x_872:
[----:B------:R-:W2:Y:S02]  /*0740*/  LDC R0, c[0x0][0x8c4] ;  /* 0x00023100ff007b82 */ /* 0x000ea40000000800 */
.L_x_871:
        /* <DEDUP_REMOVED lines=14> */
.L_x_874:
        /* <DEDUP_REMOVED lines=10> */
.L_x_875:
        /* <DEDUP_REMOVED lines=8> */
.L_x_876:
        /* <DEDUP_REMOVED lines=9> */
.L_x_877:
        /* <DEDUP_REMOVED lines=75> */
.L_x_880:
        /* <DEDUP_REMOVED lines=15> */
.L_x_879:
        /* <DEDUP_REMOVED lines=20> */
.L_x_882:
        /* <DEDUP_REMOVED lines=15> */
.L_x_881:
        /* <DEDUP_REMOVED lines=8> */
.L_x_970:
        /* <DEDUP_REMOVED lines=26> */
.L_x_884:
        /* <DEDUP_REMOVED lines=98> */
.L_x_896:
[----:B------:R-:W-:-:S13]  /*19f0*/  ISETP.NE.AND P0, PT, R13, 0x3, PT ;  /* 0x000000030d00780c */ /* 0x000fda0003f05270 */
[----:B-1----:R-:W-:Y:S05]  /*1a00*/  @!P0 BRA `(.L_x_886) ;  /* 0x0000000000048947 */ /* 0x002fea0003800000 */
[----:B------:R-:W-:Y:S01]  /*1a10*/  BPT.TRAP 0x1 ;  /* 0x000000040000795c */ /* 0x000fe20000300000 */
.L_x_886:
[----:B------:R-:W-:Y:S02]  /*1a20*/  LEA R4, R3, UR36, 0x3 ;  /* 0x0000002403047c11 */ /* 0x000fe4000f8e18ff */
[----:B------:R-:W-:-:S04]  /*1a30*/  SHF.L.U32 R9, R7, 0x1f, RZ ;  /* 0x0000001f07097819 */ /* 0x000fc800000006ff */
[----:B------:R1:W2:Y:S01]  /*1a40*/  SYNCS.PHASECHK.TRANS64.TRYWAIT P1, [R4+URZ+0x36410], R9 ;  /* 0x03641009040075a7 */ /* 0x0002a2000802017f */
[----:B------:R-:W-:Y:S05]  /*1a50*/  @!P0 BRA `(.L_x_887) ;  /* 0x0000000000048947 */ /* 0x000fea0003800000 */
[----:B------:R-:W-:Y:S01]  /*1a60*/  BPT.TRAP 0x1 ;  /* 0x000000040000795c */ /* 0x000fe20000300000 */
.L_x_887:
[----:B--2---:R-:W-:Y:S05]  /*1a70*/  @P1 BRA `(.L_x_888) ;  /* 0x0000000000081947 */ /* 0x004fea0003800000 */
[----:B------:R-:W2:Y:S02]  /*1a80*/  SYNCS.PHASECHK.TRANS64.TRYWAIT P1, [R4+URZ+0x36410], R9 ;  /* 0x03641009040075a7 */ /* 0x000ea4000802017f */
[----:B--2---:R-:W-:Y:S05]  /*1a90*/  @!P1 BRA `(.L_x_889) ;  /* 0x0000006400489947 */ /* 0x004fea0003800000 */
.L_x_888:
        /* <DEDUP_REMOVED lines=103> */
.L_x_890:
[----:B-12---:R-:W-:-:S04]  /*2110*/  SHF.L.U32 R9, R6, 0x1f, RZ ;  /* 0x0000001f06097819 */ /* 0x006fc800000006ff */
[----:B------:R1:W2:Y:S01]  /*2120*/  SYNCS.PHASECHK.TRANS64.TRYWAIT P1, [UR36+0x36430], R9 ;  /* 0x03643009ff0075a7 */ /* 0x0002a20008020164 */
[----:B------:R-:W-:Y:S05]  /*2130*/  @!P0 BRA `(.L_x_891) ;  /* 0x0000000000048947 */ /* 0x000fea0003800000 */
[----:B------:R-:W-:Y:S01]  /*2140*/  BPT.TRAP 0x1 ;  /* 0x000000040000795c */ /* 0x000fe20000300000 */
.L_x_891:
[----:B--2---:R-:W-:Y:S05]  /*2150*/  @P1 BRA `(.L_x_892) ;  /* 0x0000000000081947 */ /* 0x004fea0003800000 */
[----:B------:R-:W2:Y:S02]  /*2160*/  SYNCS.PHASECHK.TRANS64.TRYWAIT P1, [UR36+0x36430], R9 ;  /* 0x03643009ff0075a7 */ /* 0x000ea40008020164 */
[----:B--2---:R-:W-:Y:S05]  /*2170*/  @!P1 BRA `(.L_x_893) ;  /* 0x0000005c00a49947 */ /* 0x004fea0003800000 */
.L_x_892:
        /* <DEDUP_REMOVED lines=303> */
.L_x_894:
        /* <DEDUP_REMOVED lines=60> */
.L_x_895:
        /* <DEDUP_REMOVED lines=62> */
.L_x_878:
[----:B------:R-:W-:Y:S05]  /*3c10*/  @P0 BRA `(.L_x_873) ;  /* 0x0000004000b00947 */ /* 0x000fea0003800000 */
[----:B-12---:R-:W1:Y:S01]  /*3c20*/  LDC.64 R2, c[0x0][0x878] ;  /* 0x00021e00ff027b82 */ /* 0x006e620000000a00 */
[----:B------:R-:W2:Y:S01]  /*3c30*/  S2R R0, SR_TID.X ;  /* 0x0000000000007919 */ /* 0x000ea20000002100 */
[----:B------:R-:W3:Y:S06]  /*3c40*/  S2R R6, SR_CTAID.Y ;  /* 0x0000000000067919 */ /* 0x000eec0000002600 */
[----:B------:R-:W4:Y:S01]  /*3c50*/  S2UR UR5, SR_CgaCtaId ;  /* 0x00000000000579c3 */ /* 0x000f220000008800 */
[----:B------:R-:W5:Y:S01]  /*3c60*/  S2R R10, SR_CTAID.X ;  /* 0x00000000000a7919 */ /* 0x000f620000002500 */
[----:B------:R-:W-:-:S06]  /*3c70*/  UMOV UR4, 0x400 ;  /* 0x0000040000047882 */ /* 0x000fcc0000000000 */
[----:B------:R-:W5:Y:S01]  /*3c80*/  LDC.64 R12, c[0x0][0x818] ;  /* 0x00020600ff0c7b82 */ /* 0x000f620000000a00 */
[----:B-1----:R-:W-:-:S07]  /*3c90*/  ISETP.NE.U32.AND P0, PT, R2, RZ, PT ;  /* 0x000000ff0200720c */ /* 0x002fce0003f05070 */
[----:B------:R-:W1:Y:S01]  /*3ca0*/  LDC.64 R16, c[0x0][0x840] ;  /* 0x00021000ff107b82 */ /* 0x000e620000000a00 */
[----:B------:R-:W-:-:S07]  /*3cb0*/  ISETP.NE.AND.EX P0, PT, R3, RZ, PT, P0 ;  /* 0x000000ff0300720c */ /* 0x000fce0003f05300 */
[----:B------:R-:W4:Y:S08]  /*3cc0*/  LDC R2, c[0x0][0x850] ;  /* 0x00021400ff027b82 */ /* 0x000f300000000800 */
[----:B------:R-:W2:Y:S08]  /*3cd0*/  @P0 LDC.64 R4, c[0x0][0x878] ;  /* 0x00021e00ff040b82 */ /* 0x000eb00000000a00 */
[----:B------:R-:W1:Y:S08]  /*3ce0*/  LDC.64 R14, c[0x0][0x820] ;  /* 0x00020800ff0e7b82 */ /* 0x000e700000000a00 */
[----:B------:R-:W1:Y:S01]  /*3cf0*/  LDC.64 R20, c[0x0][0x848] ;  /* 0x00021200ff147b82 */ /* 0x000e620000000a00 */
[----:B--2---:R-:W-:-:S07]  /*3d00*/  @P0 IMAD.WIDE R4, R18, 0x4, R4 ;  /* 0x0000000412040825 */ /* 0x004fce00078e0204 */
[----:B------:R-:W2:Y:S01]  /*3d10*/  LDC.64 R22, c[0x0][0x800] ;  /* 0x00020000ff167b82 */ /* 0x000ea20000000a00 */
[----:B------:R3:W2:Y:S07]  /*3d20*/  @P0 LDG.E R5, desc[UR38][R4.64] ;  /* 0x0000002604050981 */ /* 0x0006ae000c1e1900 */
[----:B------:R-:W-:Y:S01]  /*3d30*/  BAR.SYNC.DEFER_BLOCKING 0x1, 0x180 ;  /* 0x0046000000007b1d */ /* 0x000fe20000010000 */
[----:B----4-:R-:W-:Y:S01]  /*3d40*/  ISETP.NE.AND P1, PT, R2, 0x1, PT ;  /* 0x000000010200780c */ /* 0x010fe20003f25270 */
[----:B------:R-:W-:Y:S01]  /*3d50*/  VIADD R2, R0, 0xffffff80 ;  /* 0xffffff8000027836 */ /* 0x000fe20000000000 */
[----:B------:R-:W-:-:S03]  /*3d60*/  ULEA UR4, UR5, UR4, 0x18 ;  /* 0x0000000405047291 */ /* 0x000fc6000f8ec03f */
[----:B------:R-:W-:Y:S01]  /*3d70*/  BSSY B0, `(.L_x_897) ;  /* 0x0000053000007945 */ /* 0x000fe20003800000 */
[----:B------:R-:W-:-:S04]  /*3d80*/  SHF.R.S32.HI R3, RZ, 0x1f, R2 ;  /* 0x0000001fff037819 */ /* 0x000fc80000011402 */
[----:B------:R-:W-:-:S03]  /*3d90*/  LEA.HI R7, R3, R2, RZ, 0x7 ;  /* 0x0000000203077211 */ /* 0x000fc600078f38ff */
[----:B------:R-:W4:Y:S01]  /*3da0*/  @P1 LDC R9, c[0x0][0x854] ;  /* 0x00021500ff091b82 */ /* 0x000f220000000800 */
[----:B------:R-:W-:Y:S02]  /*3db0*/  LOP3.LUT R3, R7, 0x3fffff80, RZ, 0xc0, !PT ;  /* 0x3fffff8007037812 */ /* 0x000fe400078ec0ff */
[----:B---3--:R-:W-:-:S03]  /*3dc0*/  SHF.R.S32.HI R4, RZ, 0x7, R7 ;  /* 0x00000007ff047819 */ /* 0x008fc60000011407 */
[----:B------:R-:W-:Y:S02]  /*3dd0*/  IMAD.IADD R3, R2, 0x1, -R3 ;  /* 0x0000000102037824 */ /* 0x000fe400078e0a03 */
[----:B------:R-:W3:Y:S02]  /*3de0*/  @P1 LDC R11, c[0x0][0x858] ;  /* 0x00021600ff0b1b82 */ /* 0x000ee40000000800 */
[----:B------:R-:W-:Y:S02]  /*3df0*/  IMAD R7, R4, 0x600, R3 ;  /* 0x0000060004077824 */ /* 0x000fe400078e0203 */
[----:B------:R-:W-:Y:S02]  /*3e00*/  IMAD.MOV.U32 R3, RZ, RZ, R6 ;  /* 0x000000ffff037224 */ /* 0x000fe400078e0006 */
[----:B------:R-:W-:-:S05]  /*3e10*/  IMAD.SHL.U32 R7, R7, 0x4, RZ ;  /* 0x0000000407077824 */ /* 0x000fca00078e00ff */
[----:B------:R-:W-:Y:S01]  /*3e20*/  LEA R8, R7, UR4, 0x2 ;  /* 0x0000000407087c11 */ /* 0x000fe2000f8e10ff */
[----:B-----5:R-:W-:Y:S02]  /*3e30*/  IMAD R7, R10, 0x4800, RZ ;  /* 0x000048000a077824 */ /* 0x020fe400078e02ff */
[----:B----4-:R-:W-:Y:S02]  /*3e40*/  @P1 IMAD.HI.U32 R4, R6, R9, RZ ;  /* 0x0000000906041227 */ /* 0x010fe400078e00ff */
[----:B------:R4:W-:Y:S04]  /*3e50*/  STS.128 [R8], R24 ;  /* 0x0000001808007388 */ /* 0x0009e80000000c00 */
[----:B------:R2:W-:Y:S01]  /*3e60*/  STS.128 [R8+0x800], R28 ;  /* 0x0008001c08007388 */ /* 0x0005e20000000c00 */
[----:B---3--:R-:W-:-:S03]  /*3e70*/  @P1 SHF.R.U32.HI R3, RZ, R11, R4 ;  /* 0x0000000bff031219 */ /* 0x008fc60000011604 */
[----:B------:R3:W-:Y:S01]  /*3e80*/  STS.128 [R8+0x1000], R32 ;  /* 0x0010002008007388 */ /* 0x0007e20000000c00 */
[----:B------:R-:W-:-:S03]  /*3e90*/  SHF.R.S32.HI R9, RZ, 0x1f, R3 ;  /* 0x0000001fff097819 */ /* 0x000fc60000011403 */
[----:B------:R3:W-:Y:S04]  /*3ea0*/  STS.128 [R8+0x1800], R36 ;  /* 0x0018002408007388 */ /* 0x0007e80000000c00 */
[----:B------:R3:W-:Y:S01]  /*3eb0*/  STS.128 [R8+0x2000], R40 ;  /* 0x0020002808007388 */ /* 0x0007e20000000c00 */
[----:B-1----:R-:W-:Y:S01]  /*3ec0*/  IMAD R10, R9, R16, RZ ;  /* 0x00000010090a7224 */ /* 0x002fe200078e02ff */
[----:B----4-:R-:W1:Y:S02]  /*3ed0*/  LDC.64 R24, c[0x0][0x828] ;  /* 0x00020a00ff187b82 */ /* 0x010e640000000a00 */
        /* <DEDUP_REMOVED lines=12> */
[----:B----4-:R-:W4:Y:S01]  /*3fa0*/  FENCE.VIEW.ASYNC.S ;  /* 0x00000000000073c6 */ /* 0x010f220000000000 */
[----:B--2---:R-:W-:-:S04]  /*3fb0*/  @P0 IMAD R5, R18, 0x60, R5 ;  /* 0x0000006012050824 */ /* 0x004fc800078e0205 */
[----:B------:R-:W-:-:S05]  /*3fc0*/  @P0 IMAD.HI R5, R5, 0x2aaaaaab, RZ ;  /* 0x2aaaaaab05050827 */ /* 0x000fca00078e02ff */
[----:B------:R-:W-:-:S04]  /*3fd0*/  @P0 SHF.R.U32.HI R6, RZ, 0x1f, R5 ;  /* 0x0000001fff060819 */ /* 0x000fc80000011605 */
[----:B------:R-:W-:-:S05]  /*3fe0*/  @P0 LEA.HI.SX32 R6, R5, R6, 0x1c ;  /* 0x0000000605060211 */ /* 0x000fca00078fe2ff */
[----:B------:R-:W-:-:S05]  /*3ff0*/  @P0 IMAD R4, R6, 0x4800, RZ ;  /* 0x0000480006040824 */ /* 0x000fca00078e02ff */
[----:B------:R-:W-:Y:S02]  /*4000*/  @P0 SHF.R.S32.HI R5, RZ, 0x1f, R4 ;  /* 0x0000001fff050819 */ /* 0x000fe40000011404 */
[----:B------:R-:W-:Y:S01]  /*4010*/  @!P0 CS2R R4, SRZ ;  /* 0x0000000000048805 */ /* 0x000fe2000001ff00 */
[----:B----4-:R-:W-:Y:S05]  /*4020*/  BAR.SYNC.DEFER_BLOCKING 0x1, 0x180 ;  /* 0x0046000000007b1d */ /* 0x010fea0000010000 */
[----:B------:R-:W-:Y:S01]  /*4030*/  IADD3 R6, P1, R7, R4, RZ ;  /* 0x0000000407067210 */ /* 0x000fe20007f3e0ff */
[----:B------:R-:W-:Y:S01]  /*4040*/  IMAD R4, R9, R12, RZ ;  /* 0x0000000c09047224 */ /* 0x000fe200078e02ff */
[----:B------:R-:W-:-:S02]  /*4050*/  SEL R9, R18, RZ, !P0 ;  /* 0x000000ff12097207 */ /* 0x000fc40004000000 */
[----:B------:R-:W-:Y:S01]  /*4060*/  LEA.HI.X.SX32 R7, R7, R5, 0x1, P1 ;  /* 0x0000000507077211 */ /* 0x000fe200008f0eff */
[C---:B------:R-:W-:Y:S02]  /*4070*/  IMAD R11, R3.reuse, R13, R4 ;  /* 0x0000000d030b7224 */ /* 0x040fe400078e0204 */
[C---:B------:R-:W-:Y:S02]  /*4080*/  IMAD R13, R3.reuse, R17, R10 ;  /* 0x00000011030d7224 */ /* 0x040fe400078e020a */
[----:B------:R-:W-:-:S04]  /*4090*/  IMAD.WIDE.U32 R4, R3, R12, R6 ;  /* 0x0000000c03047225 */ /* 0x000fc800078e0006 */
[----:B------:R-:W-:Y:S01]  /*40a0*/  IMAD.WIDE.U32 R6, R3, R16, R6 ;  /* 0x0000001003067225 */ /* 0x000fe200078e0006 */
[----:B------:R-:W-:-:S03]  /*40b0*/  SHF.R.S32.HI R3, RZ, 0x1f, R18 ;  /* 0x0000001fff037819 */ /* 0x000fc60000011412 */
[----:B------:R-:W-:Y:S01]  /*40c0*/  IMAD.IADD R5, R5, 0x1, R11 ;  /* 0x0000000105057824 */ /* 0x000fe200078e020b */
[----:B------:R-:W-:Y:S01]  /*40d0*/  SEL R3, R3, RZ, !P0 ;  /* 0x000000ff03037207 */ /* 0x000fe20004000000 */
[----:B------:R-:W-:Y:S01]  /*40e0*/  IMAD.IADD R7, R7, 0x1, R13 ;  /* 0x0000000107077824 */ /* 0x000fe200078e020d */
[----:B------:R-:W-:Y:S01]  /*40f0*/  ISETP.NE.AND P0, PT, R2, RZ, PT ;  /* 0x000000ff0200720c */ /* 0x000fe20003f05270 */
[----:B------:R-:W-:-:S04]  /*4100*/  IMAD.WIDE.U32 R4, R9, R14, R4 ;  /* 0x0000000e09047225 */ /* 0x000fc800078e0004 */
[C---:B------:R-:W-:Y:S01]  /*4110*/  IMAD R10, R3.reuse, R14, RZ ;  /* 0x0000000e030a7224 */ /* 0x040fe200078e02ff */
[----:B------:R-:W-:Y:S01]  /*4120*/  LEA R22, P1, R4, R22, 0x2 ;  /* 0x0000001604167211 */ /* 0x000fe200078210ff */
[-C--:B------:R-:W-:Y:S02]  /*4130*/  IMAD R12, R3, R20.reuse, RZ ;  /* 0x00000014030c7224 */ /* 0x080fe400078e02ff */
[----:B------:R-:W-:-:S04]  /*4140*/  IMAD.WIDE.U32 R6, R9, R20, R6 ;  /* 0x0000001409067225 */ /* 0x000fc800078e0006 */
[C---:B------:R-:W-:Y:S01]  /*4150*/  IMAD R3, R9.reuse, R15, R10 ;  /* 0x0000000f09037224 */ /* 0x040fe200078e020a */
[----:B-1----:R-:W-:Y:S01]  /*4160*/  LEA R24, P2, R6, R24, 0x2 ;  /* 0x0000001806187211 */ /* 0x002fe200078410ff */
[----:B------:R-:W-:Y:S02]  /*4170*/  IMAD R9, R9, R21, R12 ;  /* 0x0000001509097224 */ /* 0x000fe400078e020c */
[----:B------:R-:W-:Y:S02]  /*4180*/  IMAD.IADD R3, R5, 0x1, R3 ;  /* 0x0000000105037824 */ /* 0x000fe400078e0203 */
[----:B------:R-:W-:-:S03]  /*4190*/  IMAD.IADD R2, R7, 0x1, R9 ;  /* 0x0000000107027824 */ /* 0x000fc600078e0209 */
[----:B------:R-:W-:Y:S02]  /*41a0*/  LEA.HI.X R3, R4, R23, R3, 0x2, P1 ;  /* 0x0000001704037211 */ /* 0x000fe400008f1403 */
[----:B------:R-:W-:Y:S01]  /*41b0*/  LEA.HI.X R2, R6, R25, R2, 0x2, P2 ;  /* 0x0000001906027211 */ /* 0x000fe200010f1402 */
[----:B---3--:R-:W-:Y:S06]  /*41c0*/  @P0 BRA `(.L_x_898) ;  /* 0x0000000000340947 */ /* 0x008fec0003800000 */
[----:B------:R-:W-:Y:S01]  /*41d0*/  R2UR UR6, R24 ;  /* 0x00000000180672ca */ /* 0x000fe200000e0000 */
[----:B------:R-:W-:Y:S01]  /*41e0*/  UMOV UR5, 0x1200 ;  /* 0x0000120000057882 */ /* 0x000fe20000000000 */
[----:B------:R-:W-:Y:S01]  /*41f0*/  R2UR UR7, R2 ;  /* 0x00000000020772ca */ /* 0x000fe200000e0000 */
[----:B------:R-:W-:Y:S01]  /*4200*/  UMOV UR8, 0x0 ;  /* 0x0000000000087882 */ /* 0x000fe20000000000 */
[----:B------:R-:W-:Y:S01]  /*4210*/  PLOP3.LUT P0, PT, PT, PT, PT, 0x80, 0x0 ;  /* 0x000000000000781c */ /* 0x000fe20003f0f070 */
[----:B------:R-:W-:-:S12]  /*4220*/  UMOV UR9, 0x14f00000 ;  /* 0x14f0000000097882 */ /* 0x000fd80000000000 */
.L_x_899:
[----:B------:R-:W-:Y:S01]  /*4230*/  @P0 ELECT P1, URZ, PT ;  /* 0x00000000003f082f */ /* 0x000fe20003820000 */
[----:B------:R1:W-:-:S12]  /*4240*/  UBLKRED.G.S.ADD.F32.RN [UR6], [UR4], UR5, desc[UR8] ;  /* 0x00000806040073bb */ /* 0x0003d800080a1405 */
[----:B------:R-:W-:Y:S02]  /*4250*/  @P1 PLOP3.LUT P0, PT, P1, PT, PT, 0x8, 0x0 ;  /* 0x000000000000181c */ /* 0x000fe40000f0e170 */
[----:B------:R-:W-:-:S11]  /*4260*/  PLOP3.LUT P1, PT, PT, PT, PT, 0x8, 0x0 ;  /* 0x000000000000781c */ /* 0x000fd60003f2e170 */
[----:B-1----:R-:W-:Y:S05]  /*4270*/  @P0 BRA.U.ANY `(.L_x_899) ;  /* 0xfffffffd00ec0947 */ /* 0x002fea000393ffff */
[----:B------:R0:W-:Y:S01]  /*4280*/  UTMACMDFLUSH ;  /* 0x00000000000079b7 */ /* 0x0001e20000000000 */
[----:B------:R-:W-:-:S04]  /*4290*/  DEPBAR.LE SB0, 0x0 ;  /* 0x000080000000791a */ /* 0x000fc80000000000 */
.L_x_898:
[----:B------:R-:W-:Y:S05]  /*42a0*/  BSYNC B0 ;  /* 0x0000000000007941 */ /* 0x000fea0003800000 */
.L_x_897:
[----:B------:R-:W-:Y:S01]  /*42b0*/  BAR.SYNC.DEFER_BLOCKING 0x1, 0x180 ;  /* 0x0046000000007b1d */ /* 0x000fe20000010000 */
[----:B------:R-:W-:-:S05]  /*42c0*/  ISETP.NE.AND P0, PT, R0, 0x80, PT ;  /* 0x000000800000780c */ /* 0x000fca0003f05270 */
        /* <DEDUP_REMOVED lines=26> */
.L_x_900:
        /* <DEDUP_REMOVED lines=8> */
.L_x_868:
        /* <DEDUP_REMOVED lines=20> */
.L_x_902:
        /* <DEDUP_REMOVED lines=13> */
.L_x_904:
[----:B------:R-:W-:-:S05]  /*4700*/  ULDC UR5, c[0x0][0x8c4] ;  /* 0x0002310000057ab9 */ /* 0x000fca0000000800 */
.L_x_903:
        /* <DEDUP_REMOVED lines=40> */
.L_x_905:
        /* <DEDUP_REMOVED lines=53> */
.L_x_927:
        /* <DEDUP_REMOVED lines=23> */
.L_x_908:
[----:B------:R-:W-:Y:S05]  /*4e50*/  BSYNC B0 ;  /* 0x0000000000007941 */ /* 0x000fea0003800000 */
.L_x_907:
        /* <DEDUP_REMOVED lines=12> */
.L_x_910:
[----:B------:R-:W-:Y:S05]  /*4f20*/  BSYNC B0 ;  /* 0x0000000000007941 */ /* 0x000fea0003800000 */
.L_x_909:
        /* <DEDUP_REMOVED lines=13> */
.L_x_912:
[----:B------:R-:W-:Y:S05]  /*5000*/  BSYNC B0 ;  /* 0x0000000000007941 */ /* 0x000fea0003800000 */
.L_x_911:
[----:B------:R-:W-:Y:S06]  /*5010*/  BAR.ARV 0xa, 0xa0 ;  /* 0x0282800000007b1d */ /* 0x000fec0000002000 */
[----:B------:R-:W-:Y:S04]  /*5020*/  BSSY B0, `(.L_x_913) ;  /* 0x0000003000007945 */ /* 0x000fe80003800000 */
[----:B------:R-:W-:Y:S05]  /*5030*/  @!P0 BRA `(.L_x_914) ;  /* 0x0000000000048947 */ /* 0x000fea0003800000 */
[----:B------:R-:W-:-:S04]  /*5040*/  DEPBAR.LE SB0, 0x1 ;  /* 0x000080400000791a */ /* 0x000fc80000000000 */
.L_x_914:
[----:B------:R-:W-:Y:S05]  /*5050*/  BSYNC B0 ;  /* 0x0000000000007941 */ /* 0x000fea0003800000 */
.L_x_913:
[----:B------:R-:W-:Y:S06]  /*5060*/  BAR.ARV 0xb, 0xa0 ;  /* 0x02c2800000007b1d */ /* 0x000fec0000002000 */
[----:B------:R-:W-:Y:S04]  /*5070*/  BSSY B0, `(.L_x_915) ;  /* 0x0000003000007945 */ /* 0x000fe80003800000 */
[----:B------:R-:W-:Y:S05]  /*5080*/  @!P0 BRA `(.L_x_916) ;  /* 0x0000000000048947 */ /* 0x000fea0003800000 */
[----:B------:R-:W-:-:S04]  /*5090*/  DEPBAR.LE SB0, 0x0 ;  /* 0x000080000000791a */ /* 0x000fc80000000000 */
.L_x_916:
[----:B------:R-:W-:Y:S05]  /*50a0*/  BSYNC B0 ;  /* 0x0000000000007941 */ /* 0x000fea0003800000 */
.L_x_915:
        /* <DEDUP_REMOVED lines=13> */
.L_x_918:
[----:B------:R-:W-:Y:S05]  /*5180*/  BSYNC B0 ;  /* 0x0000000000007941 */ /* 0x000fea0003800000 */
.L_x_917:
        /* <DEDUP_REMOVED lines=12> */
.L_x_920:
[----:B------:R-:W-:Y:S05]  /*5250*/  BSYNC B0 ;  /* 0x0000000000007941 */ /* 0x000fea0003800000 */
.L_x_919:
        /* <DEDUP_REMOVED lines=13> */
.L_x_922:
[----:B------:R-:W-:Y:S05]  /*5330*/  BSYNC B0 ;  /* 0x0000000000007941 */ /* 0x000fea0003800000 */
.L_x_921:
[----:B------:R-:W-:Y:S06]  /*5340*/  BAR.ARV 0xa, 0xa0 ;  /* 0x0282800000007b1d */ /* 0x000fec0000002000 */
[----:B------:R-:W-:Y:S04]  /*5350*/  BSSY B0, `(.L_x_923) ;  /* 0x0000003000007945 */ /* 0x000fe80003800000 */
[----:B------:R-:W-:Y:S05]  /*5360*/  @!P0 BRA `(.L_x_924) ;  /* 0x0000000000048947 */ /* 0x000fea0003800000 */
[----:B------:R-:W-:-:S04]  /*5370*/  DEPBAR.LE SB0, 0x1 ;  /* 0x000080400000791a */ /* 0x000fc80000000000 */
.L_x_924:
[----:B------:R-:W-:Y:S05]  /*5380*/  BSYNC B0 ;  /* 0x0000000000007941 */ /* 0x000fea0003800000 */
.L_x_923:
[----:B------:R-:W-:Y:S01]  /*5390*/  VIADD R0, R0, 0xfffffffe ;  /* 0xfffffffe00007836 */ /* 0x000fe20000000000 */
[----:B------:R-:W-:Y:S06]  /*53a0*/  BAR.ARV 0xb, 0xa0 ;  /* 0x02c2800000007b1d */ /* 0x000fec0000002000 */
[----:B------:R-:W-:Y:S01]  /*53b0*/  BSSY B0, `(.L_x_925) ;  /* 0x0000004000007945 */ /* 0x000fe20003800000 */
[----:B------:R-:W-:-:S03]  /*53c0*/  ISETP.NE.AND P1, PT, R0, RZ, PT ;  /* 0x000000ff0000720c */ /* 0x000fc60003f25270 */
[----:B------:R-:W-:Y:S10]  /*53d0*/  @!P0 BRA `(.L_x_926) ;  /* 0x0000000000048947 */ /* 0x000ff40003800000 */
[----:B------:R-:W-:-:S04]  /*53e0*/  DEPBAR.LE SB0, 0x0 ;  /* 0x000080000000791a */ /* 0x000fc80000000000 */
.L_x_926:
[----:B------:R-:W-:Y:S05]  /*53f0*/  BSYNC B0 ;  /* 0x0000000000007941 */ /* 0x000fea0003800000 */
.L_x_925:
[----:B------:R-:W-:Y:S06]  /*5400*/  BAR.ARV 0xc, 0xa0 ;  /* 0x0302800000007b1d */ /* 0x000fec0000002000 */
[----:B------:R-:W-:Y:S02]  /*5410*/  UIADD3 UR5, UR5, 0x2, URZ ;  /* 0x0000000205057890 */ /* 0x000fe4000fffe03f */
[----:B------:R-:W-:Y:S01]  /*5420*/  UIADD3 UR4, UR4, 0x1, URZ ;  /* 0x0000000104047890 */ /* 0x000fe2000fffe03f */
[----:B------:R-:W-:Y:S11]  /*5430*/  @P1 BRA `(.L_x_927) ;  /* 0xfffffff800281947 */ /* 0x000ff6000383ffff */
[----:B------:R-:W-:-:S12]  /*5440*/  UIADD3 UR6, UR20, 0x6000, URZ ;  /* 0x0000600014067890 */ /* 0x000fd8000fffe03f */
.L_x_906:
        /* <DEDUP_REMOVED lines=19> */
.L_x_929:
[----:B------:R-:W-:Y:S05]  /*5580*/  BSYNC B0 ;  /* 0x0000000000007941 */ /* 0x000fea0003800000 */
.L_x_928:
        /* <DEDUP_REMOVED lines=18> */
.L_x_931:
[----:B------:R-:W-:Y:S05]  /*56b0*/  BSYNC B0 ;  /* 0x0000000000007941 */ /* 0x000fea0003800000 */
.L_x_930:
        /* <DEDUP_REMOVED lines=19> */
.L_x_933:
[----:B------:R-:W-:Y:S05]  /*57f0*/  BSYNC B0 ;  /* 0x0000000000007941 */ /* 0x000fea0003800000 */
.L_x_932:
[----:B------:R-:W-:Y:S06]  /*5800*/  BAR.ARV 0xa, 0xa0 ;  /* 0x0282800000007b1d */ /* 0x000fec0000002000 */
[----:B------:R-:W-:Y:S04]  /*5810*/  BSSY B0, `(.L_x_934) ;  /* 0x0000003000007945 */ /* 0x000fe80003800000 */
[----:B------:R-:W-:Y:S05]  /*5820*/  @!P0 BRA `(.L_x_935) ;  /* 0x0000000000048947 */ /* 0x000fea0003800000 */
[----:B------:R-:W-:-:S04]  /*5830*/  DEPBAR.LE SB0, 0x1 ;  /* 0x000080400000791a */ /* 0x000fc80000000000 */
.L_x_935:
[----:B------:R-:W-:Y:S05]  /*5840*/  BSYNC B0 ;  /* 0x0000000000007941 */ /* 0x000fea0003800000 */
.L_x_934:
[----:B------:R-:W-:Y:S06]  /*5850*/  BAR.ARV 0xb, 0xa0 ;  /* 0x02c2800000007b1d */ /* 0x000fec0000002000 */
[----:B------:R-:W-:Y:S04]  /*5860*/  BSSY B0, `(.L_x_936) ;  /* 0x0000003000007945 */ /* 0x000fe80003800000 */
[----:B------:R-:W-:Y:S05]  /*5870*/  @!P0 BRA `(.L_x_937) ;  /* 0x0000000000048947 */ /* 0x000fea0003800000 */
[----:B------:R-:W-:-:S04]  /*5880*/  DEPBAR.LE SB0, 0x0 ;  /* 0x000080000000791a */ /* 0x000fc80000000000 */
.L_x_937:
[----:B------:R-:W-:Y:S05]  /*5890*/  BSYNC B0 ;  /* 0x0000000000007941 */ /* 0x000fea0003800000 */
.L_x_936:
[----:B------:R-:W-:Y:S06]  /*58a0*/  BAR.ARV 0xc, 0xa0 ;  /* 0x0302800000007b1d */ /* 0x000fec0000002000 */
[----:B------:R-:W-:Y:S05]  /*58b0*/  BRA `(.L_x_873) ;  /* 0x0000002400887947 */ /* 0x000fea0003800000 */
.L_x_901:
        /* <DEDUP_REMOVED lines=10> */
.L_x_938:
        /* <DEDUP_REMOVED lines=10> */
.L_x_940:
[----:B------:R-:W3:Y:S02]  /*5a00*/  LDC R0, c[0x0][0x8c4] ;  /* 0x00023100ff007b82 */ /* 0x000ee40000000800 */
.L_x_939:
        /* <DEDUP_REMOVED lines=42> */
.L_x_942:
        /* <DEDUP_REMOVED lines=70> */
.L_x_971:
        /* <DEDUP_REMOVED lines=9> */
.L_x_945:
        /* <DEDUP_REMOVED lines=98> */
.L_x_956:
[----:B-1----:R-:W-:-:S05]  /*67c0*/  IMAD.MOV.U32 R11, RZ, RZ, 0x1 ;  /* 0x00000001ff0b7424 */ /* 0x002fca00078e00ff */
[----:B------:R-:W-:-:S04]  /*67d0*/  SHF.L.U32 R11, R11, 0x1f, RZ ;  /* 0x0000001f0b0b7819 */ /* 0x000fc800000006ff */
[----:B------:R-:W1:Y:S02]  /*67e0*/  SYNCS.PHASECHK.TRANS64.TRYWAIT P1, [R12+URZ+0x36438], R11 ;  /* 0x0364380b0c0075a7 */ /* 0x000e64000802017f */
[----:B-1234-:R-:W-:Y:S05]  /*67f0*/  @!P1 BRA `(.L_x_948) ;  /* 0x00000018002c9947 */ /* 0x01efea0003800000 */
.L_x_972:
[----:B------:R-:W-:Y:S05]  /*6800*/  @P0 BRA `(.L_x_949) ;  /* 0x0000000000140947 */ /* 0x000fea0003800000 */
[----:B------:R-:W-:Y:S01]  /*6810*/  ISETP.NE.AND P1, PT, R8, RZ, PT ;  /* 0x000000ff0800720c */ /* 0x000fe20003f25270 */
[----:B------:R-:W-:-:S04]  /*6820*/  IMAD.MOV.U32 R3, RZ, RZ, 0x6100 ;  /* 0x00006100ff037424 */ /* 0x000fc800078e00ff */
[----:B------:R2:W-:Y:S08]  /*6830*/  SYNCS.ARRIVE.TRANS64 RZ, [R12+URZ+0x36430], R3 ;  /* 0x036430030cff79a7 */ /* 0x0005f0000800003f */
[----:B------:R-:W-:Y:S05]  /*6840*/  @!P1 BRA `(.L_x_949) ;  /* 0x0000000000049947 */ /* 0x000fea0003800000 */
[----:B------:R-:W-:Y:S01]  /*6850*/  BPT.TRAP 0x1 ;  /* 0x000000040000795c */ /* 0x000fe20000300000 */
.L_x_949:
        /* <DEDUP_REMOVED lines=49> */
.L_x_973:
[----:B------:R-:W-:Y:S05]  /*6b70*/  @P0 BRA `(.L_x_951) ;  /* 0x0000000000140947 */ /* 0x000fea0003800000 */
[----:B------:R-:W-:Y:S01]  /*6b80*/  ISETP.NE.AND P1, PT, R8, RZ, PT ;  /* 0x000000ff0800720c */ /* 0x000fe20003f25270 */
[----:B--2---:R-:W-:-:S04]  /*6b90*/  IMAD.MOV.U32 R27, RZ, RZ, 0x6100 ;  /* 0x00006100ff1b7424 */ /* 0x004fc800078e00ff */
[----:B------:R3:W-:Y:S08]  /*6ba0*/  SYNCS.ARRIVE.TRANS64 RZ, [R12+URZ+0x36418], R27 ;  /* 0x0364181b0cff79a7 */ /* 0x0007f0000800003f */
[----:B------:R-:W-:Y:S05]  /*6bb0*/  @!P1 BRA `(.L_x_951) ;  /* 0x0000000000049947 */ /* 0x000fea0003800000 */
[----:B------:R-:W-:Y:S01]  /*6bc0*/  BPT.TRAP 0x1 ;  /* 0x000000040000795c */ /* 0x000fe20000300000 */
.L_x_951:
        /* <DEDUP_REMOVED lines=37> */
.L_x_974:
[----:B--2---:R-:W-:Y:S01]  /*6e20*/  SHF.R.S32.HI R28, RZ, 0x1f, R26 ;  /* 0x0000001fff1c7819 */ /* 0x004fe2000001141a */
[----:B------:R-:W-:Y:S06]  /*6e30*/  @P0 BRA `(.L_x_953) ;  /* 0x0000000000140947 */ /* 0x000fec0003800000 */
[----:B------:R-:W-:Y:S01]  /*6e40*/  ISETP.NE.AND P1, PT, R8, RZ, PT ;  /* 0x000000ff0800720c */ /* 0x000fe20003f25270 */
[----:B------:R-:W-:-:S04]  /*6e50*/  IMAD.MOV.U32 R29, RZ, RZ, 0x6100 ;  /* 0x00006100ff1d7424 */ /* 0x000fc800078e00ff */
[----:B------:R2:W-:Y:S08]  /*6e60*/  SYNCS.ARRIVE.TRANS64 RZ, [R12+URZ+0x36430], R29 ;  /* 0x0364301d0cff79a7 */ /* 0x0005f0000800003f */
[----:B------:R-:W-:Y:S05]  /*6e70*/  @!P1 BRA `(.L_x_953) ;  /* 0x0000000000049947 */ /* 0x000fea0003800000 */
[----:B------:R-:W-:Y:S01]  /*6e80*/  BPT.TRAP 0x1 ;  /* 0x000000040000795c */ /* 0x000fe20000300000 */
.L_x_953:
        /* <DEDUP_REMOVED lines=37> */
.L_x_976:
[----:B------:R-:W-:Y:S05]  /*70e0*/  @P0 BRA `(.L_x_955) ;  /* 0x0000000000140947 */ /* 0x000fea0003800000 */
[----:B------:R-:W-:Y:S01]  /*70f0*/  ISETP.NE.AND P1, PT, R8, RZ, PT ;  /* 0x000000ff0800720c */ /* 0x000fe20003f25270 */
[----:B---3--:R-:W-:-:S04]  /*7100*/  IMAD.MOV.U32 R5, RZ, RZ, 0x6100 ;  /* 0x00006100ff057424 */ /* 0x008fc800078e00ff */
[----:B------:R4:W-:Y:S08]  /*7110*/  SYNCS.ARRIVE.TRANS64 RZ, [R12+URZ+0x36410], R5 ;  /* 0x036410050cff79a7 */ /* 0x0009f0000800003f */
[----:B------:R-:W-:Y:S05]  /*7120*/  @!P1 BRA `(.L_x_955) ;  /* 0x0000000000049947 */ /* 0x000fea0003800000 */
[----:B------:R-:W-:Y:S01]  /*7130*/  BPT.TRAP 0x1 ;  /* 0x000000040000795c */ /* 0x000fe20000300000 */
.L_x_955:
        /* <DEDUP_REMOVED lines=37> */
.L_x_947:
[----:B------:R-:W-:Y:S01]  /*7390*/  ISETP.NE.AND P1, PT, R16, RZ, PT ;  /* 0x000000ff1000720c */ /* 0x000fe20003f25270 */
[----:B------:R-:W-:-:S12]  /*73a0*/  IMAD.MOV.U32 R4, RZ, RZ, 0x1 ;  /* 0x00000001ff047424 */ /* 0x000fd800078e00ff */
[----:B------:R-:W-:Y:S05]  /*73b0*/  @!P1 BRA `(.L_x_946) ;  /* 0x00000004006c9947 */ /* 0x000fea0003800000 */
[----:B------:R-:W3:Y:S02]  /*73c0*/  SYNCS.PHASECHK.TRANS64.TRYWAIT P1, [R12+URZ+0x36438], R11 ;  /* 0x0364380b0c0075a7 */ /* 0x000ee4000802017f */
[----:B---3--:R-:W-:Y:S05]  /*73d0*/  @!P1 BRA `(.L_x_957) ;  /* 0x0000000c00889947 */ /* 0x008fea0003800000 */
.L_x_977:
[----:B------:R-:W-:Y:S05]  /*73e0*/  @P0 BRA `(.L_x_958) ;  /* 0x0000000000140947 */ /* 0x000fea0003800000 */
[----:B------:R-:W-:Y:S01]  /*73f0*/  ISETP.NE.AND P1, PT, R8, RZ, PT ;  /* 0x000000ff0800720c */ /* 0x000fe20003f25270 */
[----:B------:R-:W-:-:S04]  /*7400*/  IMAD.MOV.U32 R5, RZ, RZ, 0x6100 ;  /* 0x00006100ff057424 */ /* 0x000fc800078e00ff */
[----:B------:R4:W-:Y:S08]  /*7410*/  SYNCS.ARRIVE.TRANS64 RZ, [R12+URZ+0x36430], R5 ;  /* 0x036430050cff79a7 */ /* 0x0009f0000800003f */
[----:B------:R-:W-:Y:S05]  /*7420*/  @!P1 BRA `(.L_x_958) ;  /* 0x0000000000049947 */ /* 0x000fea0003800000 */
[----:B------:R-:W-:Y:S01]  /*7430*/  BPT.TRAP 0x1 ;  /* 0x000000040000795c */ /* 0x000fe20000300000 */
.L_x_958:
        /* <DEDUP_REMOVED lines=42> */
.L_x_978:
[----:B------:R-:W-:Y:S01]  /*76e0*/  IMAD.MOV.U32 R4, RZ, RZ, RZ ;  /* 0x000000ffff047224 */ /* 0x000fe200078e00ff */
[----:B------:R-:W-:Y:S06]  /*76f0*/  @P0 BRA `(.L_x_960) ;  /* 0x0000000000140947 */ /* 0x000fec0003800000 */
[----:B------:R-:W-:Y:S01]  /*7700*/  ISETP.NE.AND P1, PT, R8, RZ, PT ;  /* 0x000000ff0800720c */ /* 0x000fe20003f25270 */
[----:B----4-:R-:W-:-:S04]  /*7710*/  IMAD.MOV.U32 R5, RZ, RZ, 0x6100 ;  /* 0x00006100ff057424 */ /* 0x010fc800078e00ff */
[----:B------:R4:W-:Y:S08]  /*7720*/  SYNCS.ARRIVE.TRANS64 RZ, [R12+URZ+0x36418], R5 ;  /* 0x036418050cff79a7 */ /* 0x0009f0000800003f */
[----:B------:R-:W-:Y:S05]  /*7730*/  @!P1 BRA `(.L_x_960) ;  /* 0x0000000000049947 */ /* 0x000fea0003800000 */
[----:B------:R-:W-:Y:S01]  /*7740*/  BPT.TRAP 0x1 ;  /* 0x000000040000795c */ /* 0x000fe20000300000 */
.L_x_960:
        /* <DEDUP_REMOVED lines=34> */
.L_x_946:
[----:B------:R-:W-:-:S04]  /*7970*/  SHF.L.U32 R3, R4, 0x1f, RZ ;  /* 0x0000001f04037819 */ /* 0x000fc800000006ff */
[----:B------:R-:W4:Y:S02]  /*7980*/  SYNCS.PHASECHK.TRANS64.TRYWAIT P1, [R12+URZ+0x36438], R3 ;  /* 0x036438030c0075a7 */ /* 0x000f24000802017f */
[----:B----4-:R-:W-:Y:S05]  /*7990*/  @!P1 BRA `(.L_x_961) ;  /* 0x0000000800409947 */ /* 0x010fea0003800000 */
.L_x_979:
[----:B------:R-:W-:Y:S05]  /*79a0*/  @P0 BRA `(.L_x_962) ;  /* 0x0000000000180947 */ /* 0x000fea0003800000 */
[----:B------:R-:W5:Y:S01]  /*79b0*/  S2R R2, SR_TID.X ;  /* 0x0000000000027919 */ /* 0x000f620000002100 */
[----:B----4-:R-:W-:-:S04]  /*79c0*/  IMAD.MOV.U32 R3, RZ, RZ, 0x6100 ;  /* 0x00006100ff037424 */ /* 0x010fc800078e00ff */
[----:B------:R4:W-:Y:S01]  /*79d0*/  SYNCS.ARRIVE.TRANS64 RZ, [R12+URZ+0x36430], R3 ;  /* 0x036430030cff79a7 */ /* 0x0009e2000800003f */
[----:B-----5:R-:W-:-:S13]  /*79e0*/  LOP3.LUT P0, RZ, R2, 0x1f, RZ, 0xc0, !PT ;  /* 0x0000001f02ff7812 */ /* 0x020fda000780c0ff */
[----:B----4-:R-:W-:Y:S05]  /*79f0*/  @!P0 BRA `(.L_x_962) ;  /* 0x0000000000048947 */ /* 0x010fea0003800000 */
[----:B------:R-:W-:Y:S01]  /*7a00*/  BPT.TRAP 0x1 ;  /* 0x000000040000795c */ /* 0x000fe20000300000 */
.L_x_962:
        /* <DEDUP_REMOVED lines=44> */
.L_x_943:
[----:B------:R-:W-:Y:S05]  /*7cd0*/  BSYNC B0 ;  /* 0x0000000000007941 */ /* 0x000fea0003800000 */
.L_x_941:
[----:B------:R-:W-:-:S03]  /*7ce0*/  UMOV UR6, 0xffffffff ;  /* 0xffffffff00067882 */ /* 0x000fc60000000000 */
[----:B------:R-:W-:Y:S05]  /*7cf0*/  BRA.DIV UR6, `(.L_x_963) ;  /* 0x00000006067c7947 */ /* 0x000fea000b800000 */
[----:B------:R-:W-:-:S13]  /*7d00*/  ELECT P0, URZ, PT ;  /* 0x00000000003f782f */ /* 0x000fda0003800000 */
.L_x_982:
[----:B------:R-:W-:Y:S05]  /*7d10*/  @!P0 BRA `(.L_x_873) ;  /* 0x0000000000708947 */ /* 0x000fea0003800000 */
[----:B------:R-:W-:-:S04]  /*7d20*/  LOP3.LUT R17, R17, 0x2, RZ, 0xfc, !PT ;  /* 0x0000000211117812 */ /* 0x000fc800078efcff */
[----:B------:R-:W-:-:S13]  /*7d30*/  ISETP.NE.AND P0, PT, R17, 0x3, PT ;  /* 0x000000031100780c */ /* 0x000fda0003f05270 */
[----:B------:R-:W-:Y:S05]  /*7d40*/  @!P0 BRA `(.L_x_964) ;  /* 0x0000000000048947 */ /* 0x000fea0003800000 */
[----:B--2---:R-:W-:Y:S01]  /*7d50*/  BPT.TRAP 0x1 ;  /* 0x000000040000795c */ /* 0x004fe20000300000 */
.L_x_964:
        /* <DEDUP_REMOVED lines=15> */
.L_x_983:
[----:B------:R-:W5:Y:S02]  /*7e50*/  SYNCS.PHASECHK.TRANS64.TRYWAIT P1, [R5+URZ], R0 ;  /* 0x00000000050075a7 */ /* 0x000f64000802017f */
[----:B-----5:R-:W-:Y:S05]  /*7e60*/  @!P1 BRA `(.L_x_966) ;  /* 0x0000000400589947 */ /* 0x020fea0003800000 */
.L_x_984:
[----:B------:R-:W-:Y:S05]  /*7e70*/  @!P0 BRA `(.L_x_967) ;  /* 0x0000000000048947 */ /* 0x000fea0003800000 */
[----:B--2---:R-:W-:Y:S01]  /*7e80*/  BPT.TRAP 0x1 ;  /* 0x000000040000795c */ /* 0x004fe20000300000 */
.L_x_967:
[----:B------:R-:W-:-:S07]  /*7e90*/  SHF.L.U32 R4, R4, 0x1f, RZ ;  /* 0x0000001f04047819 */ /* 0x000fce00000006ff */
.L_x_968:
[----:B------:R1:W1:Y:S02]  /*7ea0*/  SYNCS.PHASECHK.TRANS64.TRYWAIT P0, [R9+URZ+0x36438], R4 ;  /* 0x03643804090075a7 */ /* 0x000264000800017f */
[----:B-1----:R-:W-:Y:S05]  /*7eb0*/  @!P0 NANOSLEEP.SYNCS 0x989680 ;  /* 0x009896800000895d */ /* 0x002fea0003900000 */
[----:B------:R-:W1:Y:S02]  /*7ec0*/  @!P0 SYNCS.PHASECHK.TRANS64 P0, [R9+URZ+0x36438], R4 ;  /* 0x03643804090085a7 */ /* 0x000e64000800007f */
[----:B-1----:R-:W-:Y:S05]  /*7ed0*/  @!P0 BRA `(.L_x_968) ;  /* 0xfffffffc00f08947 */ /* 0x002fea000383ffff */
.L_x_873:
[----:B--2---:R-:W-:Y:S05]  /*7ee0*/  BSYNC B6 ;  /* 0x0000000000067941 */ /* 0x004fea0003800000 */
.L_x_867:
[----:B------:R-:W-:Y:S05]  /*7ef0*/  EXIT ;  /* 0x000000000000794d */ /* 0x000fea0003800000 */
.L_x_883:
[----:B------:R-:W-:Y:S02]  /*7f00*/  IMAD.MOV.U32 R12, RZ, RZ, RZ ;  /* 0x000000ffff0c7224 */ /* 0x000fe400078e00ff */
[----:B------:R-:W-:Y:S02]  /*7f10*/  IMAD.MOV.U32 R11, RZ, RZ, 0x1f ;  /* 0x0000001fff0b7424 */ /* 0x000fe400078e00ff */
[----:B------:R-:W-:-:S07]  /*7f20*/  IMAD.MOV.U32 R15, RZ, RZ, -0x1 ;  /* 0xffffffffff0f7424 */ /* 0x000fce00078e00ff */
[----:B------:R-:W-:Y:S05]  /*7f30*/  WARPSYNC.COLLECTIVE R15, `(.L_x_969) ;  /* 0x000000000f087348 */ /* 0x000fea0003c00000 */
[----:B------:R1:W2:Y:S02]  /*7f40*/  SHFL.IDX P6, R14, R13, R12, R11 ;  /* 0x0000000c0d0e7389 */ /* 0x0002a400000c000b */
[----:B-12---:R-:W-:Y:S01]  /*7f50*/  ENDCOLLECTIVE ;  /* 0x000000000000791b */ /* 0x006fe20003800000 */
.L_x_969:
[----:B------:R-:W-:Y:S05]  /*7f60*/  BRA `(.L_x_970) ;  /* 0xffffff9000b07947 */ /* 0x000fea000383ffff */
.L_x_885:
[----:B--2---:R2:W3:Y:S02]  /*7f70*/  SYNCS.PHASECHK.TRANS64.TRYWAIT P0, [R152+URZ+0x36400], R15 ;  /* 0x0364000f980075a7 */ /* 0x0044e4000800017f */
[----:B---3--:R-:W-:Y:S05]  /*7f80*/  @!P0 NANOSLEEP.SYNCS 0x989680 ;  /* 0x009896800000895d */ /* 0x008fea0003900000 */
[----:B------:R-:W3:Y:S02]  /*7f90*/  @!P0 SYNCS.PHASECHK.TRANS64 P0, [R152+URZ+0x36400], R15 ;  /* 0x0364000f980085a7 */ /* 0x000ee4000800007f */
[----:B---3--:R-:W-:Y:S05]  /*7fa0*/  @!P0 BRA `(.L_x_885) ;  /* 0xfffffffc00f08947 */ /* 0x008fea000383ffff */
[----:B------:R-:W-:Y:S05]  /*7fb0*/  BRA `(.L_x_884) ;  /* 0xffffff9400047947 */ /* 0x000fea000383ffff */
.L_x_889:
[----:B--2---:R2:W3:Y:S02]  /*7fc0*/  SYNCS.PHASECHK.TRANS64.TRYWAIT P1, [R4+URZ+0x36410], R9 ;  /* 0x03641009040075a7 */ /* 0x0044e4000802017f */
[----:B---3--:R-:W-:Y:S05]  /*7fd0*/  @!P1 NANOSLEEP.SYNCS 0x989680 ;  /* 0x009896800000995d */ /* 0x008fea0003900000 */
[----:B------:R-:W3:Y:S02]  /*7fe0*/  @!P1 SYNCS.PHASECHK.TRANS64 P1, [R4+URZ+0x36410], R9 ;  /* 0x03641009040095a7 */ /* 0x000ee4000802007f */
[----:B---3--:R-:W-:Y:S05]  /*7ff0*/  @!P1 BRA `(.L_x_889) ;  /* 0xfffffffc00f09947 */ /* 0x008fea000383ffff */
[----:B------:R-:W-:Y:S05]  /*8000*/  BRA `(.L_x_888) ;  /* 0xffffff9800a47947 */ /* 0x000fea000383ffff */
.L_x_893:
[----:B--2---:R2:W1:Y:S02]  /*8010*/  SYNCS.PHASECHK.TRANS64.TRYWAIT P1, [R152+URZ+0x36430], R9 ;  /* 0x03643009980075a7 */ /* 0x004464000802017f */
[----:B-1----:R-:W-:Y:S05]  /*8020*/  @!P1 NANOSLEEP.SYNCS 0x989680 ;  /* 0x009896800000995d */ /* 0x002fea0003900000 */
[----:B------:R-:W1:Y:S02]  /*8030*/  @!P1 SYNCS.PHASECHK.TRANS64 P1, [R152+URZ+0x36430], R9 ;  /* 0x03643009980095a7 */ /* 0x000e64000802007f */
[----:B-1----:R-:W-:Y:S05]  /*8040*/  @!P1 BRA `(.L_x_893) ;  /* 0xfffffffc00f09947 */ /* 0x002fea000383ffff */
[----:B------:R-:W-:Y:S05]  /*8050*/  BRA `(.L_x_892) ;  /* 0xffffffa000487947 */ /* 0x000fea000383ffff */
.L_x_944:
[----:B-1----:R1:W2:Y:S02]  /*8060*/  SYNCS.PHASECHK.TRANS64.TRYWAIT P1, [R12+URZ+0x36420], R11 ;  /* 0x0364200b0c0075a7 */ /* 0x0022a4000802017f */
[----:B--2---:R-:W-:Y:S05]  /*8070*/  @!P1 NANOSLEEP.SYNCS 0x989680 ;  /* 0x009896800000995d */ /* 0x004fea0003900000 */
[----:B------:R-:W2:Y:S02]  /*8080*/  @!P1 SYNCS.PHASECHK.TRANS64 P1, [R12+URZ+0x36420], R11 ;  /* 0x0364200b0c0095a7 */ /* 0x000ea4000802007f */
[----:B--2---:R-:W-:Y:S05]  /*8090*/  @!P1 BRA `(.L_x_944) ;  /* 0xfffffffc00f09947 */ /* 0x004fea000383ffff */
[----:B------:R-:W-:Y:S05]  /*80a0*/  BRA `(.L_x_971) ;  /* 0xffffffe000187947 */ /* 0x000fea000383ffff */
.L_x_948:
[----:B-1----:R1:W2:Y:S02]  /*80b0*/  SYNCS.PHASECHK.TRANS64.TRYWAIT P1, [R12+URZ+0x36438], R11 ;  /* 0x0364380b0c0075a7 */ /* 0x0022a4000802017f */
[----:B--2---:R-:W-:Y:S05]  /*80c0*/  @!P1 NANOSLEEP.SYNCS 0x989680 ;  /* 0x009896800000995d */ /* 0x004fea0003900000 */
[----:B------:R-:W2:Y:S02]  /*80d0*/  @!P1 SYNCS.PHASECHK.TRANS64 P1, [R12+URZ+0x36438], R11 ;  /* 0x0364380b0c0095a7 */ /* 0x000ea4000802007f */
[----:B--2---:R-:W-:Y:S05]  /*80e0*/  @!P1 BRA `(.L_x_948) ;  /* 0xfffffffc00f09947 */ /* 0x004fea000383ffff */
[----:B------:R-:W-:Y:S05]  /*80f0*/  BRA `(.L_x_972) ;  /* 0xffffffe400c07947 */ /* 0x000fea000383ffff */
.L_x_950:
[----:B--2---:R2:W3:Y:S02]  /*8100*/  SYNCS.PHASECHK.TRANS64.TRYWAIT P1, [R12+URZ+0x36428], R27 ;  /* 0x0364281b0c0075a7 */ /* 0x0044e4000802017f */
[----:B---3--:R-:W-:Y:S05]  /*8110*/  @!P1 NANOSLEEP.SYNCS 0x989680 ;  /* 0x009896800000995d */ /* 0x008fea0003900000 */
[----:B------:R-:W3:Y:S02]  /*8120*/  @!P1 SYNCS.PHASECHK.TRANS64 P1, [R12+URZ+0x36428], R27 ;  /* 0x0364281b0c0095a7 */ /* 0x000ee4000802007f */
[----:B---3--:R-:W-:Y:S05]  /*8130*/  @!P1 BRA `(.L_x_950) ;  /* 0xfffffffc00f09947 */ /* 0x008fea000383ffff */
[----:B------:R-:W-:Y:S05]  /*8140*/  BRA `(.L_x_973) ;  /* 0xffffffe800887947 */ /* 0x000fea000383ffff */
.L_x_952:
[----:B--2---:R2:W3:Y:S02]  /*8150*/  SYNCS.PHASECHK.TRANS64.TRYWAIT P1, [R12+URZ+0x36438], R28 ;  /* 0x0364381c0c0075a7 */ /* 0x0044e4000802017f */
[----:B---3--:R-:W-:Y:S05]  /*8160*/  @!P1 NANOSLEEP.SYNCS 0x989680 ;  /* 0x009896800000995d */ /* 0x008fea0003900000 */
[----:B------:R-:W3:Y:S02]  /*8170*/  @!P1 SYNCS.PHASECHK.TRANS64 P1, [R12+URZ+0x36438], R28 ;  /* 0x0364381c0c0095a7 */ /* 0x000ee4000802007f */
[----:B---3--:R-:W-:Y:S05]  /*8180*/  @!P1 BRA `(.L_x_952) ;  /* 0xfffffffc00f09947 */ /* 0x008fea000383ffff */
[----:B------:R-:W-:Y:S05]  /*8190*/  BRA `(.L_x_974) ;  /* 0xffffffec00207947 */ /* 0x000fea000383ffff */
.L_x_954:
[----:B------:R-:W-:-:S07]  /*81a0*/  SHF.L.U32 R5, R0, 0x1f, RZ ;  /* 0x0000001f00057819 */ /* 0x000fce00000006ff */
.L_x_975:
[----:B---3--:R3:W4:Y:S02]  /*81b0*/  SYNCS.PHASECHK.TRANS64.TRYWAIT P1, [R12+URZ+0x36420], R5 ;  /* 0x036420050c0075a7 */ /* 0x008724000802017f */
[----:B----4-:R-:W-:Y:S05]  /*81c0*/  @!P1 NANOSLEEP.SYNCS 0x989680 ;  /* 0x009896800000995d */ /* 0x010fea0003900000 */
[----:B------:R-:W4:Y:S02]  /*81d0*/  @!P1 SYNCS.PHASECHK.TRANS64 P1, [R12+URZ+0x36420], R5 ;  /* 0x036420050c0095a7 */ /* 0x000f24000802007f */
[----:B----4-:R-:W-:Y:S05]  /*81e0*/  @!P1 BRA `(.L_x_975) ;  /* 0xfffffffc00f09947 */ /* 0x010fea000383ffff */
[----:B------:R-:W-:Y:S05]  /*81f0*/  BRA `(.L_x_976) ;  /* 0xffffffec00b87947 */ /* 0x000fea000383ffff */
.L_x_957:
[----:B---3--:R3:W4:Y:S02]  /*8200*/  SYNCS.PHASECHK.TRANS64.TRYWAIT P1, [R12+URZ+0x36438], R11 ;  /* 0x0364380b0c0075a7 */ /* 0x008724000802017f */
[----:B----4-:R-:W-:Y:S05]  /*8210*/  @!P1 NANOSLEEP.SYNCS 0x989680 ;  /* 0x009896800000995d */ /* 0x010fea0003900000 */
[----:B------:R-:W4:Y:S02]  /*8220*/  @!P1 SYNCS.PHASECHK.TRANS64 P1, [R12+URZ+0x36438], R11 ;  /* 0x0364380b0c0095a7 */ /* 0x000f24000802007f */
[----:B----4-:R-:W-:Y:S05]  /*8230*/  @!P1 BRA `(.L_x_957) ;  /* 0xfffffffc00f09947 */ /* 0x010fea000383ffff */
[----:B------:R-:W-:Y:S05]  /*8240*/  BRA `(.L_x_977) ;  /* 0xfffffff000647947 */ /* 0x000fea000383ffff */
.L_x_959:
[----:B----4-:R4:W1:Y:S02]  /*8250*/  SYNCS.PHASECHK.TRANS64.TRYWAIT P1, [R12+URZ+0x36428], R5 ;  /* 0x036428050c0075a7 */ /* 0x010864000802017f */
[----:B-1----:R-:W-:Y:S05]  /*8260*/  @!P1 NANOSLEEP.SYNCS 0x989680 ;  /* 0x009896800000995d */ /* 0x002fea0003900000 */
[----:B------:R-:W1:Y:S02]  /*8270*/  @!P1 SYNCS.PHASECHK.TRANS64 P1, [R12+URZ+0x36428], R5 ;  /* 0x036428050c0095a7 */ /* 0x000e64000802007f */
[----:B-1----:R-:W-:Y:S05]  /*8280*/  @!P1 BRA `(.L_x_959) ;  /* 0xfffffffc00f09947 */ /* 0x002fea000383ffff */
[----:B------:R-:W-:Y:S05]  /*8290*/  BRA `(.L_x_978) ;  /* 0xfffffff400107947 */ /* 0x000fea000383ffff */
.L_x_961:
[----:B----4-:R4:W1:Y:S02]  /*82a0*/  SYNCS.PHASECHK.TRANS64.TRYWAIT P1, [R12+URZ+0x36438], R3 ;  /* 0x036438030c0075a7 */ /* 0x010864000802017f */
[----:B-1----:R-:W-:Y:S05]  /*82b0*/  @!P1 NANOSLEEP.SYNCS 0x989680 ;  /* 0x009896800000995d */ /* 0x002fea0003900000 */
[----:B------:R-:W1:Y:S02]  /*82c0*/  @!P1 SYNCS.PHASECHK.TRANS64 P1, [R12+URZ+0x36438], R3 ;  /* 0x036438030c0095a7 */ /* 0x000e64000802007f */
[----:B-1----:R-:W-:Y:S05]  /*82d0*/  @!P1 BRA `(.L_x_961) ;  /* 0xfffffffc00f09947 */ /* 0x002fea000383ffff */
[----:B------:R-:W-:Y:S05]  /*82e0*/  BRA `(.L_x_979) ;  /* 0xfffffff400ac7947 */ /* 0x000fea000383ffff */
.L_x_963:
[----:B------:R-:W-:Y:S01]  /*82f0*/  BSSY B0, `(.L_x_980) ;  /* 0x0000006000007945 */ /* 0x000fe20003800000 */
[----:B------:R-:W-:-:S07]  /*8300*/  IMAD.MOV.U32 R15, RZ, RZ, -0x1 ;  /* 0xffffffffff0f7424 */ /* 0x000fce00078e00ff */
[----:B-1234-:R-:W-:Y:S05]  /*8310*/  WARPSYNC.COLLECTIVE R15, `(.L_x_981) ;  /* 0x000000000f0c7348 */ /* 0x01efea0003c00000 */
[----:B------:R-:W-:Y:S02]  /*8320*/  ELECT P6, UR62, PT ;  /* 0x00000000003e782f */ /* 0x000fe400038c0000 */
[----:B------:R-:W-:Y:S01]  /*8330*/  MOV R14, UR62 ;  /* 0x0000003e000e7c02 */ /* 0x000fe20008000f00 */
[----:B-1234-:R-:W-:Y:S10]  /*8340*/  ENDCOLLECTIVE ;  /* 0x000000000000791b */ /* 0x01eff40003800000 */
.L_x_981:
[----:B------:R-:W-:Y:S05]  /*8350*/  BSYNC B0 ;  /* 0x0000000000007941 */ /* 0x000fea0003800000 */
.L_x_980:
[----:B------:R-:W-:Y:S01]  /*8360*/  PLOP3.LUT P0, PT, P6, PT, PT, 0x80, 0x0 ;  /* 0x000000000000781c */ /* 0x000fe2000370f070 */
[----:B------:R-:W-:-:S12]  /*8370*/  BRA `(.L_x_982) ;  /* 0xfffffff800647947 */ /* 0x000fd8000383ffff */
.L_x_965:
[----:B----4-:R4:W1:Y:S02]  /*8380*/  SYNCS.PHASECHK.TRANS64.TRYWAIT P1, [R7+URZ], R6 ;  /* 0x00000006070075a7 */ /* 0x010864000802017f */
[----:B-1----:R-:W-:Y:S05]  /*8390*/  @!P1 NANOSLEEP.SYNCS 0x989680 ;  /* 0x009896800000995d */ /* 0x002fea0003900000 */
[----:B------:R-:W1:Y:S02]  /*83a0*/  @!P1 SYNCS.PHASECHK.TRANS64 P1, [R7+URZ], R6 ;  /* 0x00000006070095a7 */ /* 0x000e64000802007f */
[----:B-1----:R-:W-:Y:S05]  /*83b0*/  @!P1 BRA `(.L_x_965) ;  /* 0xfffffffc00f09947 */ /* 0x002fea000383ffff */
[----:B------:R-:W-:Y:S05]  /*83c0*/  BRA `(.L_x_983) ;  /* 0xfffffff800a07947 */ /* 0x000fea000383ffff */
.L_x_966:
[----:B------:R1:W1:Y:S02]  /*83d0*/  SYNCS.PHASECHK.TRANS64.TRYWAIT P1, [R5+URZ], R0 ;  /* 0x00000000050075a7 */ /* 0x000264000802017f */
[----:B-1----:R-:W-:Y:S05]  /*83e0*/  @!P1 NANOSLEEP.SYNCS 0x989680 ;  /* 0x009896800000995d */ /* 0x002fea0003900000 */
[----:B------:R-:W1:Y:S02]  /*83f0*/  @!P1 SYNCS.PHASECHK.TRANS64 P1, [R5+URZ], R0 ;  /* 0x00000000050095a7 */ /* 0x000e64000802007f */
[----:B-1----:R-:W-:Y:S05]  /*8400*/  @!P1 BRA `(.L_x_966) ;  /* 0xfffffffc00f09947 */ /* 0x002fea000383ffff */
[----:B------:R-:W-:Y:S05]  /*8410*/  BRA `(.L_x_984) ;  /* 0xfffffff800947947 */ /* 0x000fea000383ffff */
.L_x_985:
        /* <DEDUP_REMOVED lines=14> */
.L_x_3861:


//--------------------- .text._ZN7cutlass13device_kernelIN5flash11enable_sm90INS1_16FlashAttnBwdSm90INS1_25CollectiveMainloopBwdSm90ILi2ELi1ELi1EN4cute5tupleIJNS5_1CILi1EEES8_S8_EEENS6_IJNS7_ILi64EEENS7_ILi96EEENS7_ILi192EEEEEENS_10bfloat16_tEfNS_4arch4Sm90ELb0ELb0ELb0ELb1ELb1ELb0ELb1ELb0ELi3ELi1ELi1ELi1ELb0EEENS1_24CollectiveEpilogueBwdGQAISD_fSG_Li384ELb1ELb1EEENS1_19SingleTileSchedulerILb1ELb0ELb0ELi96EEEEEEEEEvNT_6ParamsE --------------------------
	.section	.text._ZN7cutlass13device_kernelIN5flash11enable_sm90INS1_16FlashAttnBwdSm90INS1_25CollectiveMainloopBwdSm90ILi2ELi1ELi1EN4cute5tupleIJNS5_1CILi1EEES8_S8_EEENS6_IJNS7_ILi64EEENS7_ILi96EEENS7_ILi192EEEEEENS_10bfloat16_tEfNS_4arch4Sm90ELb0ELb0ELb0ELb1ELb1ELb0ELb1ELb0ELi3ELi1ELi1ELi1ELb0EEENS1_24CollectiveEpilogueBwdGQAISD_fSG_Li384ELb1ELb1EEENS1_19SingleTileSchedulerILb1ELb0ELb0ELi96EEEEEEEEEvNT_6ParamsE,"ax",@progbits
	.align	128
.text._ZN7cutlass13device_kernelIN5flash11enable_sm90INS1_16FlashAttnBwdSm90INS1_25CollectiveMainloopBwdSm90ILi2ELi1ELi1EN4cute5tupleIJNS5_1CILi1EEES8_S8_EEENS6_IJNS7_ILi64EEENS7_ILi96EEENS7_ILi192EEEEEENS_10bfloat16_tEfNS_4arch4Sm90ELb0ELb0ELb0ELb1ELb1ELb0ELb1ELb0ELi3ELi1ELi1ELi1ELb0EEENS1_24CollectiveEpilogueBwdGQAISD_fSG_Li384ELb1ELb1EEENS1_19SingleTileSchedulerILb1ELb0ELb0ELi96EEEEEEEEEvNT_6ParamsE:
        .type           _ZN7cutlass13device_kernelIN5flash11enable_sm90INS1_16FlashAttnBwdSm90INS1_25CollectiveMainloopBwdSm90ILi2ELi1ELi1EN4cute5tupleIJNS5_1CILi1EEES8_S8_EEENS6_IJNS7_ILi64EEENS7_ILi96EEENS7_ILi192EEEEEENS_10bfloat16_tEfNS_4arch4Sm90ELb0ELb0ELb0ELb1ELb1ELb0ELb1ELb0ELi3ELi1ELi1ELi1ELb0EEENS1_24CollectiveEpilogueBwdGQAISD_fSG_Li384ELb1ELb1EEENS1_19SingleTileSchedulerILb1ELb0ELb0ELi96EEEEEEEEEvNT_6ParamsE,@function
        .size           _ZN7cutlass13device_kernelIN5flash11enable_sm90INS1_16FlashAttnBwdSm90INS1_25CollectiveMainloopBwdSm90ILi2ELi1ELi1EN4cute5tupleIJNS5_1CILi1EEES8_S8_EEENS6_IJNS7_ILi64EEENS7_ILi96EEENS7_ILi192EEEEEENS_10bfloat16_tEfNS_4arch4Sm90ELb0ELb0ELb0ELb1ELb1ELb0ELb1ELb0ELi3ELi1ELi1ELi1ELb0EEENS1_24CollectiveEpilogueBwdGQAISD_fSG_Li384ELb1ELb1EEENS1_19SingleTileSchedulerILb1ELb0ELb0ELi96EEEEEEEEEvNT_6ParamsE,(.L_x_3862 - _ZN7cutlass13device_kernelIN5flash11enable_sm90INS1_16FlashAttnBwdSm90INS1_25CollectiveMainloopBwdSm90ILi2ELi1ELi1EN4cute5tupleIJNS5_1CILi1EEES8_S8_EEENS6_IJNS7_ILi64EEENS7_ILi96EEENS7_ILi192EEEEEENS_10bfloat16_tEfNS_4arch4Sm90ELb0ELb0ELb0ELb1ELb1ELb0ELb1ELb0ELi3ELi1ELi1ELi1ELb0EEENS1_24CollectiveEpilogueBwdGQAISD_fSG_Li384ELb1ELb1EEENS1_19SingleTileSchedulerILb1ELb0ELb0ELi96EEEEEEEEEvNT_6ParamsE)
        .other          _ZN7cutlass13device_kernelIN5flash11enable_sm90INS1_16FlashAttnBwdSm90INS1_25CollectiveMainloopBwdSm90ILi2ELi1ELi1EN4cute5tupleIJNS5_1CILi1EEES8_S8_EEENS6_IJNS7_ILi64EEENS7_ILi96EEENS7_ILi192EEEEEENS_10bfloat16_tEfNS_4arch4Sm90ELb0ELb0ELb0ELb1ELb1ELb0ELb1ELb0ELi3ELi1ELi1ELi1ELb0EEENS1_24CollectiveEpilogueBwdGQAISD_fSG_Li384ELb1ELb1EEENS1_19SingleTileSchedulerILb1ELb0ELb0ELi96EEEEEEEEEvNT_6ParamsE,@"STO_CUDA_ENTRY STV_DEFAULT"
_ZN7cutlass13device_kernelIN5flash11enable_sm90INS1_16FlashAttnBwdSm90INS1_25CollectiveMainloopBwdSm90ILi2ELi1ELi1EN4cute5tupleIJNS5_1CILi1EEES8_S8_EEENS6_IJNS7_ILi64EEENS7_ILi96EEENS7_ILi192EEEEEENS_10bfloat16_tEfNS_4arch4Sm90ELb0ELb0ELb0ELb1ELb1ELb0ELb1ELb0ELi3ELi1ELi1ELi1ELb0EEENS1_24CollectiveEpilogueBwdGQAISD_fSG_Li384ELb1ELb1EEENS1_19SingleTileSchedulerILb1ELb0ELb0ELi96EEEEEEEEEvNT_6ParamsE:
        /* <DEDUP_REMOVED lines=22> */
.L_x_987:
[----:B------:R-:W-:Y:S05]  /*0160*/  BSYNC B0 ;  /* 0x0000000000007941 */ /* 0x000fea0003800000 */
.L_x_986:
        /* <DEDUP_REMOVED lines=34> */
.L_x_988:
        /* <DEDUP_REMOVED lines=20> */
.L_x_989:
        /* <DEDUP_REMOVED lines=8> */
.L_x_992:
        /* <DEDUP_REMOVED lines=21> */
.L_x_993:
        /* <DEDUP_REMOVED lines=10> */
.L_x_995:
[----:B------:R-:W2:Y:S02]  /*0740*/  LDC R0, c[0x0][0x8c4] ;  /* 0x00023100ff007b82 */ /* 0x000ea40000000800 */
.L_x_994:
        /* <DEDUP_REMOVED lines=14> */
.L_x_997:
        /* <DEDUP_REMOVED lines=10> */
.L_x_998:
        /* <DEDUP_REMOVED lines=8> */
.L_x_999:
        /* <DEDUP_REMOVED lines=9> */
.L_x_1000:
        /* <DEDUP_REMOVED lines=75> */
.L_x_1003:
        /* <DEDUP_REMOVED lines=15> */
.L_x_1002:
        /* <DEDUP_REMOVED lines=20> */
.L_x_1005:
        /* <DEDUP_REMOVED lines=15> */
.L_x_1004:
        /* <DEDUP_REMOVED lines=8> */
.L_x_1121:
        /* <DEDUP_REMOVED lines=26> */
.L_x_1007:
        /* <DEDUP_REMOVED lines=98> */
.L_x_1019:
[----:B------:R-:W-:-:S13]  /*19f0*/  ISETP.NE.AND P0, PT, R13, 0x3, PT ;  /* 0x000000030d00780c */ /* 0x000fda0003f05270 */
[----:B-1----:R-:W-:Y:S05]  /*1a00*/  @!P0 BRA `(.L_x_1009) ;  /* 0x0000000000048947 */ /* 0x002fea0003800000 */
[----:B------:R-:W-:Y:S01]  /*1a10*/  BPT.TRAP 0x1 ;  /* 0x000000040000795c */ /* 0x000fe20000300000 */
.L_x_1009:
[----:B------:R-:W-:Y:S02]  /*1a20*/  LEA R4, R3, UR36, 0x3 ;  /* 0x0000002403047c11 */ /* 0x000fe4000f8e18ff */
[----:B------:R-:W-:-:S04]  /*1a30*/  SHF.L.U32 R9, R7, 0x1f, RZ ;  /* 0x0000001f07097819 */ /* 0x000fc800000006ff */
[----:B------:R1:W2:Y:S01]  /*1a40*/  SYNCS.PHASECHK.TRANS64.TRYWAIT P1, [R4+URZ+0x36410], R9 ;  /* 0x03641009040075a7 */ /* 0x0002a2000802017f */
[----:B------:R-:W-:Y:S05]  /*1a50*/  @!P0 BRA `(.L_x_1010) ;  /* 0x0000000000048947 */ /* 0x000fea0003800000 */
[----:B------:R-:W-:Y:S01]  /*1a60*/  BPT.TRAP 0x1 ;  /* 0x000000040000795c */ /* 0x000fe20000300000 */
.L_x_1010:
[----:B--2---:R-:W-:Y:S05]  /*1a70*/  @P1 BRA `(.L_x_1011) ;  /* 0x0000000000081947 */ /* 0x004fea0003800000 */
[----:B------:R-:W2:Y:S02]  /*1a80*/  SYNCS.PHASECHK.TRANS64.TRYWAIT P1, [R4+URZ+0x36410], R9 ;  /* 0x03641009040075a7 */ /* 0x000ea4000802017f */
[----:B--2---:R-:W-:Y:S05]  /*1a90*/  @!P1 BRA `(.L_x_1012) ;  /* 0x0000007000609947 */ /* 0x004fea0003800000 */
.L_x_1011:
        /* <DEDUP_REMOVED lines=103> */
.L_x_1013:
[----:B-12---:R-:W-:-:S04]  /*2110*/  SHF.L.U32 R9, R6, 0x1f, RZ ;  /* 0x0000001f06097819 */ /* 0x006fc800000006ff */
[----:B------:R1:W2:Y:S01]  /*2120*/  SYNCS.PHASECHK.TRANS64.TRYWAIT P1, [UR36+0x36430], R9 ;  /* 0x03643009ff0075a7 */ /* 0x0002a20008020164 */
[----:B------:R-:W-:Y:S05]  /*2130*/  @!P0 BRA `(.L_x_1014) ;  /* 0x0000000000048947 */ /* 0x000fea0003800000 */
[----:B------:R-:W-:Y:S01]  /*2140*/  BPT.TRAP 0x1 ;  /* 0x000000040000795c */ /* 0x000fe20000300000 */
.L_x_1014:
[----:B--2---:R-:W-:Y:S05]  /*2150*/  @P1 BRA `(.L_x_1015) ;  /* 0x0000000000081947 */ /* 0x004fea0003800000 */
[----:B------:R-:W2:Y:S02]  /*2160*/  SYNCS.PHASECHK.TRANS64.TRYWAIT P1, [UR36+0x36430], R9 ;  /* 0x03643009ff0075a7 */ /* 0x000ea40008020164 */
[----:B--2---:R-:W-:Y:S05]  /*2170*/  @!P1 BRA `(.L_x_1016) ;  /* 0x0000006800bc9947 */ /* 0x004fea0003800000 */
.L_x_1015:
        /* <DEDUP_REMOVED lines=303> */
.L_x_1017:
        /* <DEDUP_REMOVED lines=60> */
.L_x_1018:
        /* <DEDUP_REMOVED lines=62> */
.L_x_1001:
[----:B------:R-:W-:Y:S05]  /*3c10*/  @P0 BRA `(.L_x_996) ;  /* 0x0000004c00c80947 */ /* 0x000fea0003800000 */
[----:B-12---:R-:W1:Y:S01]  /*3c20*/  LDC.64 R2, c[0x0][0x878] ;  /* 0x00021e00ff027b82 */ /* 0x006e620000000a00 */
[----:B------:R-:W2:Y:S01]  /*3c30*/  S2R R8, SR_TID.X ;  /* 0x0000000000087919 */ /* 0x000ea20000002100 */
[----:B------:R-:W-:Y:S01]  /*3c40*/  ULDC UR7, c[0x0][0x870] ;  /* 0x00021c0000077ab9 */ /* 0x000fe20000000800 */
[----:B------:R-:W-:Y:S01]  /*3c50*/  ULDC UR6, c[0x0][0x80c] ;  /* 0x0002030000067ab9 */ /* 0x000fe20000000800 */
[----:B------:R-:W3:Y:S01]  /*3c60*/  S2R R0, SR_CTAID.Y ;  /* 0x0000000000007919 */ /* 0x000ee20000002600 */
[----:B------:R-:W4:Y:S03]  /*3c70*/  S2R R16, SR_CTAID.X ;  /* 0x0000000000107919 */ /* 0x000f260000002500 */
[----:B------:R-:W5:Y:S01]  /*3c80*/  S2UR UR5, SR_CgaCtaId ;  /* 0x00000000000579c3 */ /* 0x000f620000008800 */
[----:B------:R-:W-:-:S07]  /*3c90*/  UMOV UR4, 0x400 ;  /* 0x0000040000047882 */ /* 0x000fce0000000000 */
[----:B------:R-:W4:Y:S01]  /*3ca0*/  LDC.64 R20, c[0x0][0x820] ;  /* 0x00020800ff147b82 */ /* 0x000f220000000a00 */
[----:B-1----:R-:W-:-:S07]  /*3cb0*/  ISETP.NE.U32.AND P0, PT, R2, RZ, PT ;  /* 0x000000ff0200720c */ /* 0x002fce0003f05070 */
[----:B------:R-:W1:Y:S01]  /*3cc0*/  LDC.64 R22, c[0x0][0x848] ;  /* 0x00021200ff167b82 */ /* 0x000e620000000a00 */
[----:B------:R-:W-:-:S07]  /*3cd0*/  ISETP.NE.AND.EX P0, PT, R3, RZ, PT, P0 ;  /* 0x000000ff0300720c */ /* 0x000fce0003f05300 */
[----:B------:R-:W5:Y:S08]  /*3ce0*/  LDC R3, c[0x0][0x850] ;  /* 0x00021400ff037b82 */ /* 0x000f700000000800 */
[----:B------:R-:W2:Y:S02]  /*3cf0*/  @P0 LDC.64 R4, c[0x0][0x878] ;  /* 0x00021e00ff040b82 */ /* 0x000ea40000000a00 */
[----:B--2---:R-:W-:-:S06]  /*3d00*/  @P0 IMAD.WIDE R4, R18, 0x4, R4 ;  /* 0x0000000412040825 */ /* 0x004fcc00078e0204 */
[----:B------:R2:W4:Y:S01]  /*3d10*/  @P0 LDG.E R5, desc[UR38][R4.64] ;  /* 0x0000002604050981 */ /* 0x000522000c1e1900 */
[----:B------:R-:W-:Y:S01]  /*3d20*/  BAR.SYNC.DEFER_BLOCKING 0x1, 0x180 ;  /* 0x0046000000007b1d */ /* 0x000fe20000010000 */
[----:B-----5:R-:W-:Y:S01]  /*3d30*/  ISETP.NE.AND P2, PT, R3, 0x1, PT ;  /* 0x000000010300780c */ /* 0x020fe20003f45270 */
[C---:B------:R-:W-:Y:S01]  /*3d40*/  VIADD R15, R8.reuse, 0xffffff80 ;  /* 0xffffff80080f7836 */ /* 0x040fe20000000000 */
[----:B------:R-:W-:Y:S01]  /*3d50*/  ISETP.NE.AND P1, PT, R8, 0x80, PT ;  /* 0x000000800800780c */ /* 0x000fe20003f25270 */
[----:B------:R-:W-:Y:S02]  /*3d60*/  ULEA UR4, UR5, UR4, 0x18 ;  /* 0x0000000405047291 */ /* 0x000fe4000f8ec03f */
[----:B------:R-:W-:Y:S01]  /*3d70*/  BSSY B0, `(.L_x_1020) ;  /* 0x0000053000007945 */ /* 0x000fe20003800000 */
[----:B------:R-:W-:-:S04]  /*3d80*/  SHF.R.S32.HI R2, RZ, 0x1f, R15 ;  /* 0x0000001fff027819 */ /* 0x000fc8000001140f */
[----:B------:R-:W-:-:S03]  /*3d90*/  LEA.HI R6, R2, R15, RZ, 0x7 ;  /* 0x0000000f02067211 */ /* 0x000fc600078f38ff */
[----:B------:R-:W2:Y:S01]  /*3da0*/  @P2 LDC R7, c[0x0][0x854] ;  /* 0x00021500ff072b82 */ /* 0x000ea20000000800 */
[----:B------:R-:W-:Y:S02]  /*3db0*/  LOP3.LUT R2, R6, 0x3fffff80, RZ, 0xc0, !PT ;  /* 0x3fffff8006027812 */ /* 0x000fe400078ec0ff */
[----:B------:R-:W-:-:S03]  /*3dc0*/  SHF.R.S32.HI R11, RZ, 0x7, R6 ;  /* 0x00000007ff0b7819 */ /* 0x000fc60000011406 */
[----:B------:R-:W-:Y:S02]  /*3dd0*/  IMAD.IADD R6, R15, 0x1, -R2 ;  /* 0x000000010f067824 */ /* 0x000fe400078e0a02 */
[----:B------:R-:W5:Y:S01]  /*3de0*/  @P2 LDC R9, c[0x0][0x858] ;  /* 0x00021600ff092b82 */ /* 0x000f620000000800 */
[----:B---3--:R-:W-:Y:S02]  /*3df0*/  IMAD.MOV.U32 R2, RZ, RZ, R0 ;  /* 0x000000ffff027224 */ /* 0x008fe400078e0000 */
[----:B------:R-:W-:-:S04]  /*3e00*/  IMAD R10, R11, 0x600, R6 ;  /* 0x000006000b0a7824 */ /* 0x000fc800078e0206 */
[----:B------:R-:W-:Y:S02]  /*3e10*/  IMAD.SHL.U32 R10, R10, 0x4, RZ ;  /* 0x000000040a0a7824 */ /* 0x000fe400078e00ff */
[----:B--2---:R-:W-:-:S04]  /*3e20*/  @P2 IMAD.HI.U32 R4, R0, R7, RZ ;  /* 0x0000000700042227 */ /* 0x004fc800078e00ff */
[----:B----4-:R-:W-:Y:S01]  /*3e30*/  IMAD R7, R16, UR7, RZ ;  /* 0x0000000710077c24 */ /* 0x010fe2000f8e02ff */
[----:B-----5:R-:W-:Y:S01]  /*3e40*/  @P2 SHF.R.U32.HI R2, RZ, R9, R4 ;  /* 0x00000009ff022219 */ /* 0x020fe20000011604 */
[----:B------:R-:W-:Y:S01]  /*3e50*/  IMAD R9, R18, UR6, RZ ;  /* 0x0000000612097c24 */ /* 0x000fe2000f8e02ff */
[----:B------:R-:W-:Y:S01]  /*3e60*/  ISETP.NE.AND P2, PT, R15, RZ, PT ;  /* 0x000000ff0f00720c */ /* 0x000fe20003f45270 */
[----:B------:R-:W-:Y:S01]  /*3e70*/  IMAD R11, R7, UR6, RZ ;  /* 0x00000006070b7c24 */ /* 0x000fe2000f8e02ff */
[--C-:B------:R-:W-:Y:S01]  /*3e80*/  SHF.R.S32.HI R13, RZ, 0x1f, R2.reuse ;  /* 0x0000001fff0d7819 */ /* 0x100fe20000011402 */
[----:B------:R-:W-:Y:S01]  /*3e90*/  ULDC.64 UR6, c[0x0][0x868] ;  /* 0x00021a0000067ab9 */ /* 0x000fe20000000a00 */
[----:B------:R-:W-:Y:S02]  /*3ea0*/  SHF.R.S32.HI R12, RZ, 0x1f, R9 ;  /* 0x0000001fff0c7819 */ /* 0x000fe40000011409 */
[----:B------:R-:W-:Y:S02]  /*3eb0*/  IADD3 R14, P3, P4, R11, R9, R2 ;  /* 0x000000090b0e7210 */ /* 0x000fe40007c7e002 */
[----:B------:R-:W-:-:S04]  /*3ec0*/  SHF.R.S32.HI R11, RZ, 0x1f, R11 ;  /* 0x0000001fff0b7819 */ /* 0x000fc8000001140b */
[----:B------:R-:W-:Y:S01]  /*3ed0*/  IADD3.X R15, R11, R12, R13, P3, P4 ;  /* 0x0000000c0b0f7210 */ /* 0x000fe20001fe840d */
[----:B------:R-:W-:Y:S02]  /*3ee0*/  @P0 IMAD R6, R18, 0x60, R5 ;  /* 0x0000006012060824 */ /* 0x000fe400078e0205 */
[----:B------:R-:W2:Y:S02]  /*3ef0*/  LDC.64 R4, c[0x0][0x818] ;  /* 0x00020600ff047b82 */ /* 0x000ea40000000a00 */
[----:B------:R-:W-:-:S05]  /*3f00*/  @P0 IMAD.HI R8, R6, 0x2aaaaaab, RZ ;  /* 0x2aaaaaab06080827 */ /* 0x000fca00078e02ff */
[----:B------:R-:W-:Y:S01]  /*3f10*/  @P0 SHF.R.U32.HI R9, RZ, 0x1f, R8 ;  /* 0x0000001fff090819 */ /* 0x000fe20000011608 */
[----:B------:R-:W3:Y:S03]  /*3f20*/  LDC.64 R6, c[0x0][0x840] ;  /* 0x00021000ff067b82 */ /* 0x000ee60000000a00 */
[----:B------:R-:W-:Y:S02]  /*3f30*/  @P0 LEA.HI.SX32 R9, R8, R9, 0x1c ;  /* 0x0000000908090211 */ /* 0x000fe400078fe2ff */
[----:B------:R-:W-:-:S03]  /*3f40*/  LEA R8, R10, UR4, 0x2 ;  /* 0x000000040a087c11 */ /* 0x000fc6000f8e10ff */
[----:B------:R-:W-:Y:S02]  /*3f50*/  @P0 IMAD R10, R9, 0x4800, RZ ;  /* 0x00004800090a0824 */ /* 0x000fe400078e02ff */
[----:B------:R-:W-:Y:S01]  /*3f60*/  IMAD R9, R16, 0x4800, RZ ;  /* 0x0000480010097824 */ /* 0x000fe200078e02ff */
[----:B------:R4:W-:Y:S02]  /*3f70*/  STS.128 [R8], R24 ;  /* 0x0000001808007388 */ /* 0x0009e40000000c00 */
[----:B------:R-:W-:Y:S02]  /*3f80*/  @P0 SHF.R.S32.HI R11, RZ, 0x1f, R10 ;  /* 0x0000001fff0b0819 */ /* 0x000fe4000001140a */
[----:B------:R-:W-:Y:S01]  /*3f90*/  @!P0 CS2R R10, SRZ ;  /* 0x00000000000a8805 */ /* 0x000fe2000001ff00 */
[----:B------:R1:W-:Y:S01]  /*3fa0*/  STS.128 [R8+0x800], R28 ;  /* 0x0008001c08007388 */ /* 0x0003e20000000c00 */
[----:B--2---:R-:W-:-:S03]  /*3fb0*/  IMAD R12, R13, R4, RZ ;  /* 0x000000040d0c7224 */ /* 0x004fc600078e02ff */
[----:B------:R2:W-:Y:S01]  /*3fc0*/  STS.128 [R8+0x1000], R32 ;  /* 0x0010002008007388 */ /* 0x0005e20000000c00 */
[----:B------:R-:W-:-:S03]  /*3fd0*/  IADD3 R10, P3, R9, R10, RZ ;  /* 0x0000000a090a7210 */ /* 0x000fc60007f7e0ff */
[----:B------:R2:W-:Y:S01]  /*3fe0*/  STS.128 [R8+0x1800], R36 ;  /* 0x0018002408007388 */ /* 0x0005e20000000c00 */
[----:B---3--:R-:W-:Y:S01]  /*3ff0*/  IMAD R16, R13, R6, RZ ;  /* 0x000000060d107224 */ /* 0x008fe200078e02ff */
[----:B------:R-:W-:Y:S01]  /*4000*/  LEA.HI.X.SX32 R11, R9, R11, 0x1, P3 ;  /* 0x0000000b090b7211 */ /* 0x000fe200018f0eff */
[C---:B------:R-:W-:Y:S01]  /*4010*/  IMAD R13, R2.reuse, R5, R12 ;  /* 0x00000005020d7224 */ /* 0x040fe200078e020c */
[----:B----4-:R-:W3:Y:S01]  /*4020*/  LDC.64 R24, c[0x0][0x800] ;  /* 0x00020000ff187b82 */ /* 0x010ee20000000a00 */
[----:B------:R-:W-:Y:S01]  /*4030*/  SHF.R.S32.HI R9, RZ, 0x1f, R18 ;  /* 0x0000001fff097819 */ /* 0x000fe20000011412 */
[----:B------:R2:W-:Y:S01]  /*4040*/  STS.128 [R8+0x2000], R40 ;  /* 0x0020002808007388 */ /* 0x0005e20000000c00 */
[----:B------:R-:W-:Y:S01]  /*4050*/  IMAD R17, R2, R7, R16 ;  /* 0x0000000702117224 */ /* 0x000fe200078e0210 */
[----:B------:R-:W-:Y:S01]  /*4060*/  SHF.L.U64.HI R16, R14, 0x2, R15 ;  /* 0x000000020e107819 */ /* 0x000fe2000001020f */
[C-C-:B------:R-:W-:Y:S01]  /*4070*/  IMAD.WIDE.U32 R4, R2.reuse, R4, R10.reuse ;  /* 0x0000000402047225 */ /* 0x140fe200078e000a */
[----:B------:R2:W-:Y:S02]  /*4080*/  STS.128 [R8+0x2800], R44 ;  /* 0x0028002c08007388 */ /* 0x0005e40000000c00 */
[----:B------:R-:W4:Y:S01]  /*4090*/  LDC.64 R26, c[0x0][0x828] ;  /* 0x00020a00ff1a7b82 */ /* 0x000f220000000a00 */
[----:B------:R-:W-:Y:S01]  /*40a0*/  IMAD.WIDE.U32 R6, R2, R6, R10 ;  /* 0x0000000602067225 */ /* 0x000fe200078e000a */
[----:B------:R2:W-:Y:S01]  /*40b0*/  STS.128 [R8+0x3000], R48 ;  /* 0x0030003008007388 */ /* 0x0005e20000000c00 */
[----:B------:R-:W-:-:S02]  /*40c0*/  SEL R11, R9, RZ, !P0 ;  /* 0x000000ff090b7207 */ /* 0x000fc40004000000 */
[----:B------:R-:W-:Y:S01]  /*40d0*/  SEL R9, R18, RZ, !P0 ;  /* 0x000000ff12097207 */ /* 0x000fe20004000000 */
[----:B------:R2:W-:Y:S01]  /*40e0*/  STS.128 [R8+0x3800], R52 ;  /* 0x0038003408007388 */ /* 0x0005e20000000c00 */
[----:B------:R-:W-:Y:S02]  /*40f0*/  IMAD.SHL.U32 R14, R14, 0x4, RZ ;  /* 0x000000040e0e7824 */ /* 0x000fe400078e00ff */
[----:B------:R-:W-:Y:S01]  /*4100*/  IMAD R10, R11, R20, RZ ;  /* 0x000000140b0a7224 */ /* 0x000fe200078e02ff */
[----:B------:R2:W-:Y:S01]  /*4110*/  STS.128 [R8+0x4000], R56 ;  /* 0x0040003808007388 */ /* 0x0005e20000000c00 */
[----:B------:R-:W-:Y:S02]  /*4120*/  IMAD.IADD R5, R5, 0x1, R13 ;  /* 0x0000000105057824 */ /* 0x000fe400078e020d */
[----:B------:R-:W-:Y:S01]  /*4130*/  IMAD.IADD R7, R7, 0x1, R17 ;  /* 0x0000000107077824 */ /* 0x000fe200078e0211 */
[----:B------:R2:W-:Y:S01]  /*4140*/  STS.128 [R8+0x4800], R60 ;  /* 0x0048003c08007388 */ /* 0x0005e20000000c00 */
[----:B------:R-:W-:Y:S01]  /*4150*/  IMAD R13, R9, R21, R10 ;  /* 0x00000015090d7224 */ /* 0x000fe200078e020a */
[----:B------:R-:W-:Y:S01]  /*4160*/  IADD3 R10, P4, R14, UR6, RZ ;  /* 0x000000060e0a7c10 */ /* 0x000fe2000ff9e0ff */
[----:B-1----:R-:W-:Y:S01]  /*4170*/  IMAD R12, R11, R22, RZ ;  /* 0x000000160b0c7224 */ /* 0x002fe200078e02ff */
[----:B------:R2:W-:Y:S01]  /*4180*/  STS.128 [R8+0x5000], R64 ;  /* 0x0050004008007388 */ /* 0x0005e20000000c00 */
[----:B------:R-:W-:Y:S01]  /*4190*/  IMAD.WIDE.U32 R4, R9, R20, R4 ;  /* 0x0000001409047225 */ /* 0x000fe200078e0004 */
[----:B------:R-:W-:-:S02]  /*41a0*/  IADD3.X R11, R16, UR7, RZ, P4, !PT ;  /* 0x00000007100b7c10 */ /* 0x000fc4000a7fe4ff */
[----:B------:R2:W-:Y:S01]  /*41b0*/  STS.128 [R8+0x5800], R68 ;  /* 0x0058004408007388 */ /* 0x0005e20000000c00 */
[----:B------:R-:W-:Y:S01]  /*41c0*/  IMAD.WIDE.U32 R6, R9, R22, R6 ;  /* 0x0000001609067225 */ /* 0x000fe200078e0006 */
[----:B---3--:R-:W-:-:S03]  /*41d0*/  LEA R24, P3, R4, R24, 0x2 ;  /* 0x0000001804187211 */ /* 0x008fc600078610ff */
[----:B------:R-:W-:Y:S01]  /*41e0*/  IMAD.MOV R2, RZ, RZ, -R2 ;  /* 0x000000ffff027224 */ /* 0x000fe200078e0a02 */
[----:B----4-:R-:W-:Y:S01]  /*41f0*/  LEA R26, P0, R6, R26, 0x2 ;  /* 0x0000001a061a7211 */ /* 0x010fe200078010ff */
[----:B------:R-:W-:Y:S02]  /*4200*/  IMAD R9, R9, R23, R12 ;  /* 0x0000001709097224 */ /* 0x000fe400078e020c */
[----:B------:R-:W-:Y:S02]  /*4210*/  IMAD R17, R3, R2, R0 ;  /* 0x0000000203117224 */ /* 0x000fe400078e0200 */
[----:B------:R-:W-:Y:S02]  /*4220*/  IMAD.IADD R3, R5, 0x1, R13 ;  /* 0x0000000105037824 */ /* 0x000fe400078e020d */
[----:B------:R-:W-:Y:S01]  /*4230*/  IMAD.IADD R2, R7, 0x1, R9 ;  /* 0x0000000107027824 */ /* 0x000fe200078e0209 */
[----:B--2---:R-:W-:Y:S06]  /*4240*/  @P2 BRA `(.L_x_1021) ;  /* 0x0000000000142947 */ /* 0x004fec0003800000 */
.L_x_1022:
[----:B------:R-:W2:Y:S04]  /*4250*/  LDG.E.STRONG.GPU R0, desc[UR38][R10.64] ;  /* 0x000000260a007981 */ /* 0x000ea8000c1ef900 */
[----:B--2---:R-:W-:Y:S01]  /*4260*/  CCTL.IVALL ;  /* 0x00000000ff00798f */ /* 0x004fe20002000000 */
[----:B------:R-:W-:Y:S05]  /*4270*/  YIELD ;  /* 0x0000000000007946 */ /* 0x000fea0003800000 */
[----:B------:R-:W-:-:S13]  /*4280*/  ISETP.NE.AND P2, PT, R0, R17, PT ;  /* 0x000000110000720c */ /* 0x000fda0003f45270 */
[----:B------:R-:W-:Y:S05]  /*4290*/  @P2 BRA `(.L_x_1022) ;  /* 0xfffffffc00ec2947 */ /* 0x000fea000383ffff */
.L_x_1021:
[----:B------:R-:W-:Y:S05]  /*42a0*/  BSYNC B0 ;  /* 0x0000000000007941 */ /* 0x000fea0003800000 */
.L_x_1020:
[----:B------:R-:W-:Y:S01]  /*42b0*/  UMOV UR5, 0xffffffff ;  /* 0xffffffff00057882 */ /* 0x000fe20000000000 */
[----:B------:R-:W-:Y:S02]  /*42c0*/  LEA.HI.X R25, R4, R25, R3, 0x2, P3 ;  /* 0x0000001904197211 */ /* 0x000fe400018f1403 */
[----:B------:R-:W-:Y:S01]  /*42d0*/  LEA.HI.X R2, R6, R27, R2, 0x2, P0 ;  /* 0x0000001b06027211 */ /* 0x000fe200000f1402 */
[----:B------:R-:W-:Y:S06]  /*42e0*/  BRA.DIV UR5, `(.L_x_1023) ;  /* 0x0000004a05747947 */ /* 0x000fec000b800000 */
[----:B------:R-:W-:Y:S01]  /*42f0*/  NOP ;  /* 0x0000000000007918 */ /* 0x000fe20000000000 */
.L_x_1124:
        /* <DEDUP_REMOVED lines=16> */
.L_x_1026:
[----:B------:R-:W-:Y:S01]  /*4400*/  @P0 ELECT P2, URZ, PT ;  /* 0x00000000003f082f */ /* 0x000fe20003840000 */
[----:B------:R1:W-:-:S12]  /*4410*/  UBLKRED.G.S.ADD.F32.RN [UR6], [UR4], UR5, desc[UR8] ;  /* 0x00000806040073bb */ /* 0x0003d800080a1405 */
[----:B------:R-:W-:Y:S02]  /*4420*/  @P2 PLOP3.LUT P0, PT, P2, PT, PT, 0x8, 0x0 ;  /* 0x000000000000281c */ /* 0x000fe4000170e170 */
[----:B------:R-:W-:-:S11]  /*4430*/  PLOP3.LUT P2, PT, PT, PT, PT, 0x8, 0x0 ;  /* 0x000000000000781c */ /* 0x000fd60003f4e170 */
[----:B-1----:R-:W-:Y:S05]  /*4440*/  @P0 BRA.U.ANY `(.L_x_1026) ;  /* 0xfffffffd00ec0947 */ /* 0x002fea000393ffff */
[----:B------:R0:W-:Y:S01]  /*4450*/  UTMACMDFLUSH ;  /* 0x00000000000079b7 */ /* 0x0001e20000000000 */
[----:B------:R-:W-:-:S04]  /*4460*/  DEPBAR.LE SB0, 0x0 ;  /* 0x000080000000791a */ /* 0x000fc80000000000 */
.L_x_1025:
[----:B------:R-:W-:Y:S05]  /*4470*/  BSYNC B0 ;  /* 0x0000000000007941 */ /* 0x000fea0003800000 */
.L_x_1024:
        /* <DEDUP_REMOVED lines=14> */
.L_x_1028:
[----:B------:R-:W-:Y:S05]  /*4560*/  BSYNC B0 ;  /* 0x0000000000007941 */ /* 0x000fea0003800000 */
.L_x_1027:
        /* <DEDUP_REMOVED lines=18> */
.L_x_1031:
[----:B------:R-:W2:Y:S04]  /*4690*/  LDG.E.STRONG.GPU R0, desc[UR38][R2.64] ;  /* 0x0000002602007981 */ /* 0x000ea8000c1ef900 */
[----:B--2---:R-:W-:Y:S01]  /*46a0*/  CCTL.IVALL ;  /* 0x00000000ff00798f */ /* 0x004fe20002000000 */
[----:B------:R-:W-:Y:S05]  /*46b0*/  YIELD ;  /* 0x0000000000007946 */ /* 0x000fea0003800000 */
[----:B------:R-:W-:-:S13]  /*46c0*/  ISETP.NE.AND P0, PT, R0, R17, PT ;  /* 0x000000110000720c */ /* 0x000fda0003f05270 */
[----:B------:R-:W-:Y:S05]  /*46d0*/  @P0 BRA `(.L_x_1031) ;  /* 0xfffffffc00ec0947 */ /* 0x000fea000383ffff */
.L_x_1030:
[----:B------:R-:W-:Y:S05]  /*46e0*/  BSYNC B0 ;  /* 0x0000000000007941 */ /* 0x000fea0003800000 */
.L_x_1029:
[----:B------:R-:W-:-:S03]  /*46f0*/  UMOV UR5, 0xffffffff ;  /* 0xffffffff00057882 */ /* 0x000fc60000000000 */
[----:B------:R-:W-:Y:S05]  /*4700*/  BRA.DIV UR5, `(.L_x_1032) ;  /* 0x0000004605887947 */ /* 0x000fea000b800000 */
[----:B------:R-:W-:Y:S01]  /*4710*/  NOP ;  /* 0x0000000000007918 */ /* 0x000fe20000000000 */
.L_x_1127:
        /* <DEDUP_REMOVED lines=16> */
.L_x_1035:
[----:B------:R-:W-:Y:S01]  /*4820*/  @P0 ELECT P2, URZ, PT ;  /* 0x00000000003f082f */ /* 0x000fe20003840000 */
[----:B------:R2:W-:-:S12]  /*4830*/  UBLKRED.G.S.ADD.F32.RN [UR6], [UR4], UR5, desc[UR8] ;  /* 0x00000806040073bb */ /* 0x0005d800080a1405 */
[----:B------:R-:W-:Y:S02]  /*4840*/  @P2 PLOP3.LUT P0, PT, P2, PT, PT, 0x8, 0x0 ;  /* 0x000000000000281c */ /* 0x000fe4000170e170 */
[----:B------:R-:W-:-:S11]  /*4850*/  PLOP3.LUT P2, PT, PT, PT, PT, 0x8, 0x0 ;  /* 0x000000000000781c */ /* 0x000fd60003f4e170 */
[----:B--2---:R-:W-:Y:S05]  /*4860*/  @P0 BRA.U.ANY `(.L_x_1035) ;  /* 0xfffffffd00ec0947 */ /* 0x004fea000393ffff */
[----:B------:R0:W-:Y:S01]  /*4870*/  UTMACMDFLUSH ;  /* 0x00000000000079b7 */ /* 0x0001e20000000000 */
[----:B------:R-:W-:-:S04]  /*4880*/  DEPBAR.LE SB0, 0x0 ;  /* 0x000080000000791a */ /* 0x000fc80000000000 */
.L_x_1034:
[----:B------:R-:W-:Y:S05]  /*4890*/  BSYNC B0 ;  /* 0x0000000000007941 */ /* 0x000fea0003800000 */
.L_x_1033:
        /* <DEDUP_REMOVED lines=14> */
.L_x_991:
        /* <DEDUP_REMOVED lines=21> */
.L_x_1037:
        /* <DEDUP_REMOVED lines=13> */
.L_x_1039:
[----:B------:R-:W-:-:S05]  /*4ba0*/  ULDC UR4, c[0x0][0x8c4] ;  /* 0x0002310000047ab9 */ /* 0x000fca0000000800 */
.L_x_1038:
        /* <DEDUP_REMOVED lines=39> */
.L_x_1040:
        /* <DEDUP_REMOVED lines=34> */
[----:B------:R-:W-:Y:S01]  /*5040*/  UIMAD.WIDE.U32 UR8, UR17, UR22, UR8 ;  /* 0x00000016110872a5 */ /* 0x000fe2000f8e0008 */
[----:B------:R-:W-:Y:S01]  /*5050*/  ELECT P0, URZ, PT ;  /* 0x00000000003f782f */ /* 0x000fe20003800000 */
[----:B------:R-:W-:Y:S02]  /*5060*/  ULEA.HI.X.SX32 UR11, UR11, UR14, 0x1, UP0 ;  /* 0x0000000e0b0b7291 */ /* 0x000fe400080f0e3f */
        /* <DEDUP_REMOVED lines=15> */
.L_x_1074:
        /* <DEDUP_REMOVED lines=13> */
.L_x_1044:
[----:B------:R-:W2:Y:S04]  /*5230*/  LDG.E.STRONG.GPU R5, desc[UR38][R2.64] ;  /* 0x0000002602057981 */ /* 0x000ea8000c1ef900 */
[----:B--2---:R-:W-:Y:S01]  /*5240*/  CCTL.IVALL ;  /* 0x00000000ff00798f */ /* 0x004fe20002000000 */
[----:B------:R-:W-:Y:S05]  /*5250*/  YIELD ;  /* 0x0000000000007946 */ /* 0x000fea0003800000 */
[----:B------:R-:W-:-:S13]  /*5260*/  ISETP.NE.AND P3, PT, R5, UR18, PT ;  /* 0x0000001205007c0c */ /* 0x000fda000bf65270 */
[----:B------:R-:W-:Y:S05]  /*5270*/  @P3 BRA `(.L_x_1044) ;  /* 0xfffffffc00ec3947 */ /* 0x000fea000383ffff */
.L_x_1043:
[----:B------:R-:W-:Y:S05]  /*5280*/  BSYNC B0 ;  /* 0x0000000000007941 */ /* 0x000fea0003800000 */
.L_x_1042:
[----:B------:R-:W-:-:S03]  /*5290*/  UMOV UR5, 0xffffffff ;  /* 0xffffffff00057882 */ /* 0x000fc60000000000 */
[----:B------:R-:W-:Y:S05]  /*52a0*/  BRA.DIV UR5, `(.L_x_1045) ;  /* 0x0000003a05bc7947 */ /* 0x000fea000b800000 */
[----:B------:R-:W-:Y:S01]  /*52b0*/  NOP ;  /* 0x0000000000007918 */ /* 0x000fe20000000000 */
.L_x_1130:
        /* <DEDUP_REMOVED lines=19> */
.L_x_1047:
[----:B------:R-:W-:Y:S05]  /*53f0*/  BSYNC B0 ;  /* 0x0000000000007941 */ /* 0x000fea0003800000 */
.L_x_1046:
        /* <DEDUP_REMOVED lines=14> */
.L_x_1049:
[----:B------:R-:W-:Y:S05]  /*54e0*/  BSYNC B0 ;  /* 0x0000000000007941 */ /* 0x000fea0003800000 */
.L_x_1048:
        /* <DEDUP_REMOVED lines=15> */
.L_x_1051:
[----:B------:R-:W-:Y:S05]  /*55e0*/  BSYNC B0 ;  /* 0x0000000000007941 */ /* 0x000fea0003800000 */
.L_x_1050:
[----:B------:R-:W-:Y:S06]  /*55f0*/  BAR.ARV 0xa, 0xa0 ;  /* 0x0282800000007b1d */ /* 0x000fec0000002000 */
[----:B------:R-:W-:Y:S04]  /*5600*/  BSSY B0, `(.L_x_1052) ;  /* 0x0000003000007945 */ /* 0x000fe80003800000 */
[----:B------:R-:W-:Y:S05]  /*5610*/  @!P0 BRA `(.L_x_1053) ;  /* 0x0000000000048947 */ /* 0x000fea0003800000 */
[----:B------:R-:W-:-:S04]  /*5620*/  DEPBAR.LE SB0, 0x1 ;  /* 0x000080400000791a */ /* 0x000fc80000000000 */
.L_x_1053:
[----:B------:R-:W-:Y:S05]  /*5630*/  BSYNC B0 ;  /* 0x0000000000007941 */ /* 0x000fea0003800000 */
.L_x_1052:
[----:B------:R-:W-:Y:S06]  /*5640*/  BAR.ARV 0xb, 0xa0 ;  /* 0x02c2800000007b1d */ /* 0x000fec0000002000 */
[----:B------:R-:W-:Y:S04]  /*5650*/  BSSY B0, `(.L_x_1054) ;  /* 0x0000003000007945 */ /* 0x000fe80003800000 */
[----:B------:R-:W-:Y:S05]  /*5660*/  @!P0 BRA `(.L_x_1055) ;  /* 0x0000000000048947 */ /* 0x000fea0003800000 */
[----:B------:R-:W-:-:S04]  /*5670*/  DEPBAR.LE SB0, 0x0 ;  /* 0x000080000000791a */ /* 0x000fc80000000000 */
.L_x_1055:
[----:B------:R-:W-:Y:S05]  /*5680*/  BSYNC B0 ;  /* 0x0000000000007941 */ /* 0x000fea0003800000 */
.L_x_1054:
        /* <DEDUP_REMOVED lines=19> */
.L_x_1057:
[----:B------:R-:W-:Y:S05]  /*57c0*/  BSYNC B0 ;  /* 0x0000000000007941 */ /* 0x000fea0003800000 */
.L_x_1056:
        /* <DEDUP_REMOVED lines=9> */
.L_x_1060:
[----:B------:R-:W2:Y:S04]  /*5860*/  LDG.E.STRONG.GPU R5, desc[UR38][R2.64] ;  /* 0x0000002602057981 */ /* 0x000ea8000c1ef900 */
[----:B--2---:R-:W-:Y:S01]  /*5870*/  CCTL.IVALL ;  /* 0x00000000ff00798f */ /* 0x004fe20002000000 */
[----:B------:R-:W-:Y:S05]  /*5880*/  YIELD ;  /* 0x0000000000007946 */ /* 0x000fea0003800000 */
[----:B------:R-:W-:-:S13]  /*5890*/  ISETP.NE.AND P3, PT, R5, UR18, PT ;  /* 0x0000001205007c0c */ /* 0x000fda000bf65270 */
[----:B------:R-:W-:Y:S05]  /*58a0*/  @P3 BRA `(.L_x_1060) ;  /* 0xfffffffc00ec3947 */ /* 0x000fea000383ffff */
.L_x_1059:
[----:B------:R-:W-:Y:S05]  /*58b0*/  BSYNC B0 ;  /* 0x0000000000007941 */ /* 0x000fea0003800000 */
.L_x_1058:
[----:B------:R-:W-:-:S03]  /*58c0*/  UMOV UR5, 0xffffffff ;  /* 0xffffffff00057882 */ /* 0x000fc60000000000 */
[----:B------:R-:W-:Y:S05]  /*58d0*/  BRA.DIV UR5, `(.L_x_1061) ;  /* 0x00000036054c7947 */ /* 0x000fea000b800000 */
[----:B------:R-:W-:Y:S01]  /*58e0*/  NOP ;  /* 0x0000000000007918 */ /* 0x000fe20000000000 */
.L_x_1133:
        /* <DEDUP_REMOVED lines=15> */
.L_x_1063:
[----:B------:R-:W-:Y:S05]  /*59e0*/  BSYNC B0 ;  /* 0x0000000000007941 */ /* 0x000fea0003800000 */
.L_x_1062:
        /* <DEDUP_REMOVED lines=14> */
.L_x_1065:
[----:B------:R-:W-:Y:S05]  /*5ad0*/  BSYNC B0 ;  /* 0x0000000000007941 */ /* 0x000fea0003800000 */
.L_x_1064:
        /* <DEDUP_REMOVED lines=15> */
.L_x_1067:
[----:B------:R-:W-:Y:S05]  /*5bd0*/  BSYNC B0 ;  /* 0x0000000000007941 */ /* 0x000fea0003800000 */
.L_x_1066:
[----:B------:R-:W-:Y:S06]  /*5be0*/  BAR.ARV 0xa, 0xa0 ;  /* 0x0282800000007b1d */ /* 0x000fec0000002000 */
[----:B------:R-:W-:Y:S04]  /*5bf0*/  BSSY B0, `(.L_x_1068) ;  /* 0x0000003000007945 */ /* 0x000fe80003800000 */
[----:B------:R-:W-:Y:S05]  /*5c00*/  @!P0 BRA `(.L_x_1069) ;  /* 0x0000000000048947 */ /* 0x000fea0003800000 */
[----:B------:R-:W-:-:S04]  /*5c10*/  DEPBAR.LE SB0, 0x1 ;  /* 0x000080400000791a */ /* 0x000fc80000000000 */
.L_x_1069:
[----:B------:R-:W-:Y:S05]  /*5c20*/  BSYNC B0 ;  /* 0x0000000000007941 */ /* 0x000fea0003800000 */
.L_x_1068:
[----:B------:R-:W-:Y:S06]  /*5c30*/  BAR.ARV 0xb, 0xa0 ;  /* 0x02c2800000007b1d */ /* 0x000fec0000002000 */
[----:B------:R-:W-:Y:S04]  /*5c40*/  BSSY B0, `(.L_x_1070) ;  /* 0x0000003000007945 */ /* 0x000fe80003800000 */
[----:B------:R-:W-:Y:S05]  /*5c50*/  @!P0 BRA `(.L_x_1071) ;  /* 0x0000000000048947 */ /* 0x000fea0003800000 */
[----:B------:R-:W-:-:S04]  /*5c60*/  DEPBAR.LE SB0, 0x0 ;  /* 0x000080000000791a */ /* 0x000fc80000000000 */
.L_x_1071:
[----:B------:R-:W-:Y:S05]  /*5c70*/  BSYNC B0 ;  /* 0x0000000000007941 */ /* 0x000fea0003800000 */
.L_x_1070:
        /* <DEDUP_REMOVED lines=19> */
.L_x_1073:
[----:B------:R-:W-:Y:S05]  /*5db0*/  BSYNC B0 ;  /* 0x0000000000007941 */ /* 0x000fea0003800000 */
.L_x_1072:
[----:B------:R-:W-:Y:S02]  /*5dc0*/  UIADD3 UR6, UR6, 0x2, URZ ;  /* 0x0000000206067890 */ /* 0x000fe4000fffe03f */
[----:B------:R-:W-:Y:S01]  /*5dd0*/  UIADD3 UR4, UR4, 0x1, URZ ;  /* 0x0000000104047890 */ /* 0x000fe2000fffe03f */
[----:B------:R-:W-:Y:S11]  /*5de0*/  @P2 BRA `(.L_x_1074) ;  /* 0xfffffff000dc2947 */ /* 0x000ff6000383ffff */
.L_x_1041:
        /* <DEDUP_REMOVED lines=13> */
.L_x_1077:
[----:B------:R-:W2:Y:S04]  /*5ec0*/  LDG.E.STRONG.GPU R0, desc[UR38][R2.64] ;  /* 0x0000002602007981 */ /* 0x000ea8000c1ef900 */
[----:B--2---:R-:W-:Y:S01]  /*5ed0*/  CCTL.IVALL ;  /* 0x00000000ff00798f */ /* 0x004fe20002000000 */
[----:B------:R-:W-:Y:S05]  /*5ee0*/  YIELD ;  /* 0x0000000000007946 */ /* 0x000fea0003800000 */
[----:B------:R-:W-:-:S13]  /*5ef0*/  ISETP.NE.AND P1, PT, R0, UR18, PT ;  /* 0x0000001200007c0c */ /* 0x000fda000bf25270 */
[----:B------:R-:W-:Y:S05]  /*5f00*/  @P1 BRA `(.L_x_1077) ;  /* 0xfffffffc00ec1947 */ /* 0x000fea000383ffff */
.L_x_1076:
[----:B------:R-:W-:Y:S05]  /*5f10*/  BSYNC B0 ;  /* 0x0000000000007941 */ /* 0x000fea0003800000 */
.L_x_1075:
[----:B------:R-:W-:-:S03]  /*5f20*/  UMOV UR4, 0xffffffff ;  /* 0xffffffff00047882 */ /* 0x000fc60000000000 */
[----:B------:R-:W-:Y:S05]  /*5f30*/  BRA.DIV UR4, `(.L_x_1078) ;  /* 0x0000002e04d07947 */ /* 0x000fea000b800000 */
[----:B------:R-:W-:Y:S01]  /*5f40*/  NOP ;  /* 0x0000000000007918 */ /* 0x000fe20000000000 */
.L_x_1136:
        /* <DEDUP_REMOVED lines=22> */
.L_x_1080:
[----:B------:R-:W-:Y:S05]  /*60b0*/  BSYNC B0 ;  /* 0x0000000000007941 */ /* 0x000fea0003800000 */
.L_x_1079:
        /* <DEDUP_REMOVED lines=19> */
.L_x_1082:
[----:B------:R-:W-:Y:S05]  /*61f0*/  BSYNC B0 ;  /* 0x0000000000007941 */ /* 0x000fea0003800000 */
.L_x_1081:
        /* <DEDUP_REMOVED lines=20> */
.L_x_1084:
[----:B------:R-:W-:Y:S05]  /*6340*/  BSYNC B0 ;  /* 0x0000000000007941 */ /* 0x000fea0003800000 */
.L_x_1083:
[----:B------:R-:W-:Y:S06]  /*6350*/  BAR.ARV 0xa, 0xa0 ;  /* 0x0282800000007b1d */ /* 0x000fec0000002000 */
[----:B------:R-:W-:Y:S04]  /*6360*/  BSSY B0, `(.L_x_1085) ;  /* 0x0000003000007945 */ /* 0x000fe80003800000 */
[----:B------:R-:W-:Y:S05]  /*6370*/  @!P0 BRA `(.L_x_1086) ;  /* 0x0000000000048947 */ /* 0x000fea0003800000 */
[----:B------:R-:W-:-:S04]  /*6380*/  DEPBAR.LE SB0, 0x1 ;  /* 0x000080400000791a */ /* 0x000fc80000000000 */
.L_x_1086:
[----:B------:R-:W-:Y:S05]  /*6390*/  BSYNC B0 ;  /* 0x0000000000007941 */ /* 0x000fea0003800000 */
.L_x_1085:
[----:B------:R-:W-:Y:S06]  /*63a0*/  BAR.ARV 0xb, 0xa0 ;  /* 0x02c2800000007b1d */ /* 0x000fec0000002000 */
[----:B------:R-:W-:Y:S04]  /*63b0*/  BSSY B0, `(.L_x_1087) ;  /* 0x0000003000007945 */ /* 0x000fe80003800000 */
[----:B------:R-:W-:Y:S05]  /*63c0*/  @!P0 BRA `(.L_x_1088) ;  /* 0x0000000000048947 */ /* 0x000fea0003800000 */
[----:B------:R-:W-:-:S04]  /*63d0*/  DEPBAR.LE SB0, 0x0 ;  /* 0x000080000000791a */ /* 0x000fc80000000000 */
.L_x_1088:
[----:B------:R-:W-:Y:S05]  /*63e0*/  BSYNC B0 ;  /* 0x0000000000007941 */ /* 0x000fea0003800000 */
.L_x_1087:
        /* <DEDUP_REMOVED lines=19> */
.L_x_1036:
        /* <DEDUP_REMOVED lines=10> */
.L_x_1089:
        /* <DEDUP_REMOVED lines=10> */
.L_x_1091:
[----:B------:R-:W3:Y:S02]  /*6660*/  LDC R0, c[0x0][0x8c4] ;  /* 0x00023100ff007b82 */ /* 0x000ee40000000800 */
.L_x_1090:
        /* <DEDUP_REMOVED lines=42> */
.L_x_1093:
        /* <DEDUP_REMOVED lines=70> */
.L_x_1137:
        /* <DEDUP_REMOVED lines=9> */
.L_x_1096:
        /* <DEDUP_REMOVED lines=98> */
.L_x_1107:
[----:B-1----:R-:W-:-:S05]  /*7420*/  IMAD.MOV.U32 R11, RZ, RZ, 0x1 ;  /* 0x00000001ff0b7424 */ /* 0x002fca00078e00ff */
[----:B------:R-:W-:-:S04]  /*7430*/  SHF.L.U32 R11, R11, 0x1f, RZ ;  /* 0x0000001f0b0b7819 */ /* 0x000fc800000006ff */
[----:B------:R-:W1:Y:S02]  /*7440*/  SYNCS.PHASECHK.TRANS64.TRYWAIT P1, [R12+URZ+0x36438], R11 ;  /* 0x0364380b0c0075a7 */ /* 0x000e64000802017f */
[----:B-1234-:R-:W-:Y:S05]  /*7450*/  @!P1 BRA `(.L_x_1099) ;  /* 0x0000001800b89947 */ /* 0x01efea0003800000 */
.L_x_1138:
[----:B------:R-:W-:Y:S05]  /*7460*/  @P0 BRA `(.L_x_1100) ;  /* 0x0000000000140947 */ /* 0x000fea0003800000 */
[----:B------:R-:W-:Y:S01]  /*7470*/  ISETP.NE.AND P1, PT, R8, RZ, PT ;  /* 0x000000ff0800720c */ /* 0x000fe20003f25270 */
[----:B------:R-:W-:-:S04]  /*7480*/  IMAD.MOV.U32 R3, RZ, RZ, 0x6100 ;  /* 0x00006100ff037424 */ /* 0x000fc800078e00ff */
[----:B------:R2:W-:Y:S08]  /*7490*/  SYNCS.ARRIVE.TRANS64 RZ, [R12+URZ+0x36430], R3 ;  /* 0x036430030cff79a7 */ /* 0x0005f0000800003f */
[----:B------:R-:W-:Y:S05]  /*74a0*/  @!P1 BRA `(.L_x_1100) ;  /* 0x0000000000049947 */ /* 0x000fea0003800000 */
[----:B------:R-:W-:Y:S01]  /*74b0*/  BPT.TRAP 0x1 ;  /* 0x000000040000795c */ /* 0x000fe20000300000 */
.L_x_1100:
        /* <DEDUP_REMOVED lines=49> */
.L_x_1139:
[----:B------:R-:W-:Y:S05]  /*77d0*/  @P0 BRA `(.L_x_1102) ;  /* 0x0000000000140947 */ /* 0x000fea0003800000 */
[----:B------:R-:W-:Y:S01]  /*77e0*/  ISETP.NE.AND P1, PT, R8, RZ, PT ;  /* 0x000000ff0800720c */ /* 0x000fe20003f25270 */
[----:B--2---:R-:W-:-:S04]  /*77f0*/  IMAD.MOV.U32 R27, RZ, RZ, 0x6100 ;  /* 0x00006100ff1b7424 */ /* 0x004fc800078e00ff */
[----:B------:R3:W-:Y:S08]  /*7800*/  SYNCS.ARRIVE.TRANS64 RZ, [R12+URZ+0x36418], R27 ;  /* 0x0364181b0cff79a7 */ /* 0x0007f0000800003f */
[----:B------:R-:W-:Y:S05]  /*7810*/  @!P1 BRA `(.L_x_1102) ;  /* 0x0000000000049947 */ /* 0x000fea0003800000 */
[----:B------:R-:W-:Y:S01]  /*7820*/  BPT.TRAP 0x1 ;  /* 0x000000040000795c */ /* 0x000fe20000300000 */
.L_x_1102:
        /* <DEDUP_REMOVED lines=37> */
.L_x_1140:
[----:B--2---:R-:W-:Y:S01]  /*7a80*/  SHF.R.S32.HI R28, RZ, 0x1f, R26 ;  /* 0x0000001fff1c7819 */ /* 0x004fe2000001141a */
[----:B------:R-:W-:Y:S06]  /*7a90*/  @P0 BRA `(.L_x_1104) ;  /* 0x0000000000140947 */ /* 0x000fec0003800000 */
[----:B------:R-:W-:Y:S01]  /*7aa0*/  ISETP.NE.AND P1, PT, R8, RZ, PT ;  /* 0x000000ff0800720c */ /* 0x000fe20003f25270 */
[----:B------:R-:W-:-:S04]  /*7ab0*/  IMAD.MOV.U32 R29, RZ, RZ, 0x6100 ;  /* 0x00006100ff1d7424 */ /* 0x000fc800078e00ff */
[----:B------:R2:W-:Y:S08]  /*7ac0*/  SYNCS.ARRIVE.TRANS64 RZ, [R12+URZ+0x36430], R29 ;  /* 0x0364301d0cff79a7 */ /* 0x0005f0000800003f */
[----:B------:R-:W-:Y:S05]  /*7ad0*/  @!P1 BRA `(.L_x_1104) ;  /* 0x0000000000049947 */ /* 0x000fea0003800000 */
[----:B------:R-:W-:Y:S01]  /*7ae0*/  BPT.TRAP 0x1 ;  /* 0x000000040000795c */ /* 0x000fe20000300000 */
.L_x_1104:
        /* <DEDUP_REMOVED lines=37> */
.L_x_1142:
[----:B------:R-:W-:Y:S05]  /*7d40*/  @P0 BRA `(.L_x_1106) ;  /* 0x0000000000140947 */ /* 0x000fea0003800000 */
[----:B------:R-:W-:Y:S01]  /*7d50*/  ISETP.NE.AND P1, PT, R8, RZ, PT ;  /* 0x000000ff0800720c */ /* 0x000fe20003f25270 */
[----:B---3--:R-:W-:-:S04]  /*7d60*/  IMAD.MOV.U32 R5, RZ, RZ, 0x6100 ;  /* 0x00006100ff057424 */ /* 0x008fc800078e00ff */
[----:B------:R4:W-:Y:S08]  /*7d70*/  SYNCS.ARRIVE.TRANS64 RZ, [R12+URZ+0x36410], R5 ;  /* 0x036410050cff79a7 */ /* 0x0009f0000800003f */
[----:B------:R-:W-:Y:S05]  /*7d80*/  @!P1 BRA `(.L_x_1106) ;  /* 0x0000000000049947 */ /* 0x000fea0003800000 */
[----:B------:R-:W-:Y:S01]  /*7d90*/  BPT.TRAP 0x1 ;  /* 0x000000040000795c */ /* 0x000fe20000300000 */
.L_x_1106:
        /* <DEDUP_REMOVED lines=37> */
.L_x_1098:
[----:B------:R-:W-:Y:S01]  /*7ff0*/  ISETP.NE.AND P1, PT, R16, RZ, PT ;  /* 0x000000ff1000720c */ /* 0x000fe20003f25270 */
[----:B------:R-:W-:-:S12]  /*8000*/  IMAD.MOV.U32 R4, RZ, RZ, 0x1 ;  /* 0x00000001ff047424 */ /* 0x000fd800078e00ff */
[----:B------:R-:W-:Y:S05]  /*8010*/  @!P1 BRA `(.L_x_1097) ;  /* 0x00000004006c9947 */ /* 0x000fea0003800000 */
[----:B------:R-:W3:Y:S02]  /*8020*/  SYNCS.PHASECHK.TRANS64.TRYWAIT P1, [R12+URZ+0x36438], R11 ;  /* 0x0364380b0c0075a7 */ /* 0x000ee4000802017f */
[----:B---3--:R-:W-:Y:S05]  /*8030*/  @!P1 BRA `(.L_x_1108) ;  /* 0x0000001000149947 */ /* 0x008fea0003800000 */
.L_x_1143:
[----:B------:R-:W-:Y:S05]  /*8040*/  @P0 BRA `(.L_x_1109) ;  /* 0x0000000000140947 */ /* 0x000fea0003800000 */
[----:B------:R-:W-:Y:S01]  /*8050*/  ISETP.NE.AND P1, PT, R8, RZ, PT ;  /* 0x000000ff0800720c */ /* 0x000fe20003f25270 */
[----:B------:R-:W-:-:S04]  /*8060*/  IMAD.MOV.U32 R5, RZ, RZ, 0x6100 ;  /* 0x00006100ff057424 */ /* 0x000fc800078e00ff */
[----:B------:R4:W-:Y:S08]  /*8070*/  SYNCS.ARRIVE.TRANS64 RZ, [R12+URZ+0x36430], R5 ;  /* 0x036430050cff79a7 */ /* 0x0009f0000800003f */
[----:B------:R-:W-:Y:S05]  /*8080*/  @!P1 BRA `(.L_x_1109) ;  /* 0x0000000000049947 */ /* 0x000fea0003800000 */
[----:B------:R-:W-:Y:S01]  /*8090*/  BPT.TRAP 0x1 ;  /* 0x000000040000795c */ /* 0x000fe20000300000 */
.L_x_1109:
        /* <DEDUP_REMOVED lines=42> */
.L_x_1144:
[----:B------:R-:W-:Y:S01]  /*8340*/  IMAD.MOV.U32 R4, RZ, RZ, RZ ;  /* 0x000000ffff047224 */ /* 0x000fe200078e00ff */
[----:B------:R-:W-:Y:S06]  /*8350*/  @P0 BRA `(.L_x_1111) ;  /* 0x0000000000140947 */ /* 0x000fec0003800000 */
[----:B------:R-:W-:Y:S01]  /*8360*/  ISETP.NE.AND P1, PT, R8, RZ, PT ;  /* 0x000000ff0800720c */ /* 0x000fe20003f25270 */
[----:B----4-:R-:W-:-:S04]  /*8370*/  IMAD.MOV.U32 R5, RZ, RZ, 0x6100 ;  /* 0x00006100ff057424 */ /* 0x010fc800078e00ff */
[----:B------:R4:W-:Y:S08]  /*8380*/  SYNCS.ARRIVE.TRANS64 RZ, [R12+URZ+0x36418], R5 ;  /* 0x036418050cff79a7 */ /* 0x0009f0000800003f */
[----:B------:R-:W-:Y:S05]  /*8390*/  @!P1 BRA `(.L_x_1111) ;  /* 0x0000000000049947 */ /* 0x000fea0003800000 */
[----:B------:R-:W-:Y:S01]  /*83a0*/  BPT.TRAP 0x1 ;  /* 0x000000040000795c */ /* 0x000fe20000300000 */
.L_x_1111:
        /* <DEDUP_REMOVED lines=34> */
.L_x_1097:
[----:B------:R-:W-:-:S04]  /*85d0*/  SHF.L.U32 R3, R4, 0x1f, RZ ;  /* 0x0000001f04037819 */ /* 0x000fc800000006ff */
[----:B------:R-:W4:Y:S02]  /*85e0*/  SYNCS.PHASECHK.TRANS64.TRYWAIT P1, [R12+URZ+0x36438], R3 ;  /* 0x036438030c0075a7 */ /* 0x000f24000802017f */
[----:B----4-:R-:W-:Y:S05]  /*85f0*/  @!P1 BRA `(.L_x_1112) ;  /* 0x0000000800cc9947 */ /* 0x010fea0003800000 */
.L_x_1145:
[----:B------:R-:W-:Y:S05]  /*8600*/  @P0 BRA `(.L_x_1113) ;  /* 0x0000000000180947 */ /* 0x000fea0003800000 */
[----:B------:R-:W5:Y:S01]  /*8610*/  S2R R2, SR_TID.X ;  /* 0x0000000000027919 */ /* 0x000f620000002100 */
[----:B----4-:R-:W-:-:S04]  /*8620*/  IMAD.MOV.U32 R3, RZ, RZ, 0x6100 ;  /* 0x00006100ff037424 */ /* 0x010fc800078e00ff */
[----:B------:R4:W-:Y:S01]  /*8630*/  SYNCS.ARRIVE.TRANS64 RZ, [R12+URZ+0x36430], R3 ;  /* 0x036430030cff79a7 */ /* 0x0009e2000800003f */
[----:B-----5:R-:W-:-:S13]  /*8640*/  LOP3.LUT P0, RZ, R2, 0x1f, RZ, 0xc0, !PT ;  /* 0x0000001f02ff7812 */ /* 0x020fda000780c0ff */
[----:B----4-:R-:W-:Y:S05]  /*8650*/  @!P0 BRA `(.L_x_1113) ;  /* 0x0000000000048947 */ /* 0x010fea0003800000 */
[----:B------:R-:W-:Y:S01]  /*8660*/  BPT.TRAP 0x1 ;  /* 0x000000040000795c */ /* 0x000fe20000300000 */
.L_x_1113:
        /* <DEDUP_REMOVED lines=44> */
.L_x_1094:
[----:B------:R-:W-:Y:S05]  /*8930*/  BSYNC B0 ;  /* 0x0000000000007941 */ /* 0x000fea0003800000 */
.L_x_1092:
[----:B------:R-:W-:-:S03]  /*8940*/  UMOV UR6, 0xffffffff ;  /* 0xffffffff00067882 */ /* 0x000fc60000000000 */
[----:B------:R-:W-:Y:S05]  /*8950*/  BRA.DIV UR6, `(.L_x_1114) ;  /* 0x0000000a06087947 */ /* 0x000fea000b800000 */
[----:B------:R-:W-:-:S13]  /*8960*/  ELECT P0, URZ, PT ;  /* 0x00000000003f782f */ /* 0x000fda0003800000 */
.L_x_1148:
[----:B------:R-:W-:Y:S05]  /*8970*/  @!P0 BRA `(.L_x_996) ;  /* 0x0000000000708947 */ /* 0x000fea0003800000 */
[----:B------:R-:W-:-:S04]  /*8980*/  LOP3.LUT R17, R17, 0x2, RZ, 0xfc, !PT ;  /* 0x0000000211117812 */ /* 0x000fc800078efcff */
[----:B------:R-:W-:-:S13]  /*8990*/  ISETP.NE.AND P0, PT, R17, 0x3, PT ;  /* 0x000000031100780c */ /* 0x000fda0003f05270 */
[----:B------:R-:W-:Y:S05]  /*89a0*/  @!P0 BRA `(.L_x_1115) ;  /* 0x0000000000048947 */ /* 0x000fea0003800000 */
[----:B--2---:R-:W-:Y:S01]  /*89b0*/  BPT.TRAP 0x1 ;  /* 0x000000040000795c */ /* 0x004fe20000300000 */
.L_x_1115:
        /* <DEDUP_REMOVED lines=15> */
.L_x_1149:
[----:B------:R-:W5:Y:S02]  /*8ab0*/  SYNCS.PHASECHK.TRANS64.TRYWAIT P1, [R5+URZ], R0 ;  /* 0x00000000050075a7 */ /* 0x000f64000802017f */
[----:B-----5:R-:W-:Y:S05]  /*8ac0*/  @!P1 BRA `(.L_x_1117) ;  /* 0x0000000400e49947 */ /* 0x020fea0003800000 */
.L_x_1150:
[----:B------:R-:W-:Y:S05]  /*8ad0*/  @!P0 BRA `(.L_x_1118) ;  /* 0x0000000000048947 */ /* 0x000fea0003800000 */
[----:B--2---:R-:W-:Y:S01]  /*8ae0*/  BPT.TRAP 0x1 ;  /* 0x000000040000795c */ /* 0x004fe20000300000 */
.L_x_1118:
[----:B------:R-:W-:-:S07]  /*8af0*/  SHF.L.U32 R4, R4, 0x1f, RZ ;  /* 0x0000001f04047819 */ /* 0x000fce00000006ff */
.L_x_1119:
[----:B------:R1:W1:Y:S02]  /*8b00*/  SYNCS.PHASECHK.TRANS64.TRYWAIT P0, [R9+URZ+0x36438], R4 ;  /* 0x03643804090075a7 */ /* 0x000264000800017f */
[----:B-1----:R-:W-:Y:S05]  /*8b10*/  @!P0 NANOSLEEP.SYNCS 0x989680 ;  /* 0x009896800000895d */ /* 0x002fea0003900000 */
[----:B------:R-:W1:Y:S02]  /*8b20*/  @!P0 SYNCS.PHASECHK.TRANS64 P0, [R9+URZ+0x36438], R4 ;  /* 0x03643804090085a7 */ /* 0x000e64000800007f */
[----:B-1----:R-:W-:Y:S05]  /*8b30*/  @!P0 BRA `(.L_x_1119) ;  /* 0xfffffffc00f08947 */ /* 0x002fea000383ffff */
.L_x_996:
[----:B--2---:R-:W-:Y:S05]  /*8b40*/  BSYNC B6 ;  /* 0x0000000000067941 */ /* 0x004fea0003800000 */
.L_x_990:
[----:B------:R-:W-:Y:S05]  /*8b50*/  EXIT ;  /* 0x000000000000794d */ /* 0x000fea0003800000 */
.L_x_1006:
[----:B------:R-:W-:Y:S02]  /*8b60*/  IMAD.MOV.U32 R12, RZ, RZ, RZ ;  /* 0x000000ffff0c7224 */ /* 0x000fe400078e00ff */
[----:B------:R-:W-:Y:S02]  /*8b70*/  IMAD.MOV.U32 R11, RZ, RZ, 0x1f ;  /* 0x0000001fff0b7424 */ /* 0x000fe400078e00ff */
[----:B------:R-:W-:-:S07]  /*8b80*/  IMAD.MOV.U32 R15, RZ, RZ, -0x1 ;  /* 0xffffffffff0f7424 */ /* 0x000fce00078e00ff */
[----:B------:R-:W-:Y:S05]  /*8b90*/  WARPSYNC.COLLECTIVE R15, `(.L_x_1120) ;  /* 0x000000000f087348 */ /* 0x000fea0003c00000 */
[----:B------:R1:W2:Y:S02]  /*8ba0*/  SHFL.IDX P6, R14, R13, R12, R11 ;  /* 0x0000000c0d0e7389 */ /* 0x0002a400000c000b */
[----:B-12---:R-:W-:Y:S01]  /*8bb0*/  ENDCOLLECTIVE ;  /* 0x000000000000791b */ /* 0x006fe20003800000 */
.L_x_1120:
[----:B------:R-:W-:Y:S05]  /*8bc0*/  BRA `(.L_x_1121) ;  /* 0xffffff8400987947 */ /* 0x000fea000383ffff */
.L_x_1008:
[----:B--2---:R2:W3:Y:S02]  /*8bd0*/  SYNCS.PHASECHK.TRANS64.TRYWAIT P0, [R152+URZ+0x36400], R15 ;  /* 0x0364000f980075a7 */ /* 0x0044e4000800017f */
[----:B---3--:R-:W-:Y:S05]  /*8be0*/  @!P0 NANOSLEEP.SYNCS 0x989680 ;  /* 0x009896800000895d */ /* 0x008fea0003900000 */
[----:B------:R-:W3:Y:S02]  /*8bf0*/  @!P0 SYNCS.PHASECHK.TRANS64 P0, [R152+URZ+0x36400], R15 ;  /* 0x0364000f980085a7 */ /* 0x000ee4000800007f */
[----:B---3--:R-:W-:Y:S05]  /*8c00*/  @!P0 BRA `(.L_x_1008) ;  /* 0xfffffffc00f08947 */ /* 0x008fea000383ffff */
[----:B------:R-:W-:Y:S05]  /*8c10*/  BRA `(.L_x_1007) ;  /* 0xffffff8400ec7947 */ /* 0x000fea000383ffff */
.L_x_1012:
[----:B--2---:R2:W3:Y:S02]  /*8c20*/  SYNCS.PHASECHK.TRANS64.TRYWAIT P1, [R4+URZ+0x36410], R9 ;  /* 0x03641009040075a7 */ /* 0x0044e4000802017f */
[----:B---3--:R-:W-:Y:S05]  /*8c30*/  @!P1 NANOSLEEP.SYNCS 0x989680 ;  /* 0x009896800000995d */ /* 0x008fea0003900000 */
[----:B------:R-:W3:Y:S02]  /*8c40*/  @!P1 SYNCS.PHASECHK.TRANS64 P1, [R4+URZ+0x36410], R9 ;  /* 0x03641009040095a7 */ /* 0x000ee4000802007f */
[----:B---3--:R-:W-:Y:S05]  /*8c50*/  @!P1 BRA `(.L_x_1012) ;  /* 0xfffffffc00f09947 */ /* 0x008fea000383ffff */
[----:B------:R-:W-:Y:S05]  /*8c60*/  BRA `(.L_x_1011) ;  /* 0xffffff8c008c7947 */ /* 0x000fea000383ffff */
.L_x_1016:
[----:B--2---:R2:W1:Y:S02]  /*8c70*/  SYNCS.PHASECHK.TRANS64.TRYWAIT P1, [R152+URZ+0x36430], R9 ;  /* 0x03643009980075a7 */ /* 0x004464000802017f */
[----:B-1----:R-:W-:Y:S05]  /*8c80*/  @!P1 NANOSLEEP.SYNCS 0x989680 ;  /* 0x009896800000995d */ /* 0x002fea0003900000 */
[----:B------:R-:W1:Y:S02]  /*8c90*/  @!P1 SYNCS.PHASECHK.TRANS64 P1, [R152+URZ+0x36430], R9 ;  /* 0x03643009980095a7 */ /* 0x000e64000802007f */
[----:B-1----:R-:W-:Y:S05]  /*8ca0*/  @!P1 BRA `(.L_x_1016) ;  /* 0xfffffffc00f09947 */ /* 0x002fea000383ffff */
[----:B------:R-:W-:Y:S05]  /*8cb0*/  BRA `(.L_x_1015) ;  /* 0xffffff9400307947 */ /* 0x000fea000383ffff */
.L_x_1023:
[----:B------:R-:W-:Y:S01]  /*8cc0*/  BSSY B0, `(.L_x_1122) ;  /* 0x0000005000007945 */ /* 0x000fe20003800000 */
[----:B------:R-:W-:-:S07]  /*8cd0*/  IMAD.MOV.U32 R15, RZ, RZ, -0x1 ;  /* 0xffffffffff0f7424 */ /* 0x000fce00078e00ff */
[----:B------:R-:W-:Y:S05]  /*8ce0*/  WARPSYNC.COLLECTIVE R15, `(.L_x_1123) ;  /* 0x000000000f087348 */ /* 0x000fea0003c00000 */
[----:B------:R-:W-:Y:S01]  /*8cf0*/  NOP ;  /* 0x0000000000007918 */ /* 0x000fe20000000000 */
[----:B------:R-:W-:Y:S01]  /*8d00*/  ENDCOLLECTIVE ;  /* 0x000000000000791b */ /* 0x000fe20003800000 */
.L_x_1123:
[----:B------:R-:W-:Y:S05]  /*8d10*/  BSYNC B0 ;  /* 0x0000000000007941 */ /* 0x000fea0003800000 */
.L_x_1122:
[----:B------:R-:W-:Y:S05]  /*8d20*/  BRA `(.L_x_1124) ;  /* 0xffffffb400747947 */ /* 0x000fea000383ffff */
.L_x_1032:
[----:B------:R-:W-:Y:S01]  /*8d30*/  BSSY B0, `(.L_x_1125) ;  /* 0x0000005000007945 */ /* 0x000fe20003800000 */
[----:B------:R-:W-:-:S07]  /*8d40*/  IMAD.MOV.U32 R15, RZ, RZ, -0x1 ;  /* 0xffffffffff0f7424 */ /* 0x000fce00078e00ff */
[----:B-1----:R-:W-:Y:S05]  /*8d50*/  WARPSYNC.COLLECTIVE R15, `(.L_x_1126) ;  /* 0x000000000f087348 */ /* 0x002fea0003c00000 */
[----:B------:R-:W-:Y:S01]  /*8d60*/  NOP ;  /* 0x0000000000007918 */ /* 0x000fe20000000000 */
[----:B-1----:R-:W-:Y:S01]  /*8d70*/  ENDCOLLECTIVE ;  /* 0x000000000000791b */ /* 0x002fe20003800000 */
.L_x_1126:
[----:B------:R-:W-:Y:S05]  /*8d80*/  BSYNC B0 ;  /* 0x0000000000007941 */ /* 0x000fea0003800000 */
.L_x_1125:
[----:B------:R-:W-:Y:S05]  /*8d90*/  BRA `(.L_x_1127) ;  /* 0xffffffb800607947 */ /* 0x000fea000383ffff */
.L_x_1045:
[----:B------:R-:W-:Y:S01]  /*8da0*/  BSSY B0, `(.L_x_1128) ;  /* 0x0000005000007945 */ /* 0x000fe20003800000 */
[----:B------:R-:W-:-:S07]  /*8db0*/  IMAD.MOV.U32 R15, RZ, RZ, -0x1 ;  /* 0xffffffffff0f7424 */ /* 0x000fce00078e00ff */
[----:B------:R-:W-:Y:S05]  /*8dc0*/  WARPSYNC.COLLECTIVE R15, `(.L_x_1129) ;  /* 0x000000000f087348 */ /* 0x000fea0003c00000 */
[----:B------:R-:W-:Y:S01]  /*8dd0*/  NOP ;  /* 0x0000000000007918 */ /* 0x000fe20000000000 */
[----:B------:R-:W-:Y:S01]  /*8de0*/  ENDCOLLECTIVE ;  /* 0x000000000000791b */ /* 0x000fe20003800000 */
.L_x_1129:
[----:B------:R-:W-:Y:S05]  /*8df0*/  BSYNC B0 ;  /* 0x0000000000007941 */ /* 0x000fea0003800000 */
.L_x_1128:
[----:B------:R-:W-:Y:S05]  /*8e00*/  BRA `(.L_x_1130) ;  /* 0xffffffc4002c7947 */ /* 0x000fea000383ffff */
.L_x_1061:
[----:B------:R-:W-:Y:S01]  /*8e10*/  BSSY B0, `(.L_x_1131) ;  /* 0x0000005000007945 */ /* 0x000fe20003800000 */
[----:B------:R-:W-:-:S07]  /*8e20*/  IMAD.MOV.U32 R15, RZ, RZ, -0x1 ;  /* 0xffffffffff0f7424 */ /* 0x000fce00078e00ff */
[----:B------:R-:W-:Y:S05]  /*8e30*/  WARPSYNC.COLLECTIVE R15, `(.L_x_1132) ;  /* 0x000000000f087348 */ /* 0x000fea0003c00000 */
[----:B------:R-:W-:Y:S01]  /*8e40*/  NOP ;  /* 0x0000000000007918 */ /* 0x000fe20000000000 */
[----:B------:R-:W-:Y:S01]  /*8e50*/  ENDCOLLECTIVE ;  /* 0x000000000000791b */ /* 0x000fe20003800000 */
.L_x_1132:
[----:B------:R-:W-:Y:S05]  /*8e60*/  BSYNC B0 ;  /* 0x0000000000007941 */ /* 0x000fea0003800000 */
.L_x_1131:
[----:B------:R-:W-:Y:S05]  /*8e70*/  BRA `(.L_x_1133) ;  /* 0xffffffc8009c7947 */ /* 0x000fea000383ffff */
.L_x_1078:
[----:B------:R-:W-:Y:S01]  /*8e80*/  BSSY B0, `(.L_x_1134) ;  /* 0x0000005000007945 */ /* 0x000fe20003800000 */
[----:B------:R-:W-:-:S07]  /*8e90*/  IMAD.MOV.U32 R15, RZ, RZ, -0x1 ;  /* 0xffffffffff0f7424 */ /* 0x000fce00078e00ff */
[----:B------:R-:W-:Y:S05]  /*8ea0*/  WARPSYNC.COLLECTIVE R15, `(.L_x_1135) ;  /* 0x000000000f087348 */ /* 0x000fea0003c00000 */
[----:B------:R-:W-:Y:S01]  /*8eb0*/  NOP ;  /* 0x0000000000007918 */ /* 0x000fe20000000000 */
[----:B------:R-:W-:Y:S01]  /*8ec0*/  ENDCOLLECTIVE ;  /* 0x000000000000791b */ /* 0x000fe20003800000 */
.L_x_1135:
[----:B------:R-:W-:Y:S05]  /*8ed0*/  BSYNC B0 ;  /* 0x0000000000007941 */ /* 0x000fea0003800000 */
.L_x_1134:
[----:B------:R-:W-:Y:S05]  /*8ee0*/  BRA `(.L_x_1136) ;  /* 0xffffffd000187947 */ /* 0x000fea000383ffff */
.L_x_1095:
[----:B-1----:R1:W2:Y:S02]  /*8ef0*/  SYNCS.PHASECHK.TRANS64.TRYWAIT P1, [R12+URZ+0x36420], R11 ;  /* 0x0364200b0c0075a7 */ /* 0x0022a4000802017f */
[----:B--2---:R-:W-:Y:S05]  /*8f00*/  @!P1 NANOSLEEP.SYNCS 0x989680 ;  /* 0x009896800000995d */ /* 0x004fea0003900000 */
[----:B------:R-:W2:Y:S02]  /*8f10*/  @!P1 SYNCS.PHASECHK.TRANS64 P1, [R12+URZ+0x36420], R11 ;  /* 0x0364200b0c0095a7 */ /* 0x000ea4000802007f */
[----:B--2---:R-:W-:Y:S05]  /*8f20*/  @!P1 BRA `(.L_x_1095) ;  /* 0xfffffffc00f09947 */ /* 0x004fea000383ffff */
[----:B------:R-:W-:Y:S05]  /*8f30*/  BRA `(.L_x_1137) ;  /* 0xffffffdc008c7947 */ /* 0x000fea000383ffff */
.L_x_1099:
[----:B-1----:R1:W2:Y:S02]  /*8f40*/  SYNCS.PHASECHK.TRANS64.TRYWAIT P1, [R12+URZ+0x36438], R11 ;  /* 0x0364380b0c0075a7 */ /* 0x0022a4000802017f */
[----:B--2---:R-:W-:Y:S05]  /*8f50*/  @!P1 NANOSLEEP.SYNCS 0x989680 ;  /* 0x009896800000995d */ /* 0x004fea0003900000 */
[----:B------:R-:W2:Y:S02]  /*8f60*/  @!P1 SYNCS.PHASECHK.TRANS64 P1, [R12+URZ+0x36438], R11 ;  /* 0x0364380b0c0095a7 */ /* 0x000ea4000802007f */
[----:B--2---:R-:W-:Y:S05]  /*8f70*/  @!P1 BRA `(.L_x_1099) ;  /* 0xfffffffc00f09947 */ /* 0x004fea000383ffff */
[----:B------:R-:W-:Y:S05]  /*8f80*/  BRA `(.L_x_1138) ;  /* 0xffffffe400347947 */ /* 0x000fea000383ffff */
.L_x_1101:
[----:B--2---:R2:W3:Y:S02]  /*8f90*/  SYNCS.PHASECHK.TRANS64.TRYWAIT P1, [R12+URZ+0x36428], R27 ;  /* 0x0364281b0c0075a7 */ /* 0x0044e4000802017f */
[----:B---3--:R-:W-:Y:S05]  /*8fa0*/  @!P1 NANOSLEEP.SYNCS 0x989680 ;  /* 0x009896800000995d */ /* 0x008fea0003900000 */
[----:B------:R-:W3:Y:S02]  /*8fb0*/  @!P1 SYNCS.PHASECHK.TRANS64 P1, [R12+URZ+0x36428], R27 ;  /* 0x0364281b0c0095a7 */ /* 0x000ee4000802007f */
[----:B---3--:R-:W-:Y:S05]  /*8fc0*/  @!P1 BRA `(.L_x_1101) ;  /* 0xfffffffc00f09947 */ /* 0x008fea000383ffff */
[----:B------:R-:W-:Y:S05]  /*8fd0*/  BRA `(.L_x_1139) ;  /* 0xffffffe400fc7947 */ /* 0x000fea000383ffff */
.L_x_1103:
[----:B--2---:R2:W3:Y:S02]  /*8fe0*/  SYNCS.PHASECHK.TRANS64.TRYWAIT P1, [R12+URZ+0x36438], R28 ;  /* 0x0364381c0c0075a7 */ /* 0x0044e4000802017f */
[----:B---3--:R-:W-:Y:S05]  /*8ff0*/  @!P1 NANOSLEEP.SYNCS 0x989680 ;  /* 0x009896800000995d */ /* 0x008fea0003900000 */
[----:B------:R-:W3:Y:S02]  /*9000*/  @!P1 SYNCS.PHASECHK.TRANS64 P1, [R12+URZ+0x36438], R28 ;  /* 0x0364381c0c0095a7 */ /* 0x000ee4000802007f */
[----:B---3--:R-:W-:Y:S05]  /*9010*/  @!P1 BRA `(.L_x_1103) ;  /* 0xfffffffc00f09947 */ /* 0x008fea000383ffff */
[----:B------:R-:W-:Y:S05]  /*9020*/  BRA `(.L_x_1140) ;  /* 0xffffffe800947947 */ /* 0x000fea000383ffff */
.L_x_1105:
[----:B------:R-:W-:-:S07]  /*9030*/  SHF.L.U32 R5, R0, 0x1f, RZ ;  /* 0x0000001f00057819 */ /* 0x000fce00000006ff */
.L_x_1141:
[----:B---3--:R3:W4:Y:S02]  /*9040*/  SYNCS.PHASECHK.TRANS64.TRYWAIT P1, [R12+URZ+0x36420], R5 ;  /* 0x036420050c0075a7 */ /* 0x008724000802017f */
[----:B----4-:R-:W-:Y:S05]  /*9050*/  @!P1 NANOSLEEP.SYNCS 0x989680 ;  /* 0x009896800000995d */ /* 0x010fea0003900000 */
[----:B------:R-:W4:Y:S02]  /*9060*/  @!P1 SYNCS.PHASECHK.TRANS64 P1, [R12+URZ+0x36420], R5 ;  /* 0x036420050c0095a7 */ /* 0x000f24000802007f */
[----:B----4-:R-:W-:Y:S05]  /*9070*/  @!P1 BRA `(.L_x_1141) ;  /* 0xfffffffc00f09947 */ /* 0x010fea000383ffff */
[----:B------:R-:W-:Y:S05]  /*9080*/  BRA `(.L_x_1142) ;  /* 0xffffffec002c7947 */ /* 0x000fea000383ffff */
.L_x_1108:
[----:B---3--:R3:W4:Y:S02]  /*9090*/  SYNCS.PHASECHK.TRANS64.TRYWAIT P1, [R12+URZ+0x36438], R11 ;  /* 0x0364380b0c0075a7 */ /* 0x008724000802017f */
[----:B----4-:R-:W-:Y:S05]  /*90a0*/  @!P1 NANOSLEEP.SYNCS 0x989680 ;  /* 0x009896800000995d */ /* 0x010fea0003900000 */
[----:B------:R-:W4:Y:S02]  /*90b0*/  @!P1 SYNCS.PHASECHK.TRANS64 P1, [R12+URZ+0x36438], R11 ;  /* 0x0364380b0c0095a7 */ /* 0x000f24000802007f */
[----:B----4-:R-:W-:Y:S05]  /*90c0*/  @!P1 BRA `(.L_x_1108) ;  /* 0xfffffffc00f09947 */ /* 0x010fea000383ffff */
[----:B------:R-:W-:Y:S05]  /*90d0*/  BRA `(.L_x_1143) ;  /* 0xffffffec00d87947 */ /* 0x000fea000383ffff */
.L_x_1110:
[----:B----4-:R4:W1:Y:S02]  /*90e0*/  SYNCS.PHASECHK.TRANS64.TRYWAIT P1, [R12+URZ+0x36428], R5 ;  /* 0x036428050c0075a7 */ /* 0x010864000802017f */
[----:B-1----:R-:W-:Y:S05]  /*90f0*/  @!P1 NANOSLEEP.SYNCS 0x989680 ;  /* 0x009896800000995d */ /* 0x002fea0003900000 */
[----:B------:R-:W1:Y:S02]  /*9100*/  @!P1 SYNCS.PHASECHK.TRANS64 P1, [R12+URZ+0x36428], R5 ;  /* 0x036428050c0095a7 */ /* 0x000e64000802007f */
[----:B-1----:R-:W-:Y:S05]  /*9110*/  @!P1 BRA `(.L_x_1110) ;  /* 0xfffffffc00f09947 */ /* 0x002fea000383ffff */
[----:B------:R-:W-:Y:S05]  /*9120*/  BRA `(.L_x_1144) ;  /* 0xfffffff000847947 */ /* 0x000fea000383ffff */
.L_x_1112:
[----:B----4-:R4:W1:Y:S02]  /*9130*/  SYNCS.PHASECHK.TRANS64.TRYWAIT P1, [R12+URZ+0x36438], R3 ;  /* 0x036438030c0075a7 */ /* 0x010864000802017f */
[----:B-1----:R-:W-:Y:S05]  /*9140*/  @!P1 NANOSLEEP.SYNCS 0x989680 ;  /* 0x009896800000995d */ /* 0x002fea0003900000 */
[----:B------:R-:W1:Y:S02]  /*9150*/  @!P1 SYNCS.PHASECHK.TRANS64 P1, [R12+URZ+0x36438], R3 ;  /* 0x036438030c0095a7 */ /* 0x000e64000802007f */
[----:B-1----:R-:W-:Y:S05]  /*9160*/  @!P1 BRA `(.L_x_1112) ;  /* 0xfffffffc00f09947 */ /* 0x002fea000383ffff */
[----:B------:R-:W-:Y:S05]  /*9170*/  BRA `(.L_x_1145) ;  /* 0xfffffff400207947 */ /* 0x000fea000383ffff */
.L_x_1114:
[----:B------:R-:W-:Y:S01]  /*9180*/  BSSY B0, `(.L_x_1146) ;  /* 0x0000006000007945 */ /* 0x000fe20003800000 */
[----:B------:R-:W-:-:S07]  /*9190*/  IMAD.MOV.U32 R15, RZ, RZ, -0x1 ;  /* 0xffffffffff0f7424 */ /* 0x000fce00078e00ff */
[----:B-123--:R-:W-:Y:S05]  /*91a0*/  WARPSYNC.COLLECTIVE R15, `(.L_x_1147) ;  /* 0x000000000f0c7348 */ /* 0x00efea0003c00000 */
[----:B------:R-:W-:Y:S02]  /*91b0*/  ELECT P6, UR62, PT ;  /* 0x00000000003e782f */ /* 0x000fe400038c0000 */
[----:B------:R-:W-:Y:S01]  /*91c0*/  MOV R14, UR62 ;  /* 0x0000003e000e7c02 */ /* 0x000fe20008000f00 */
[----:B-123--:R-:W-:Y:S10]  /*91d0*/  ENDCOLLECTIVE ;  /* 0x000000000000791b */ /* 0x00eff40003800000 */
.L_x_1147:
[----:B------:R-:W-:Y:S05]  /*91e0*/  BSYNC B0 ;  /* 0x0000000000007941 */ /* 0x000fea0003800000 */
.L_x_1146:
[----:B------:R-:W-:Y:S01]  /*91f0*/  PLOP3.LUT P0, PT, P6, PT, PT, 0x80, 0x0 ;  /* 0x000000000000781c */ /* 0x000fe2000370f070 */
[----:B------:R-:W-:-:S12]  /*9200*/  BRA `(.L_x_1148) ;  /* 0xfffffff400d87947 */ /* 0x000fd8000383ffff */
.L_x_1116:
[----:B----4-:R4:W1:Y:S02]  /*9210*/  SYNCS.PHASECHK.TRANS64.TRYWAIT P1, [R7+URZ], R6 ;  /* 0x00000006070075a7 */ /* 0x010864000802017f */
[----:B-1----:R-:W-:Y:S05]  /*9220*/  @!P1 NANOSLEEP.SYNCS 0x989680 ;  /* 0x009896800000995d */ /* 0x002fea0003900000 */
[----:B------:R-:W1:Y:S02]  /*9230*/  @!P1 SYNCS.PHASECHK.TRANS64 P1, [R7+URZ], R6 ;  /* 0x00000006070095a7 */ /* 0x000e64000802007f */
[----:B-1----:R-:W-:Y:S05]  /*9240*/  @!P1 BRA `(.L_x_1116) ;  /* 0xfffffffc00f09947 */ /* 0x002fea000383ffff */
[----:B------:R-:W-:Y:S05]  /*9250*/  BRA `(.L_x_1149) ;  /* 0xfffffff800147947 */ /* 0x000fea000383ffff */
.L_x_1117:
[----:B------:R1:W1:Y:S02]  /*9260*/  SYNCS.PHASECHK.TRANS64.TRYWAIT P1, [R5+URZ], R0 ;  /* 0x00000000050075a7 */ /* 0x000264000802017f */
[----:B-1----:R-:W-:Y:S05]  /*9270*/  @!P1 NANOSLEEP.SYNCS 0x989680 ;  /* 0x009896800000995d */ /* 0x002fea0003900000 */
[----:B------:R-:W1:Y:S02]  /*9280*/  @!P1 SYNCS.PHASECHK.TRANS64 P1, [R5+URZ], R0 ;  /* 0x00000000050095a7 */ /* 0x000e64000802007f */
[----:B-1----:R-:W-:Y:S05]  /*9290*/  @!P1 BRA `(.L_x_1117) ;  /* 0xfffffffc00f09947 */ /* 0x002fea000383ffff */
[----:B------:R-:W-:Y:S05]  /*92a0*/  BRA `(.L_x_1150) ;  /* 0xfffffff800087947 */ /* 0x000fea000383ffff */
.L_x_1151:
        /* <DEDUP_REMOVED lines=13> */
.L_x_3862:


//--------------------- .text._ZN7cutlass13device_kernelIN5flash11enable_sm90INS1_16FlashAttnBwdSm90INS1_25CollectiveMainloopBwdSm90ILi2ELi1ELi1EN4cute5tupleIJNS5_1CILi1EEES8_S8_EEENS6_IJNS7_ILi64EEENS7_ILi96EEENS7_ILi192EEEEEENS_10bfloat16_tEfNS_4arch4Sm90ELb0ELb1ELb0ELb0ELb0ELb0ELb1ELb0ELi3ELi1ELi1ELi1ELb0EEENS1_21CollectiveEpilogueBwdISD_SE_SG_Li384ELb0ELb1ELi3EEENS1_19SingleTileSchedulerILb0ELb0ELb0ELi96EEEEEEEEEvNT_6ParamsE --------------------------
	.section	.text._ZN7cutlass13device_kernelIN5flash11enable_sm90INS1_16FlashAttnBwdSm90INS1_25CollectiveMainloopBwdSm90ILi2ELi1ELi1EN4cute5tupleIJNS5_1CILi1EEES8_S8_EEENS6_IJNS7_ILi64EEENS7_ILi96EEENS7_ILi192EEEEEENS_10bfloat16_tEfNS_4arch4Sm90ELb0ELb1ELb0ELb0ELb0ELb0ELb1ELb0ELi3ELi1ELi1ELi1ELb0EEENS1_21CollectiveEpilogueBwdISD_SE_SG_Li384ELb0ELb1ELi3EEENS1_19SingleTileSchedulerILb0ELb0ELb0ELi96EEEEEEEEEvNT_6ParamsE,"ax",@progbits
	.align	128
.text._ZN7cutlass13device_kernelIN5flash11enable_sm90INS1_16FlashAttnBwdSm90INS1_25CollectiveMainloopBwdSm90ILi2ELi1ELi1EN4cute5tupleIJNS5_1CILi1EEES8_S8_EEENS6_IJNS7_ILi64EEENS7_ILi96EEENS7_ILi192EEEEEENS_10bfloat16_tEfNS_4arch4Sm90ELb0ELb1ELb0ELb0ELb0ELb0ELb1ELb0ELi3ELi1ELi1ELi1ELb0EEENS1_21CollectiveEpilogueBwdISD_SE_SG_Li384ELb0ELb1ELi3EEENS1_19SingleTileSchedulerILb0ELb0ELb0ELi96EEEEEEEEEvNT_6ParamsE:
        .type           _ZN7cutlass13device_kernelIN5flash11enable_sm90INS1_16FlashAttnBwdSm90INS1_25CollectiveMainloopBwdSm90ILi2ELi1ELi1EN4cute5tupleIJNS5_1CILi1EEES8_S8_EEENS6_IJNS7_ILi64EEENS7_ILi96EEENS7_ILi192EEEEEENS_10bfloat16_tEfNS_4arch4Sm90ELb0ELb1ELb0ELb0ELb0ELb0ELb1ELb0ELi3ELi1ELi1ELi1ELb0EEENS1_21CollectiveEpilogueBwdISD_SE_SG_Li384ELb0ELb1ELi3EEENS1_19SingleTileSchedulerILb0ELb0ELb0ELi96EEEEEEEEEvNT_6ParamsE,@function
        .size           _ZN7cutlass13device_kernelIN5flash11enable_sm90INS1_16FlashAttnBwdSm90INS1_25CollectiveMainloopBwdSm90ILi2ELi1ELi1EN4cute5tupleIJNS5_1CILi1EEES8_S8_EEENS6_IJNS7_ILi64EEENS7_ILi96EEENS7_ILi192EEEEEENS_10bfloat16_tEfNS_4arch4Sm90ELb0ELb1ELb0ELb0ELb0ELb0ELb1ELb0ELi3ELi1ELi1ELi1ELb0EEENS1_21CollectiveEpilogueBwdISD_SE_SG_Li384ELb0ELb1ELi3EEENS1_19SingleTileSchedulerILb0ELb0ELb0ELi96EEEEEEEEEvNT_6ParamsE,(.L_x_3863 - _ZN7cutlass13device_kernelIN5flash11enable_sm90INS1_16FlashAttnBwdSm90INS1_25CollectiveMainloopBwdSm90ILi2ELi1ELi1EN4cute5tupleIJNS5_1CILi1EEES8_S8_EEENS6_IJNS7_ILi64EEENS7_ILi96EEENS7_ILi192EEEEEENS_10bfloat16_tEfNS_4arch4Sm90ELb0ELb1ELb0ELb0ELb0ELb0ELb1ELb0ELi3ELi1ELi1ELi1ELb0EEENS1_21CollectiveEpilogueBwdISD_SE_SG_Li384ELb0ELb1ELi3EEENS1_19SingleTileSchedulerILb0ELb0ELb0ELi96EEEEEEEEEvNT_6ParamsE)
        .other          _ZN7cutlass13device_kernelIN5flash11enable_sm90INS1_16FlashAttnBwdSm90INS1_25CollectiveMainloopBwdSm90ILi2ELi1ELi1EN4cute5tupleIJNS5_1CILi1EEES8_S8_EEENS6_IJNS7_ILi64EEENS7_ILi96EEENS7_ILi192EEEEEENS_10bfloat16_tEfNS_4arch4Sm90ELb0ELb1ELb0ELb0ELb0ELb0ELb1ELb0ELi3ELi1ELi1ELi1ELb0EEENS1_21CollectiveEpilogueBwdISD_SE_SG_Li384ELb0ELb1ELi3EEENS1_19SingleTileSchedulerILb0ELb0ELb0ELi96EEEEEEEEEvNT_6ParamsE,@"STO_CUDA_ENTRY STV_DEFAULT"
_ZN7cutlass13device_kernelIN5flash11enable_sm90INS1_16FlashAttnBwdSm90INS1_25CollectiveMainloopBwdSm90ILi2ELi1ELi1EN4cute5tupleIJNS5_1CILi1EEES8_S8_EEENS6_IJNS7_ILi64EEENS7_ILi96EEENS7_ILi192EEEEEENS_10bfloat16_tEfNS_4arch4Sm90ELb0ELb1ELb0ELb0ELb0ELb0ELb1ELb0ELi3ELi1ELi1ELi1ELb0EEENS1_21CollectiveEpilogueBwdISD_SE_SG_Li384ELb0ELb1ELi3EEENS1_19SingleTileSchedulerILb0ELb0ELb0ELi96EEEEEEEEEvNT_6ParamsE:
[----:B------:R-:W1:Y:S01]  /*0000*/  LDC R1, c[0x0][0x28] ;  /* 0x00000a00ff017b82 */ /* 0x000e620000000800 */
[----:B------:R-:W2:Y:S01]  /*0010*/  S2R R3, SR_TID.X ;  /* 0x0000000000037919 */ /* 0x000ea20000002100 */
[----:B------:R-:W-:Y:S01]  /*0020*/  ELECT P0, URZ, PT ;  /* 0x00000000003f782f */ /* 0x000fe20003800000 */
[----:B------:R-:W-:Y:S01]  /*0030*/  BSSY B0, `(.L_x_1152) ;  /* 0x000001a000007945 */ /* 0x000fe20003800000 */
[--C-:B--2---:R-:W-:Y:S02]  /*0040*/  SHF.R.U32.HI R0, RZ, 0x5, R3.reuse ;  /* 0x00000005ff007819 */ /* 0x104fe40000011603 */
[----:B------:R-:W-:-:S03]  /*0050*/  SHF.R.U32.HI R3, RZ, 0x7, R3 ;  /* 0x00000007ff037819 */ /* 0x000fc60000011603 */
        /* <DEDUP_REMOVED lines=23> */
.L_x_1153:
[----:B------:R-:W-:Y:S05]  /*01d0*/  BSYNC B0 ;  /* 0x0000000000007941 */ /* 0x000fea0003800000 */
.L_x_1152:
[----:B------:R-:W-:Y:S01]  /*01e0*/  VOTEU.ANY UP0, P0 ;  /* 0x00000000003f7886 */ /* 0x000fe20000000100 */
[----:B------:R-:W1:Y:S01]  /*01f0*/  SHFL.IDX PT, R3, R3, RZ, 0x1f ;  /* 0x00001fff03037589 */ /* 0x000e6200000e0000 */
[----:B------:R-:W-:Y:S01]  /*0200*/  UMOV UR4, 0x1 ;  /* 0x0000000100047882 */ /* 0x000fe20000000000 */
[----:B------:R-:W-:Y:S01]  /*0210*/  VOTEU.ANY UP1, P0 ;  /* 0x00000000003f7886 */ /* 0x000fe20000020100 */
[----:B------:R-:W-:Y:S01]  /*0220*/  UMOV UR38, 0x1 ;  /* 0x0000000100267882 */ /* 0x000fe20000000000 */
[----:B------:R-:W2:Y:S01]  /*0230*/  @UP0 S2UR UR7, SR_CgaCtaId ;  /* 0x00000000000709c3 */ /* 0x000ea20000008800 */
[----:B------:R-:W3:Y:S01]  /*0240*/  SHFL.IDX PT, R2, R0, RZ, 0x1f ;  /* 0x00001fff00027589 */ /* 0x000ee200000e0000 */
[----:B------:R-:W-:Y:S01]  /*0250*/  @UP0 UMOV UR6, 0x400 ;  /* 0x0000040000060882 */ /* 0x000fe20000000000 */
[----:B------:R-:W-:-:S04]  /*0260*/  @UP0 UIADD3 UR4, -UR4, 0x100000, URZ ;  /* 0x0010000004040890 */ /* 0x000fc8000fffe13f */
[----:B------:R-:W-:Y:S02]  /*0270*/  @UP0 USHF.L.U32 UR5, UR4, 0xb, URZ ;  /* 0x0000000b04050899 */ /* 0x000fe4000800063f */
[----:B------:R-:W-:Y:S01]  /*0280*/  @UP0 USHF.L.U32 UR4, UR4, 0x1, URZ ;  /* 0x0000000104040899 */ /* 0x000fe2000800063f */
[----:B-1----:R-:W-:Y:S01]  /*0290*/  R2UR UR8, R3 ;  /* 0x00000000030872ca */ /* 0x002fe200000e0000 */
[----:B--2---:R-:W-:Y:S01]  /*02a0*/  @UP0 ULEA UR6, UR7, UR6, 0x18 ;  /* 0x0000000607060291 */ /* 0x004fe2000f8ec03f */
[----:B---3--:R-:W-:-:S11]  /*02b0*/  ISETP.NE.AND P1, PT, R2, RZ, PT ;  /* 0x000000ff0200720c */ /* 0x008fd60003f25270 */
[----:B------:R-:W-:Y:S01]  /*02c0*/  UISETP.NE.AND UP0, UPT, UR8, URZ, UPT ;  /* 0x0000003f0800728c */ /* 0x000fe2000bf05270 */
[----:B------:R-:W1:Y:S02]  /*02d0*/  FENCE.VIEW.ASYNC.S ;  /* 0x00000000000073c6 */ /* 0x000e640000000000 */
[----:B-1----:R1:W2:Y:S01]  /*02e0*/  @UP1 SYNCS.EXCH.64 URZ, [UR6+0x36400], UR4 ;  /* 0x03640004063f15b2 */ /* 0x0022a20008000100 */
[----:B------:R-:W-:Y:S01]  /*02f0*/  USEL UR38, UR38, 0x2, !UP0 ;  /* 0x0000000226267887 */ /* 0x000fe2000c000000 */
[----:B------:R-:W-:Y:S11]  /*0300*/  @P1 BRA `(.L_x_1154) ;  /* 0x0000000000481947 */ /* 0x000ff60003800000 */
[----:B-1----:R-:W1:Y:S01]  /*0310*/  S2UR UR5, SR_CgaCtaId ;  /* 0x00000000000579c3 */ /* 0x002e620000008800 */
        /* <DEDUP_REMOVED lines=15> */
[----:B------:R3:W1:Y:S02]  /*0410*/  SYNCS.EXCH.64 URZ, [UR8+0x36428], UR4 ;  /* 0x03642804083f75b2 */ /* 0x0006640008000100 */
[----:B---3--:R-:W-:Y:S01]  /*0420*/  NOP ;  /* 0x0000000000007918 */ /* 0x008fe20000000000 */
.L_x_1154:
        /* <DEDUP_REMOVED lines=20> */
.L_x_1155:
[----:B------:R-:W-:Y:S01]  /*0570*/  PLOP3.LUT P0, PT, PT, PT, UP0, 0x80, 0x0 ;  /* 0x000000000000781c */ /* 0x000fe20003f0f008 */
[----:B------:R-:W-:Y:S01]  /*0580*/  NOP ;  /* 0x0000000000007918 */ /* 0x000fe20000000000 */
[----:B-12-45:R-:W-:Y:S11]  /*0590*/  BAR.SYNC.DEFER_BLOCKING 0x0 ;  /* 0x0000000000007b1d */ /* 0x036ff60000010000 */
[----:B------:R-:W-:Y:S05]  /*05a0*/  @!P0 BRA `(.L_x_1156) ;  /* 0x0000005800548947 */ /* 0x000fea0003800000 */
.L_x_1157:
        /* <DEDUP_REMOVED lines=14> */
[----:B------:R-:W1:Y:S01]  /*0690*/  S2UR UR7, SR_CTAID.X ;  /* 0x00000000000779c3 */ /* 0x000e620000002500 */
[----:B------:R-:W-:Y:S01]  /*06a0*/  ULDC UR8, c[0x0][0x280] ;  /* 0x0000a00000087ab9 */ /* 0x000fe20000000800 */
[----:B------:R-:W-:Y:S01]  /*06b0*/  ULDC UR6, c[0x0][0x290] ;  /* 0x0000a40000067ab9 */ /* 0x000fe20000000800 */
[----:B------:R-:W-:Y:S01]  /*06c0*/  ULDC UR4, c[0x0][0x74c] ;  /* 0x0001d30000047ab9 */ /* 0x000fe20000000800 */
        /* <DEDUP_REMOVED lines=19> */
[----:B------:R-:W-:Y:S01]  /*0800*/  CS2R R34, SRZ ;  /* 0x0000000000227805 */ /* 0x000fe2000001ff00 */
[----:B-1----:R-:W-:Y:S02]  /*0810*/  UIMAD UR5, UR7, 0x60, UR8 ;  /* 0x00000060070578a4 */ /* 0x002fe4000f8e0208 */
[----:B------:R-:W-:Y:S02]  /*0820*/  ISETP.LE.AND P1, PT, RZ, UR7, PT ;  /* 0x00000007ff007c0c */ /* 0x000fe4000bf23270 */
[----:B------:R-:W-:-:S02]  /*0830*/  CS2R R32, SRZ ;  /* 0x0000000000207805 */ /* 0x000fc4000001ff00 */
[----:B------:R-:W-:Y:S01]  /*0840*/  CS2R R30, SRZ ;  /* 0x00000000001e7805 */ /* 0x000fe2000001ff00 */
[----:B------:R-:W-:Y:S01]  /*0850*/  UIADD3 UR4, -UR4, UR5, -UR6 ;  /* 0x0000000504047290 */ /* 0x000fe2000fffe906 */
[----:B------:R-:W-:Y:S02]  /*0860*/  CS2R R28, SRZ ;  /* 0x00000000001c7805 */ /* 0x000fe4000001ff00 */
[----:B------:R-:W-:Y:S02]  /*0870*/  CS2R R26, SRZ ;  /* 0x00000000001a7805 */ /* 0x000fe4000001ff00 */
[----:B------:R-:W-:Y:S01]  /*0880*/  CS2R R24, SRZ ;  /* 0x0000000000187805 */ /* 0x000fe2000001ff00 */
[----:B------:R-:W-:Y:S01]  /*0890*/  USHF.R.S32.HI UR5, URZ, 0x1f, UR4 ;  /* 0x0000001f3f057899 */ /* 0x000fe20008011404 */
[----:B------:R-:W-:Y:S02]  /*08a0*/  CS2R R118, SRZ ;  /* 0x0000000000767805 */ /* 0x000fe4000001ff00 */
[----:B------:R-:W-:-:S02]  /*08b0*/  CS2R R116, SRZ ;  /* 0x0000000000747805 */ /* 0x000fc4000001ff00 */
[----:B------:R-:W-:Y:S01]  /*08c0*/  CS2R R114, SRZ ;  /* 0x0000000000727805 */ /* 0x000fe2000001ff00 */
[----:B------:R-:W-:Y:S01]  /*08d0*/  ULEA.HI UR5, UR5, UR4, URZ, 0x6 ;  /* 0x0000000405057291 */ /* 0x000fe2000f8f303f */
[----:B------:R-:W-:Y:S01]  /*08e0*/  CS2R R112, SRZ ;  /* 0x0000000000707805 */ /* 0x000fe2000001ff00 */
[----:B------:R-:W-:Y:S01]  /*08f0*/  UIADD3 UR4, UR8, 0x3f, URZ ;  /* 0x0000003f08047890 */ /* 0x000fe2000fffe03f */
[----:B------:R-:W-:Y:S01]  /*0900*/  CS2R R110, SRZ ;  /* 0x00000000006e7805 */ /* 0x000fe2000001ff00 */
[----:B------:R-:W-:Y:S01]  /*0910*/  USHF.R.S32.HI UR6, URZ, 0x6, UR5 ;  /* 0x000000063f067899 */ /* 0x000fe20008011405 */
[----:B------:R-:W-:Y:S01]  /*0920*/  CS2R R108, SRZ ;  /* 0x00000000006c7805 */ /* 0x000fe2000001ff00 */
[----:B------:R-:W-:Y:S01]  /*0930*/  USHF.R.S32.HI UR5, URZ, 0x1f, UR4 ;  /* 0x0000001f3f057899 */ /* 0x000fe20008011404 */
[----:B------:R-:W-:Y:S01]  /*0940*/  CS2R R106, SRZ ;  /* 0x00000000006a7805 */ /* 0x000fe2000001ff00 */
[----:B------:R-:W-:Y:S01]  /*0950*/  UISETP.LT.AND UP0, UPT, URZ, UR6, UPT ;  /* 0x000000063f00728c */ /* 0x000fe2000bf01270 */
[----:B------:R-:W-:Y:S01]  /*0960*/  CS2R R104, SRZ ;  /* 0x0000000000687805 */ /* 0x000fe2000001ff00 */
[----:B------:R-:W-:Y:S01]  /*0970*/  ULEA.HI UR5, UR5, UR4, URZ, 0x6 ;  /* 0x0000000405057291 */ /* 0x000fe2000f8f303f */
[----:B------:R-:W-:Y:S01]  /*0980*/  CS2R R102, SRZ ;  /* 0x0000000000667805 */ /* 0x000fe2000001ff00 */
[----:B------:R-:W-:Y:S01]  /*0990*/  USEL UR39, URZ, UR6, !UP0 ;  /* 0x000000063f277287 */ /* 0x000fe2000c000000 */
[----:B------:R-:W-:Y:S01]  /*09a0*/  CS2R R100, SRZ ;  /* 0x0000000000647805 */ /* 0x000fe2000001ff00 */
[----:B------:R-:W-:Y:S01]  /*09b0*/  USHF.R.S32.HI UR36, URZ, 0x6, UR5 ;  /* 0x000000063f247899 */ /* 0x000fe20008011405 */
[----:B------:R-:W-:-:S02]  /*09c0*/  CS2R R98, SRZ ;  /* 0x0000000000627805 */ /* 0x000fc4000001ff00 */
[----:B------:R-:W-:Y:S02]  /*09d0*/  CS2R R96, SRZ ;  /* 0x0000000000607805 */ /* 0x000fe4000001ff00 */
[----:B------:R-:W-:Y:S02]  /*09e0*/  CS2R R94, SRZ ;  /* 0x00000000005e7805 */ /* 0x000fe4000001ff00 */
[----:B------:R-:W-:Y:S02]  /*09f0*/  CS2R R92, SRZ ;  /* 0x00000000005c7805 */ /* 0x000fe4000001ff00 */
[----:B------:R-:W-:Y:S02]  /*0a00*/  CS2R R90, SRZ ;  /* 0x00000000005a7805 */ /* 0x000fe4000001ff00 */
[----:B------:R-:W-:Y:S02]  /*0a10*/  CS2R R88, SRZ ;  /* 0x0000000000587805 */ /* 0x000fe4000001ff00 */
[----:B------:R-:W-:-:S02]  /*0a20*/  CS2R R86, SRZ ;  /* 0x0000000000567805 */ /* 0x000fc4000001ff00 */
[----:B------:R-:W-:Y:S01]  /*0a30*/  CS2R R84, SRZ ;  /* 0x0000000000547805 */ /* 0x000fe2000001ff00 */
[----:B------:R-:W-:Y:S01]  /*0a40*/  IMAD.MOV.U32 R83, RZ, RZ, RZ ;  /* 0x000000ffff537224 */ /* 0x000fe200078e00ff */
[----:B------:R-:W-:Y:S06]  /*0a50*/  @!P1 BRA `(.L_x_1158) ;  /* 0x0000000000289947 */ /* 0x000fec0003800000 */
[----:B------:R-:W-:Y:S01]  /*0a60*/  UIMAD UR4, UR7, 0x60, UR8 ;  /* 0x00000060070478a4 */ /* 0x000fe2000f8e0208 */
[----:B------:R-:W-:-:S03]  /*0a70*/  ULDC UR5, c[0x0][0x290] ;  /* 0x0000a40000057ab9 */ /* 0x000fc60000000800 */
[----:B------:R-:W-:-:S03]  /*0a80*/  UIADD3 UR4, -UR5, 0x9f, UR4 ;  /* 0x0000009f05047890 */ /* 0x000fc6000fffe104 */
[----:B------:R-:W-:Y:S02]  /*0a90*/  ULDC UR5, c[0x0][0x748] ;  /* 0x0001d20000057ab9 */ /* 0x000fe40000000800 */
[----:B------:R-:W-:-:S04]  /*0aa0*/  UIADD3 UR4, UR4, UR5, URZ ;  /* 0x0000000504047290 */ /* 0x000fc8000fffe03f */
[----:B------:R-:W-:-:S04]  /*0ab0*/  USHF.R.S32.HI UR5, URZ, 0x1f, UR4 ;  /* 0x0000001f3f057899 */ /* 0x000fc80008011404 */
[----:B------:R-:W-:-:S04]  /*0ac0*/  ULEA.HI UR5, UR5, UR4, URZ, 0x6 ;  /* 0x0000000405057291 */ /* 0x000fc8000f8f303f */
[----:B------:R-:W-:-:S04]  /*0ad0*/  USHF.R.S32.HI UR5, URZ, 0x6, UR5 ;  /* 0x000000063f057899 */ /* 0x000fc80008011405 */
[----:B------:R-:W-:-:S04]  /*0ae0*/  UISETP.LT.AND UP0, UPT, UR36, UR5, UPT ;  /* 0x000000052400728c */ /* 0x000fc8000bf01270 */
[----:B------:R-:W-:-:S12]  /*0af0*/  USEL UR36, UR36, UR5, UP0 ;  /* 0x0000000524247287 */ /* 0x000fd80008000000 */
.L_x_1158:
[----:B------:R-:W-:Y:S01]  /*0b00*/  UISETP.GT.AND UP0, UPT, UR36, UR39, UPT ;  /* 0x000000272400728c */ /* 0x000fe2000bf04270 */
[----:B------:R-:W-:Y:S01]  /*0b10*/  IMAD.MOV.U32 R82, RZ, RZ, RZ ;  /* 0x000000ffff527224 */ /* 0x000fe200078e00ff */
[----:B------:R-:W-:Y:S02]  /*0b20*/  CS2R R80, SRZ ;  /* 0x0000000000507805 */ /* 0x000fe4000001ff00 */
[----:B------:R-:W-:Y:S02]  /*0b30*/  CS2R R78, SRZ ;  /* 0x00000000004e7805 */ /* 0x000fe4000001ff00 */
[----:B------:R-:W-:Y:S02]  /*0b40*/  CS2R R76, SRZ ;  /* 0x00000000004c7805 */ /* 0x000fe4000001ff00 */
[----:B------:R-:W-:Y:S02]  /*0b50*/  CS2R R74, SRZ ;  /* 0x00000000004a7805 */ /* 0x000fe4000001ff00 */
[----:B------:R-:W-:-:S02]  /*0b60*/  PLOP3.LUT P1, PT, PT, PT, UP0, 0x80, 0x0 ;  /* 0x000000000000781c */ /* 0x000fc40003f2f008 */
[----:B------:R-:W-:-:S11]  /*0b70*/  CS2R R72, SRZ ;  /* 0x0000000000487805 */ /* 0x000fd6000001ff00 */
[----:B------:R-:W-:Y:S05]  /*0b80*/  @!P1 BRA `(.L_x_1159) ;  /* 0x0000003400849947 */ /* 0x000fea0003800000 */
[----:B------:R-:W1:Y:S01]  /*0b90*/  S2UR UR4, SR_CgaCtaId ;  /* 0x00000000000479c3 */ /* 0x000e620000008800 */
[----:B------:R-:W-:Y:S01]  /*0ba0*/  UMOV UR37, 0x400 ;  /* 0x0000040000257882 */ /* 0x000fe20000000000 */
[----:B------:R-:W-:Y:S01]  /*0bb0*/  ULDC UR43, c[0x0][0x290] ;  /* 0x0000a400002b7ab9 */ /* 0x000fe20000000800 */
[----:B------:R-:W-:Y:S01]  /*0bc0*/  ULDC UR44, c[0x0][0x750] ;  /* 0x0001d400002c7ab9 */ /* 0x000fe20000000800 */
[----:B------:R-:W-:Y:S01]  /*0bd0*/  ULDC UR45, c[0x0][0x744] ;  /* 0x0001d100002d7ab9 */ /* 0x000fe20000000800 */
[----:B------:R-:W-:Y:S01]  /*0be0*/  ULDC.64 UR40, c[0x0][0x748] ;  /* 0x0001d20000287ab9 */ /* 0x000fe20000000a00 */
        /* <DEDUP_REMOVED lines=21> */
.L_x_1161:
        /* <DEDUP_REMOVED lines=15> */
.L_x_1160:
        /* <DEDUP_REMOVED lines=20> */
.L_x_1163:
        /* <DEDUP_REMOVED lines=15> */
.L_x_1162:
        /* <DEDUP_REMOVED lines=8> */
.L_x_1283:
[----:B------:R-:W-:Y:S02]  /*10e0*/  SHF.L.U32 R10, RZ, 0x1f, RZ ;  /* 0x0000001fff0a7819 */ /* 0x000fe400000006ff */
[CC--:B------:R-:W-:Y:S02]  /*10f0*/  LEA.HI R4, R3.reuse, R0.reuse, RZ, 0x4 ;  /* 0x0000000003047211 */ /* 0x0c0fe400078f20ff */
[----:B------:R-:W3:Y:S01]  /*1100*/  SYNCS.PHASECHK.TRANS64.TRYWAIT P0, [UR37+0x36400], R10 ;  /* 0x0364000aff0075a7 */ /* 0x000ee20008000165 */
[----:B------:R-:W-:Y:S01]  /*1110*/  LEA.HI R6, R3, R0, RZ, 0x5 ;  /* 0x0000000003067211 */ /* 0x000fe200078f28ff */
[----:B--2---:R-:W-:Y:S01]  /*1120*/  IMAD.HI R3, R14, 0x55555556, RZ ;  /* 0x555555560e037827 */ /* 0x004fe200078e02ff */
[----:B------:R-:W-:Y:S02]  /*1130*/  LOP3.LUT R7, R4, 0xfffffff0, RZ, 0xc0, !PT ;  /* 0xfffffff004077812 */ /* 0x000fe400078ec0ff */
[--C-:B------:R-:W-:Y:S02]  /*1140*/  SHF.R.S32.HI R8, RZ, 0x5, R6.reuse ;  /* 0x00000005ff087819 */ /* 0x100fe40000011406 */
[----:B------:R-:W-:Y:S01]  /*1150*/  SHF.R.S32.HI R11, RZ, 0x1f, R6 ;  /* 0x0000001fff0b7819 */ /* 0x000fe20000011406 */
[----:B------:R-:W-:Y:S01]  /*1160*/  IMAD.IADD R7, R0, 0x1, -R7 ;  /* 0x0000000100077824 */ /* 0x000fe200078e0a07 */
[----:B------:R-:W-:-:S02]  /*1170*/  LOP3.LUT R5, R2, 0xffffff80, RZ, 0xc0, !PT ;  /* 0xffffff8002057812 */ /* 0x000fc400078ec0ff */
[----:B------:R-:W-:Y:S02]  /*1180*/  LEA.HI R9, R3, R3, RZ, 0x1 ;  /* 0x0000000303097211 */ /* 0x000fe400078f08ff */
[----:B------:R-:W-:Y:S01]  /*1190*/  LEA.HI R11, R11, R8, RZ, 0x2 ;  /* 0x000000080b0b7211 */ /* 0x000fe200078f10ff */
[----:B------:R-:W-:Y:S01]  /*11a0*/  IMAD.IADD R0, R0, 0x1, -R5 ;  /* 0x0000000100007824 */ /* 0x000fe200078e0a05 */
[----:B------:R-:W-:Y:S01]  /*11b0*/  LEA.HI R2, R7, R7, RZ, 0x1 ;  /* 0x0000000707027211 */ /* 0x000fe200078f08ff */
[----:B------:R-:W-:Y:S01]  /*11c0*/  IMAD R9, R9, -0x3, R14 ;  /* 0xfffffffd09097824 */ /* 0x000fe200078e020e */
[----:B------:R-:W-:Y:S01]  /*11d0*/  LOP3.LUT R11, R11, 0x3ffffc, RZ, 0xc0, !PT ;  /* 0x003ffffc0b0b7812 */ /* 0x000fe200078ec0ff */
[----:B---3--:R-:W-:Y:S06]  /*11e0*/  @P0 BRA `(.L_x_1165) ;  /* 0x0000000000080947 */ /* 0x008fec0003800000 */
[----:B------:R-:W2:Y:S02]  /*11f0*/  SYNCS.PHASECHK.TRANS64.TRYWAIT P0, [UR37+0x36400], R10 ;  /* 0x0364000aff0075a7 */ /* 0x000ea40008000165 */
[----:B--2---:R-:W-:Y:S05]  /*1200*/  @!P0 BRA `(.L_x_1166) ;  /* 0x0000008400008947 */ /* 0x004fea0003800000 */
.L_x_1165:
[--C-:B------:R-:W-:Y:S01]  /*1210*/  SHF.R.S32.HI R5, RZ, 0x1, R2.reuse ;  /* 0x00000001ff057819 */ /* 0x100fe20000011402 */
[----:B------:R-:W3:Y:S01]  /*1220*/  S2R R14, SR_CTAID.X ;  /* 0x00000000000e7919 */ /* 0x000ee20000002500 */
[----:B------:R-:W-:Y:S01]  /*1230*/  SHF.R.S32.HI R6, RZ, 0x1f, R2 ;  /* 0x0000001fff067819 */ /* 0x000fe20000011402 */
[----:B------:R-:W-:Y:S01]  /*1240*/  IMAD.IADD R15, R8, 0x1, -R11 ;  /* 0x00000001080f7824 */ /* 0x000fe200078e0a0b */
[----:B------:R-:W-:Y:S01]  /*1250*/  SHF.R.S32.HI R8, RZ, 0x1f, R7 ;  /* 0x0000001fff087819 */ /* 0x000fe20000011407 */
[C---:B--2---:R-:W-:Y:S01]  /*1260*/  IMAD.HI R10, R13.reuse, 0x55555556, RZ ;  /* 0x555555560d0a7827 */ /* 0x044fe200078e02ff */
[----:B------:R-:W-:Y:S01]  /*1270*/  LEA.HI R6, R6, R5, RZ, 0x2 ;  /* 0x0000000506067211 */ /* 0x000fe200078f10ff */
[----:B------:R-:W-:Y:S01]  /*1280*/  ULDC UR4, c[0x0][0x290] ;  /* 0x0000a40000047ab9 */ /* 0x000fe20000000800 */
[----:B------:R-:W-:Y:S01]  /*1290*/  LOP3.LUT R2, R2, 0x7fffffe, RZ, 0xc0, !PT ;  /* 0x07fffffe02027812 */ /* 0x000fe200078ec0ff */
[----:B------:R-:W-:Y:S01]  /*12a0*/  IMAD R16, R13, 0x400, R0 ;  /* 0x000004000d107824 */ /* 0x000fe200078e0200 */
[----:B------:R-:W-:Y:S01]  /*12b0*/  LOP3.LUT R6, R6, 0xfffffffc, RZ, 0xc0, !PT ;  /* 0xfffffffc06067812 */ /* 0x000fe200078ec0ff */
[----:B------:R-:W-:Y:S01]  /*12c0*/  IMAD.MOV.U32 R17, RZ, RZ, 0x20 ;  /* 0x00000020ff117424 */ /* 0x000fe200078e00ff */
[----:B------:R-:W-:Y:S01]  /*12d0*/  LEA.HI R8, R8, R7, RZ, 0x3 ;  /* 0x0000000708087211 */ /* 0x000fe200078f18ff */
[----:B------:R-:W-:Y:S01]  /*12e0*/  IMAD.IADD R11, R7, 0x1, -R2 ;  /* 0x00000001070b7824 */ /* 0x000fe200078e0a02 */
[----:B------:R-:W-:Y:S01]  /*12f0*/  SHF.R.S32.HI R3, RZ, 0x1f, R0 ;  /* 0x0000001fff037819 */ /* 0x000fe20000011400 */
[----:B------:R-:W-:Y:S01]  /*1300*/  IMAD.IADD R6, R5, 0x1, -R6 ;  /* 0x0000000105067824 */ /* 0x000fe200078e0a06 */
[----:B------:R-:W-:Y:S01]  /*1310*/  SHF.R.S32.HI R4, RZ, 0x4, R4 ;  /* 0x00000004ff047819 */ /* 0x000fe20000011404 */
[----:B------:R-:W-:Y:S01]  /*1320*/  IMAD.SHL.U32 R8, R8, 0x20, RZ ;  /* 0x0000002008087824 */ /* 0x000fe200078e00ff */
[----:B------:R-:W-:Y:S01]  /*1330*/  LEA.HI R2, R3, R0, RZ, 0x2 ;  /* 0x0000000003027211 */ /* 0x000fe200078f10ff */
[----:B------:R-:W-:Y:S01]  /*1340*/  IMAD.SHL.U32 R7, R6, 0x40, RZ ;  /* 0x0000004006077824 */ /* 0x000fe200078e00ff */
[----:B------:R-:W-:Y:S01]  /*1350*/  LEA.HI R12, R10, R10, RZ, 0x1 ;  /* 0x0000000a0a0c7211 */ /* 0x000fe200078f08ff */
[----:B------:R-:W-:Y:S01]  /*1360*/  IMAD.SHL.U32 R10, R4, 0x8, RZ ;  /* 0x00000008040a7824 */ /* 0x000fe200078e00ff */
[--C-:B------:R-:W-:Y:S01]  /*1370*/  SHF.R.S32.HI R4, RZ, 0x2, R2.reuse ;  /* 0x00000002ff047819 */ /* 0x100fe20000011402 */
[----:B------:R-:W-:Y:S01]  /*1380*/  ULDC UR5, c[0x0][0x280] ;  /* 0x0000a00000057ab9 */ /* 0x000fe20000000800 */
[----:B------:R-:W-:Y:S01]  /*1390*/  SHF.R.S32.HI R5, RZ, 0x1f, R2 ;  /* 0x0000001fff057819 */ /* 0x000fe20000011402 */
[----:B------:R-:W-:Y:S01]  /*13a0*/  IMAD R12, R12, -0x3, R13 ;  /* 0xfffffffd0c0c7824 */ /* 0x000fe200078e020d */
[----:B------:R-:W-:-:S02]  /*13b0*/  LOP3.LUT R8, R8, 0x7fffff00, RZ, 0xc0, !PT ;  /* 0x7fffff0008087812 */ /* 0x000fc400078ec0ff */
[----:B------:R-:W-:Y:S02]  /*13c0*/  CS2R R70, SRZ ;  /* 0x0000000000467805 */ /* 0x000fe4000001ff00 */
[----:B------:R-:W-:Y:S02]  /*13d0*/  LEA.HI R5, R5, R4, RZ, 0x3 ;  /* 0x0000000405057211 */ /* 0x000fe400078f18ff */
[----:B------:R-:W-:Y:S02]  /*13e0*/  CS2R R68, SRZ ;  /* 0x0000000000447805 */ /* 0x000fe4000001ff00 */
[----:B------:R-:W-:Y:S01]  /*13f0*/  LOP3.LUT R7, R7, 0xc0, RZ, 0xc0, !PT ;  /* 0x000000c007077812 */ /* 0x000fe200078ec0ff */
[----:B------:R-:W-:Y:S01]  /*1400*/  IMAD R8, R13, 0x800, R8 ;  /* 0x000008000d087824 */ /* 0x000fe200078e0208 */
[----:B------:R-:W-:Y:S01]  /*1410*/  LOP3.LUT R5, R5, 0xfffffff8, RZ, 0xc0, !PT ;  /* 0xfffffff805057812 */ /* 0x000fe200078ec0ff */
[----:B---3--:R-:W-:Y:S01]  /*1420*/  IMAD R14, R14, -0x60, RZ ;  /* 0xffffffa00e0e7824 */ /* 0x008fe200078e02ff */
[----:B-1----:R-:W-:Y:S01]  /*1430*/  LOP3.LUT R13, R2, 0x7ffffffc, RZ, 0xc0, !PT ;  /* 0x7ffffffc020d7812 */ /* 0x002fe200078ec0ff */
[----:B------:R-:W-:Y:S01]  /*1440*/  IMAD R8, R11, 0x20, R8 ;  /* 0x000000200b087824 */ /* 0x000fe200078e0208 */
[----:B------:R-:W-:Y:S01]  /*1450*/  LOP3.LUT R10, R7, 0x8, R10, 0xf8, !PT ;  /* 0x00000008070a7812 */ /* 0x000fe200078ef80a */
[----:B------:R-:W-:Y:S01]  /*1460*/  IMAD.IADD R4, R4, 0x1, -R5 ;  /* 0x0000000104047824 */ /* 0x000fe200078e0a05 */
[----:B------:R-:W-:Y:S01]  /*1470*/  SHF.R.U32.HI R7, RZ, 0x3, R7 ;  /* 0x00000003ff077819 */ /* 0x000fe20000011607 */
[----:B------:R-:W-:Y:S01]  /*1480*/  IMAD.IADD R13, R0, 0x1, -R13 ;  /* 0x00000001000d7824 */ /* 0x000fe200078e0a0d */
[----:B------:R-:W-:Y:S01]  /*1490*/  LEA.HI R3, R3, R0, RZ, 0x5 ;  /* 0x0000000003037211 */ /* 0x000fe200078f28ff */
[----:B------:R-:W-:Y:S01]  /*14a0*/  IMAD R8, R15, 0x200, R8 ;  /* 0x000002000f087824 */ /* 0x000fe200078e0208 */
[----:B------:R-:W-:Y:S01]  /*14b0*/  LOP3.LUT R5, R10, R7, RZ, 0x3c, !PT ;  /* 0x000000070a057212 */ /* 0x000fe200078e3cff */
[----:B------:R-:W-:Y:S01]  /*14c0*/  IMAD R11, R12, 0x10, R13 ;  /* 0x000000100c0b7824 */ /* 0x000fe200078e020d */
[----:B------:R-:W-:Y:S01]  /*14d0*/  LOP3.LUT P0, RZ, R6, 0x2, RZ, 0xc0, !PT ;  /* 0x0000000206ff7812 */ /* 0x000fe2000780c0ff */
[----:B------:R-:W-:Y:S01]  /*14e0*/  IMAD.U32 R15, RZ, RZ, UR38 ;  /* 0x00000026ff0f7e24 */ /* 0x000fe2000f8e00ff */
[----:B------:R-:W-:Y:S01]  /*14f0*/  SHF.R.S32.HI R3, RZ, 0x5, R3 ;  /* 0x00000005ff037819 */ /* 0x000fe20000011403 */
[----:B------:R-:W-:Y:S01]  /*1500*/  IMAD.IADD R10, R8, 0x1, R5 ;  /* 0x00000001080a7824 */ /* 0x000fe200078e0205 */
[----:B------:R-:W-:Y:S01]  /*1510*/  IADD3.X R6, R14, UR4, RZ, PT, !PT ;  /* 0x000000040e067c10 */ /* 0x000fe2000bffe4ff */
[----:B------:R-:W-:Y:S01]  /*1520*/  IMAD.SHL.U32 R11, R11, 0x2, RZ ;  /* 0x000000020b0b7824 */ /* 0x000fe200078e00ff */
[----:B------:R-:W-:Y:S01]  /*1530*/  SEL R17, R17, 0xffffffe0, !P0 ;  /* 0xffffffe011117807 */ /* 0x000fe20004000000 */
[----:B------:R-:W-:Y:S01]  /*1540*/  IMAD.SHL.U32 R0, R16, 0x4, RZ ;  /* 0x0000000410007824 */ /* 0x000fe200078e00ff */
[----:B------:R-:W-:Y:S01]  /*1550*/  LEA R10, R10, UR37, 0x1 ;  /* 0x000000250a0a7c11 */ /* 0x000fe2000f8e08ff */
[----:B------:R-:W-:Y:S01]  /*1560*/  IMAD R7, R3, 0x10, R4 ;  /* 0x0000001003077824 */ /* 0x000fe200078e0204 */
[--C-:B------:R-:W-:Y:S01]  /*1570*/  IADD3 R6, R6, -UR5, -R11.reuse ;  /* 0x8000000506067c10 */ /* 0x100fe2000fffe80b */
[----:B------:R-:W-:Y:S01]  /*1580*/  IMAD.IADD R12, R14, 0x1, -R11 ;  /* 0x000000010e0c7824 */ /* 0x000fe200078e0a0b */
[----:B------:R-:W-:Y:S01]  /*1590*/  IADD3 R13, -R11, UR4, R14 ;  /* 0x000000040b0d7c10 */ /* 0x000fe2000fffe10e */
[----:B------:R-:W-:Y:S01]  /*15a0*/  IMAD.MOV.U32 R8, RZ, RZ, RZ ;  /* 0x000000ffff087224 */ /* 0x000fe200078e00ff */
[----:B------:R-:W-:Y:S01]  /*15b0*/  CS2R R66, SRZ ;  /* 0x0000000000427805 */ /* 0x000fe2000001ff00 */
[----:B------:R-:W-:Y:S01]  /*15c0*/  IMAD.MOV.U32 R3, RZ, RZ, RZ ;  /* 0x000000ffff037224 */ /* 0x000fe200078e00ff */
        /* <DEDUP_REMOVED lines=46> */
[----:B------:R-:W-:Y:S02]  /*18b0*/  LOP3.LUT R15, R15, 0x1, RZ, 0xfc, !PT ;  /* 0x000000010f0f7812 */ /* 0x000fe400078efcff */
[----:B------:R-:W-:Y:S02]  /*18c0*/  LEA R0, R0, UR37, 0x2 ;  /* 0x0000002500007c11 */ /* 0x000fe4000f8e10ff */
[----:B------:R-:W-:-:S07]  /*18d0*/  IADD3 R11, R17, 0x30400, R10 ;  /* 0x00030400110b7810 */ /* 0x000fce0007ffe00a */
.L_x_1185:
[----:B------:R-:W-:Y:S01]  /*18e0*/  ISETP.NE.AND P0, PT, R15, 0x3, PT ;  /* 0x000000030f00780c */ /* 0x000fe20003f05270 */
[----:B------:R-:W-:-:S12]  /*18f0*/  YIELD ;  /* 0x0000000000007946 */ /* 0x000fd80003800000 */
[----:B------:R-:W-:Y:S05]  /*1900*/  @!P0 BRA `(.L_x_1167) ;  /* 0x0000000000048947 */ /* 0x000fea0003800000 */
[----:B------:R-:W-:Y:S01]  /*1910*/  BPT.TRAP 0x1 ;  /* 0x000000040000795c */ /* 0x000fe20000300000 */
.L_x_1167:
[----:B------:R-:W-:Y:S02]  /*1920*/  LEA R4, R3, UR37, 0x3 ;  /* 0x0000002503047c11 */ /* 0x000fe4000f8e18ff */
[----:B------:R-:W-:-:S04]  /*1930*/  SHF.L.U32 R17, R8, 0x1f, RZ ;  /* 0x0000001f08117819 */ /* 0x000fc800000006ff */
[----:B------:R1:W2:Y:S01]  /*1940*/  SYNCS.PHASECHK.TRANS64.TRYWAIT P1, [R4+URZ+0x36410], R17 ;  /* 0x03641011040075a7 */ /* 0x0002a2000802017f */
[----:B------:R-:W-:Y:S05]  /*1950*/  @!P0 BRA `(.L_x_1168) ;  /* 0x0000000000048947 */ /* 0x000fea0003800000 */
[----:B------:R-:W-:Y:S01]  /*1960*/  BPT.TRAP 0x1 ;  /* 0x000000040000795c */ /* 0x000fe20000300000 */
.L_x_1168:
[----:B--2---:R-:W-:Y:S05]  /*1970*/  @P1 BRA `(.L_x_1169) ;  /* 0x0000000000081947 */ /* 0x004fea0003800000 */
[----:B------:R-:W2:Y:S02]  /*1980*/  SYNCS.PHASECHK.TRANS64.TRYWAIT P1, [R4+URZ+0x36410], R17 ;  /* 0x03641011040075a7 */ /* 0x000ea4000802017f */
[----:B--2---:R-:W-:Y:S05]  /*1990*/  @!P1 BRA `(.L_x_1170) ;  /* 0x0000007c00309947 */ /* 0x004fea0003800000 */
.L_x_1169:
        /* <DEDUP_REMOVED lines=103> */
.L_x_1171:
[----:B---3--:R-:W-:-:S04]  /*2010*/  SHF.L.U32 R16, R5, 0x1f, RZ ;  /* 0x0000001f05107819 */ /* 0x008fc800000006ff */
[----:B------:R3:W1:Y:S01]  /*2020*/  SYNCS.PHASECHK.TRANS64.TRYWAIT P1, [UR37+0x36430], R16 ;  /* 0x03643010ff0075a7 */ /* 0x0006620008020165 */
[----:B------:R-:W-:Y:S05]  /*2030*/  @!P0 BRA `(.L_x_1172) ;  /* 0x0000000000048947 */ /* 0x000fea0003800000 */
[----:B------:R-:W-:Y:S01]  /*2040*/  BPT.TRAP 0x1 ;  /* 0x000000040000795c */ /* 0x000fe20000300000 */
.L_x_1172:
[----:B-1----:R-:W-:Y:S05]  /*2050*/  @P1 BRA `(.L_x_1173) ;  /* 0x0000000000081947 */ /* 0x002fea0003800000 */
[----:B------:R-:W1:Y:S02]  /*2060*/  SYNCS.PHASECHK.TRANS64.TRYWAIT P1, [UR37+0x36430], R16 ;  /* 0x03643010ff0075a7 */ /* 0x000e640008020165 */
[----:B-1----:R-:W-:Y:S05]  /*2070*/  @!P1 BRA `(.L_x_1174) ;  /* 0x00000074008c9947 */ /* 0x002fea0003800000 */
.L_x_1173:
[----:B------:R-:W-:Y:S01]  /*2080*/  UIADD3 UR5, UR37, 0x2a000, URZ ;  /* 0x0002a00025057890 */ /* 0x000fe2000fffe03f */
[----:B------:R-:W-:Y:S01]  /*2090*/  WARPGROUP.ARRIVE ;  /* 0x00000000000079c5 */ /* 0x000fe20000000000 */
[----:B------:R-:W-:Y:S01]  /*20a0*/  UIADD3 UR4, UR4, 0x9000, URZ ;  /* 0x0000900004047890 */ /* 0x000fe2000fffe03f */
[----:B---3--:R-:W-:Y:S01]  /*20b0*/  IMAD.U32 R16, RZ, RZ, UR39 ;  /* 0x00000027ff107e24 */ /* 0x008fe2000f8e00ff */
[----:B------:R-:W-:Y:S01]  /*20c0*/  USHF.R.U32.HI UR5, URZ, 0x4, UR5 ;  /* 0x000000043f057899 */ /* 0x000fe20008011605 */
[----:B------:R-:W-:Y:S01]  /*20d0*/  VIADD R20, R6, UR41 ;  /* 0x0000002906147c36 */ /* 0x000fe20008000000 */
[----:B------:R-:W-:Y:S01]  /*20e0*/  USHF.R.U32.HI UR4, URZ, 0x4, UR4 ;  /* 0x000000043f047899 */ /* 0x000fe20008011604 */
[----:B------:R-:W-:Y:S01]  /*20f0*/  IMAD R19, R16, 0x40, R7 ;  /* 0x0000004010137824 */ /* 0x000fe200078e0207 */
[----:B------:R-:W-:Y:S02]  /*2100*/  ULOP3.LUT UR5, UR5, 0x3fff, URZ, 0xc0, !UPT ;  /* 0x00003fff05057892 */ /* 0x000fe4000f8ec03f */
[----:B------:R-:W-:-:S02]  /*2110*/  ULOP3.LUT UR6, UR4, 0x3fff, URZ, 0xc0, !UPT ;  /* 0x00003fff04067892 */ /* 0x000fc4000f8ec03f */
[----:B------:R-:W-:Y:S01]  /*2120*/  ULOP3.LUT UR4, UR5, 0x10000, URZ, 0xfc, !UPT ;  /* 0x0001000005047892 */ /* 0x000fe2000f8efc3f */
[----:B--2---:R-:W-:Y:S01]  /*2130*/  VIADDMNMX R17, R19, R20, R13, PT ;  /* 0x0000001413117246 */ /* 0x004fe2000380010d */
[----:B------:R-:W-:Y:S01]  /*2140*/  ULOP3.LUT UR6, UR6, 0x10000, URZ, 0xfc, !UPT ;  /* 0x0001000006067892 */ /* 0x000fe2000f8efc3f */
[----:B------:R-:W-:Y:S01]  /*2150*/  UMOV UR5, 0x40000040 ;  /* 0x4000004000057882 */ /* 0x000fe20000000000 */
[----:B------:R-:W-:Y:S02]  /*2160*/  UMOV UR7, 0x40000040 ;  /* 0x4000004000077882 */ /* 0x000fe40000000000 */
[----:B------:R-:W-:Y:S02]  /*2170*/  UIADD3 UR10, UR6, 0x2, URZ ;  /* 0x00000002060a7890 */ /* 0x000fe4000fffe03f */
[----:B------:R-:W-:Y:S01]  /*2180*/  UIADD3 UR8, UR4, 0x2, URZ ;  /* 0x0000000204087890 */ /* 0x000fe2000fffe03f */
[----:B------:R-:W-:Y:S02]  /*2190*/  UMOV UR11, 0x40000040 ;  /* 0x40000040000b7882 */ /* 0x000fe40000000000 */
[----:B------:R-:W-:Y:S01]  /*21a0*/  HGMMA.64x32x16.F32.BF16 R120, gdesc[UR4], RZ, !UPT, gsb0 ;  /* 0x00600000047879f0 */ /* 0x000fe2000c0018ff */
[----:B------:R-:W-:Y:S01]  /*21b0*/  UMOV UR9, 0x40000040 ;  /* 0x4000004000097882 */ /* 0x000fe20000000000 */
[----:B------:R-:W-:Y:S01]  /*21c0*/  UMOV UR7, 0x40000040 ;  /* 0x4000004000077882 */ /* 0x000fe20000000000 */
[----:B------:R-:W-:Y:S01]  /*21d0*/  UMOV UR5, 0x40000040 ;  /* 0x4000004000057882 */ /* 0x000fe20000000000 */
[----:B------:R-:W-:-:S06]  /*21e0*/  UISETP.GE.AND UP1, UPT, UR44, 0x1, UPT ;  /* 0x000000012c00788c */ /* 0x000fcc000bf26270 */
[----:B------:R-:W-:Y:S01]  /*21f0*/  PLOP3.LUT P1, PT, PT, PT, UP1, 0x40, 0x0 ;  /* 0x000000000000781c */ /* 0x000fe20003f2e818 */
        /* <DEDUP_REMOVED lines=63> */
[----:B------:R-:W-:Y:S02]  /*25f0*/  UIADD3 UR6, UR6, 0x606, URZ ;  /* 0x0000060606067890 */ /* 0x000fe4000fffe03f */
[----:B------:R-:W-:Y:S01]  /*2600*/  UIADD3 UR4, UR4, 0x406, URZ ;  /* 0x0000040604047890 */ /* 0x000fe2000fffe03f */
[----:B------:R-:W-:Y:S02]  /*2610*/  WARPGROUP.DEPBAR.LE gsb0, 0x0 ;  /* 0x00008000000079c5 */ /* 0x000fe40000010000 */
[----:B------:R-:W-:-:S06]  /*2620*/  WARPGROUP.ARRIVE ;  /* 0x00000000000079c5 */ /* 0x000fcc0000000000 */
[----:B------:R-:W-:Y:S03]  /*2630*/  HGMMA.64x32x16.F32.BF16 R120, gdesc[UR8], R120, gsb0 ;  /* 0x00600000087879f0 */ /* 0x000fe60008001878 */
[----:B------:R-:W-:Y:S02]  /*2640*/  WARPGROUP.DEPBAR.LE gsb0, 0x0 ;  /* 0x00008000000079c5 */ /* 0x000fe40000010000 */
[----:B------:R-:W-:-:S06]  /*2650*/  WARPGROUP.ARRIVE ;  /* 0x00000000000079c5 */ /* 0x000fcc0000000000 */
[----:B------:R-:W-:Y:S01]  /*2660*/  HGMMA.64x32x16.F32.BF16 R120, gdesc[UR4], R120, gsb0 ;  /* 0x00600000047879f0 */ /* 0x000fe20008001878 */
[----:B------:R-:W-:-:S06]  /*2670*/  ULOP3.LUT UR4, URZ, UR40, URZ, 0x33, !UPT ;  /* 0x000000283f047292 */ /* 0x000fcc000f8e333f */
[----:B------:R-:W-:-:S04]  /*2680*/  VIADD R18, R6, UR4 ;  /* 0x0000000406127c36 */ /* 0x000fc80008000000 */
[----:B------:R-:W-:Y:S01]  /*2690*/  IMAD.IADD R16, R19, 0x1, R18 ;  /* 0x0000000113107824 */ /* 0x000fe200078e0212 */
[----:B------:R-:W-:Y:S02]  /*26a0*/  WARPGROUP.DEPBAR.LE gsb0, 0x0 ;  /* 0x00008000000079c5 */ /* 0x000fe40000010000 */
[----:B------:R-:W-:Y:S05]  /*26b0*/  @P1 BRA `(.L_x_1175) ;  /* 0x0000000000641947 */ /* 0x000fea0003800000 */
[----:B------:R-:W1:Y:S01]  /*26c0*/  LDC R16, c[0x0][0x280] ;  /* 0x0000a000ff107b82 */ /* 0x000e620000000800 */
[----:B------:R-:W-:Y:S01]  /*26d0*/  BSSY B0, `(.L_x_1176) ;  /* 0x0000013000007945 */ /* 0x000fe20003800000 */
[----:B-1----:R-:W-:-:S04]  /*26e0*/  IADD3 R23, R19, UR43, -R16 ;  /* 0x0000002b13177c10 */ /* 0x002fc8000fffe810 */
[----:B------:R-:W-:-:S13]  /*26f0*/  ISETP.GT.AND P1, PT, R23, -0x1, PT ;  /* 0xffffffff1700780c */ /* 0x000fda0003f24270 */
[----:B------:R-:W-:Y:S05]  /*2700*/  @P1 BRA `(.L_x_1177) ;  /* 0x0000000000241947 */ /* 0x000fea0003800000 */
[----:B------:R-:W-:Y:S01]  /*2710*/  UISETP.NE.AND UP0, UPT, UR44, 0x1, UPT ;  /* 0x000000012c00788c */ /* 0x000fe2000bf05270 */
[----:B------:R-:W-:-:S05]  /*2720*/  LOP3.LUT R23, RZ, R23, RZ, 0x33, !PT ;  /* 0x00000017ff177212 */ /* 0x000fca00078e33ff */
[----:B------:R-:W-:-:S05]  /*2730*/  PLOP3.LUT P1, PT, PT, PT, UP0, 0x80, 0x0 ;  /* 0x000000000000781c */ /* 0x000fca0003f2f008 */
[----:B------:R-:W-:-:S08]  /*2740*/  @UP0 ULDC UR5, c[0x0][0x754] ;  /* 0x0001d50000050ab9 */ /* 0x000fd00000000800 */
[----:B------:R-:W-:Y:S01]  /*2750*/  @P1 IMAD.HI.U32 R16, R23, UR5, RZ ;  /* 0x0000000517101c27 */ /* 0x000fe2000f8e00ff */
[----:B------:R-:W-:-:S04]  /*2760*/  @UP0 ULDC UR5, c[0x0][0x758] ;  /* 0x0001d60000050ab9 */ /* 0x000fc80000000800 */
[----:B------:R-:W-:-:S04]  /*2770*/  @P1 SHF.R.U32.HI R23, RZ, UR5, R16 ;  /* 0x00000005ff171c19 */ /* 0x000fc80008011610 */
[----:B------:R-:W-:Y:S01]  /*2780*/  LOP3.LUT R23, RZ, R23, RZ, 0x33, !PT ;  /* 0x00000017ff177212 */ /* 0x000fe200078e33ff */
[----:B------:R-:W-:Y:S06]  /*2790*/  BRA `(.L_x_1178) ;  /* 0x0000000000187947 */ /* 0x000fec0003800000 */
.L_x_1177:
[----:B------:R-:W-:-:S06]  /*27a0*/  UISETP.NE.AND UP0, UPT, UR44, 0x1, UPT ;  /* 0x000000012c00788c */ /* 0x000fcc000bf05270 */
[----:B------:R-:W-:-:S05]  /*27b0*/  PLOP3.LUT P1, PT, PT, PT, UP0, 0x80, 0x0 ;  /* 0x000000000000781c */ /* 0x000fca0003f2f008 */
[----:B------:R-:W-:-:S08]  /*27c0*/  @UP0 ULDC UR5, c[0x0][0x754] ;  /* 0x0001d50000050ab9 */ /* 0x000fd00000000800 */
[----:B------:R-:W-:Y:S01]  /*27d0*/  @P1 IMAD.HI.U32 R16, R23, UR5, RZ ;  /* 0x0000000517101c27 */ /* 0x000fe2000f8e00ff */
[----:B------:R-:W-:-:S04]  /*27e0*/  @UP0 ULDC UR5, c[0x0][0x758] ;  /* 0x0001d60000050ab9 */ /* 0x000fc80000000800 */
[----:B------:R-:W-:-:S07]  /*27f0*/  @P1 SHF.R.U32.HI R23, RZ, UR5, R16 ;  /* 0x00000005ff171c19 */ /* 0x000fce0008011610 */
.L_x_1178:
[----:B------:R-:W-:Y:S05]  /*2800*/  BSYNC B0 ;  /* 0x0000000000007941 */ /* 0x000fea0003800000 */
.L_x_1176:
[----:B------:R-:W-:Y:S01]  /*2810*/  IMAD R23, R23, UR44, R12 ;  /* 0x0000002c17177c24 */ /* 0x000fe2000f8e020c */
[----:B------:R-:W-:-:S04]  /*2820*/  IADD3 R16, R19, UR4, R6 ;  /* 0x0000000413107c10 */ /* 0x000fc8000fffe006 */
[----:B------:R-:W-:Y:S02]  /*2830*/  VIADDMNMX R17, R23, UR44, R17, PT ;  /* 0x0000002c17117c46 */ /* 0x000fe4000b800111 */
[----:B------:R-:W-:-:S07]  /*2840*/  VIMNMX R16, R16, R23, !PT ;  /* 0x0000001710107248 */ /* 0x000fce0007fe0100 */
.L_x_1175:
[C---:B------:R-:W-:Y:S02]  /*2850*/  ISETP.GE.AND P1, PT, R14.reuse, 0x1, PT ;  /* 0x000000010e00780c */ /* 0x040fe40003f26270 */
[----:B------:R-:W-:Y:S02]  /*2860*/  ISETP.GE.AND P2, PT, R14, 0x2, PT ;  /* 0x000000020e00780c */ /* 0x000fe40003f46270 */
[C---:B------:R-:W-:Y:S02]  /*2870*/  ISETP.GT.AND P5, PT, R16.reuse, RZ, !P1 ;  /* 0x000000ff1000720c */ /* 0x040fe40004fa4270 */
[----:B------:R-:W-:Y:S02]  /*2880*/  ISETP.GT.AND P6, PT, R16, 0x1, !P2 ;  /* 0x000000011000780c */ /* 0x000fe400057c4270 */
[----:B------:R-:W-:Y:S02]  /*2890*/  ISETP.LT.OR P5, PT, R17, 0x1, P5 ;  /* 0x000000011100780c */ /* 0x000fe40002fa1670 */
[----:B------:R-:W-:-:S02]  /*28a0*/  ISETP.GE.AND P3, PT, R14, 0x9, PT ;  /* 0x000000090e00780c */ /* 0x000fc40003f66270 */
[----:B------:R-:W-:Y:S02]  /*28b0*/  ISETP.LT.OR P6, PT, R17, 0x2, P6 ;  /* 0x000000021100780c */ /* 0x000fe400037c1670 */
[----:B------:R-:W-:Y:S02]  /*28c0*/  FSEL R23, R136, -INF , !P5 ;  /* 0xff80000088177808 */ /* 0x000fe40006800000 */
[----:B------:R-:W-:Y:S02]  /*28d0*/  ISETP.GE.AND P4, PT, R14, 0xa, PT ;  /* 0x0000000a0e00780c */ /* 0x000fe40003f86270 */
[C---:B------:R-:W-:Y:S02]  /*28e0*/  ISETP.GT.AND P5, PT, R16.reuse, 0x8, !P3 ;  /* 0x000000081000780c */ /* 0x040fe40005fa4270 */
[----:B------:R-:W-:Y:S02]  /*28f0*/  FSEL R137, R137, -INF , !P6 ;  /* 0xff80000089897808 */ /* 0x000fe40007000000 */
[----:B------:R-:W-:-:S02]  /*2900*/  ISETP.GT.AND P6, PT, R16, 0x9, !P4 ;  /* 0x000000091000780c */ /* 0x000fc400067c4270 */
[C---:B------:R-:W-:Y:S02]  /*2910*/  ISETP.LT.OR P5, PT, R17.reuse, 0x9, P5 ;  /* 0x000000091100780c */ /* 0x040fe40002fa1670 */
[----:B------:R-:W-:Y:S02]  /*2920*/  ISETP.LT.OR P6, PT, R17, 0xa, P6 ;  /* 0x0000000a1100780c */ /* 0x000fe400037c1670 */
[----:B------:R-:W-:Y:S02]  /*2930*/  FSEL R155, R140, -INF , !P5 ;  /* 0xff8000008c9b7808 */ /* 0x000fe40006800000 */
[----:B------:R-:W-:Y:S02]  /*2940*/  ISETP.GE.AND P5, PT, R14, 0x11, PT ;  /* 0x000000110e00780c */ /* 0x000fe40003fa6270 */
[----:B------:R-:W-:Y:S02]  /*2950*/  FSEL R141, R141, -INF , !P6 ;  /* 0xff8000008d8d7808 */ /* 0x000fe40007000000 */
[----:B------:R-:W-:-:S02]  /*2960*/  ISETP.GT.AND P6, PT, R16, 0x10, !P5 ;  /* 0x000000101000780c */ /* 0x000fc40006fc4270 */
[----:B------:R-:W-:Y:S02]  /*2970*/  LOP3.LUT R2, R2, 0xfffffffb, RZ, 0xc0, !PT ;  /* 0xfffffffb02027812 */ /* 0x000fe400078ec0ff */
[----:B------:R-:W-:-:S04]  /*2980*/  ISETP.LT.OR P6, PT, R17, 0x11, P6 ;  /* 0x000000111100780c */ /* 0x000fc800037c1670 */
[----:B------:R-:W-:Y:S02]  /*2990*/  FSEL R157, R144, -INF , !P6 ;  /* 0xff800000909d7808 */ /* 0x000fe40007000000 */
[----:B------:R-:W-:-:S13]  /*29a0*/  ISETP.GE.AND P6, PT, R14, 0x12, PT ;  /* 0x000000120e00780c */ /* 0x000fda0003fc6270 */
[----:B------:R-:W-:Y:S02]  /*29b0*/  @P6 LOP3.LUT R2, R2, 0x4, RZ, 0xfc, !PT ;  /* 0x0000000402026812 */ /* 0x000fe400078efcff */
[----:B------:R-:W-:Y:S02]  /*29c0*/  ISETP.GT.AND P6, PT, R16, 0x11, !P6 ;  /* 0x000000111000780c */ /* 0x000fe400077c4270 */
        /* <DEDUP_REMOVED lines=11> */
[----:B------:R-:W-:-:S04]  /*2a80*/  ISETP.GT.AND P6, PT, R16, 0x19, !P6 ;  /* 0x000000191000780c */ /* 0x000fc800077c4270 */
[----:B------:R-:W-:Y:S01]  /*2a90*/  ISETP.LT.OR P6, PT, R17, 0x1a, P6 ;  /* 0x0000001a1100780c */ /* 0x000fe200037c1670 */
[----:B------:R-:W-:-:S03]  /*2aa0*/  VIADD R17, R19, 0x8 ;  /* 0x0000000813117836 */ /* 0x000fc60000000000 */
[----:B------:R-:W-:Y:S01]  /*2ab0*/  FSEL R149, R149, -INF , !P6 ;  /* 0xff80000095957808 */ /* 0x000fe20007000000 */
[----:B------:R-:W-:Y:S01]  /*2ac0*/  IMAD.IADD R18, R18, 0x1, R17 ;  /* 0x0000000112127824 */ /* 0x000fe200078e0211 */
[----:B------:R-:W-:Y:S02]  /*2ad0*/  PLOP3.LUT P6, PT, PT, PT, UP1, 0x40, 0x0 ;  /* 0x000000000000781c */ /* 0x000fe40003fce818 */
[----:B------:R-:W-:-:S11]  /*2ae0*/  VIADDMNMX R20, R17, R20, R13, PT ;  /* 0x0000001411147246 */ /* 0x000fd6000380010d */
        /* <DEDUP_REMOVED lines=11> */
[----:B------:R-:W-:Y:S01]  /*2ba0*/  PLOP3.LUT P6, PT, PT, PT, UP0, 0x80, 0x0 ;  /* 0x000000000000781c */ /* 0x000fe20003fcf008 */
[----:B------:R-:W-:-:S12]  /*2bb0*/  @UP0 ULDC UR4, c[0x0][0x758] ;  /* 0x0001d60000040ab9 */ /* 0x000fd80000000800 */
[----:B------:R-:W-:-:S04]  /*2bc0*/  @P6 SHF.R.U32.HI R17, RZ, UR4, R16 ;  /* 0x00000004ff116c19 */ /* 0x000fc80008011610 */
[----:B------:R-:W-:Y:S01]  /*2bd0*/  LOP3.LUT R17, RZ, R17, RZ, 0x33, !PT ;  /* 0x00000011ff117212 */ /* 0x000fe200078e33ff */
[----:B------:R-:W-:Y:S06]  /*2be0*/  BRA `(.L_x_1182) ;  /* 0x00000000001c7947 */ /* 0x000fec0003800000 */
.L_x_1181:
[----:B------:R-:W-:-:S06]  /*2bf0*/  UISETP.NE.AND UP0, UPT, UR44, 0x1, UPT ;  /* 0x000000012c00788c */ /* 0x000fcc000bf05270 */
[----:B------:R-:W-:-:S05]  /*2c00*/  PLOP3.LUT P6, PT, PT, PT, UP0, 0x80, 0x0 ;  /* 0x000000000000781c */ /* 0x000fca0003fcf008 */
[----:B------:R-:W-:-:S08]  /*2c10*/  @UP0 ULDC UR4, c[0x0][0x754] ;  /* 0x0001d50000040ab9 */ /* 0x000fd00000000800 */
[----:B------:R-:W-:Y:S01]  /*2c20*/  @P6 IMAD.HI.U32 R16, R17, UR4, RZ ;  /* 0x0000000411106c27 */ /* 0x000fe2000f8e00ff */
[----:B------:R-:W-:Y:S01]  /*2c30*/  PLOP3.LUT P6, PT, PT, PT, UP0, 0x80, 0x0 ;  /* 0x000000000000781c */ /* 0x000fe20003fcf008 */
[----:B------:R-:W-:-:S12]  /*2c40*/  @UP0 ULDC UR4, c[0x0][0x758] ;  /* 0x0001d60000040ab9 */ /* 0x000fd80000000800 */
[----:B------:R-:W-:-:S07]  /*2c50*/  @P6 SHF.R.U32.HI R17, RZ, UR4, R16 ;  /* 0x00000004ff116c19 */ /* 0x000fce0008011610 */
.L_x_1182:
[----:B------:R-:W-:Y:S05]  /*2c60*/  BSYNC B0 ;  /* 0x0000000000007941 */ /* 0x000fea0003800000 */
.L_x_1180:
[----:B------:R-:W-:-:S05]  /*2c70*/  IMAD R17, R17, UR44, R12 ;  /* 0x0000002c11117c24 */ /* 0x000fca000f8e020c */
[----:B------:R-:W-:Y:S02]  /*2c80*/  VIMNMX R18, R18, R17, !PT ;  /* 0x0000001112127248 */ /* 0x000fe40007fe0100 */
[----:B------:R-:W-:-:S07]  /*2c90*/  VIADDMNMX R20, R17, UR44, R20, PT ;  /* 0x0000002c11147c46 */ /* 0x000fce000b800114 */
.L_x_1179:
[C---:B------:R-:W-:Y:S01]  /*2ca0*/  ISETP.GT.AND P2, PT, R18.reuse, 0x1, !P2 ;  /* 0x000000011200780c */ /* 0x040fe20005744270 */
[--C-:B----4-:R-:W-:Y:S01]  /*2cb0*/  FFMA.FTZ R144, R145, UR45, -R22.reuse ;  /* 0x0000002d91907c23 */ /* 0x110fe20008010816 */
[--C-:B------:R-:W-:Y:S01]  /*2cc0*/  FFMA.FTZ R140, R141, UR45, -R22.reuse ;  /* 0x0000002d8d8c7c23 */ /* 0x100fe20008010816 */
[----:B------:R-:W-:Y:S01]  /*2cd0*/  ISETP.GT.AND P3, PT, R18, 0x8, !P3 ;  /* 0x000000081200780c */ /* 0x000fe20005f64270 */
[--C-:B------:R-:W-:Y:S01]  /*2ce0*/  FFMA.FTZ R136, R137, UR45, -R22.reuse ;  /* 0x0000002d89887c23 */ /* 0x100fe20008010816 */
[----:B------:R-:W-:Y:S01]  /*2cf0*/  ISETP.LT.OR P2, PT, R20, 0x2, P2 ;  /* 0x000000021400780c */ /* 0x000fe20001741670 */
[--C-:B------:R-:W-:Y:S01]  /*2d00*/  FFMA.FTZ R17, R23, UR45, -R22.reuse ;  /* 0x0000002d17117c23 */ /* 0x100fe20008010816 */
[----:B------:R-:W-:Y:S01]  /*2d10*/  ISETP.GE.AND P6, PT, R14, 0x12, PT ;  /* 0x000000120e00780c */ /* 0x000fe20003fc6270 */
[--C-:B------:R-:W-:Y:S01]  /*2d20*/  FFMA.FTZ R19, R155, UR45, -R22.reuse ;  /* 0x0000002d9b137c23 */ /* 0x100fe20008010816 */
[----:B------:R-:W-:Y:S01]  /*2d30*/  FSEL R16, R139, -INF , !P2 ;  /* 0xff8000008b107808 */ /* 0x000fe20005000000 */
[--C-:B------:R-:W-:Y:S01]  /*2d40*/  FFMA.FTZ R139, R148, UR45, -R22.reuse ;  /* 0x0000002d948b7c23 */ /* 0x100fe20008010816 */
[----:B------:R-:W-:Y:S01]  /*2d50*/  LEA R148, R7, UR37, 0x2 ;  /* 0x0000002507947c11 */ /* 0x000fe2000f8e10ff */
[--C-:B------:R-:W-:Y:S01]  /*2d60*/  FFMA.FTZ R23, R157, UR45, -R22.reuse ;  /* 0x0000002d9d177c23 */ /* 0x100fe20008010816 */
[----:B------:R-:W-:Y:S01]  /*2d70*/  ISETP.LT.OR P3, PT, R20, 0x9, P3 ;  /* 0x000000091400780c */ /* 0x000fe20001f61670 */
[--C-:B-----5:R-:W-:Y:S01]  /*2d80*/  FFMA.FTZ R137, R16, UR45, -R21.reuse ;  /* 0x0000002d10897c23 */ /* 0x120fe20008010815 */
[C---:B------:R-:W-:Y:S01]  /*2d90*/  ISETP.GT.AND P5, PT, R18.reuse, 0x10, !P5 ;  /* 0x000000101200780c */ /* 0x040fe20006fa4270 */
[----:B------:R-:W1:Y:S01]  /*2da0*/  LDS R145, [R148+0x30200] ;  /* 0x0302000094917984 */ /* 0x000e620000000800 */
[C---:B------:R-:W-:Y:S01]  /*2db0*/  ISETP.GT.AND P4, PT, R18.reuse, 0x9, !P4 ;  /* 0x000000091200780c */ /* 0x040fe20006784270 */
[----:B------:R-:W-:Y:S01]  /*2dc0*/  FFMA.FTZ R22, R149, UR45, -R22 ;  /* 0x0000002d95167c23 */ /* 0x000fe20008010816 */
[----:B------:R-:W-:Y:S01]  /*2dd0*/  ISETP.GT.AND P2, PT, R18, 0x11, !P6 ;  /* 0x000000111200780c */ /* 0x000fe20007744270 */
[----:B------:R-:W2:Y:S01]  /*2de0*/  LDS R141, [R148+0x30220] ;  /* 0x03022000948d7984 */ /* 0x000ea20000000800 */
[----:B------:R-:W-:Y:S01]  /*2df0*/  ISETP.GE.AND P6, PT, R14, 0x1a, PT ;  /* 0x0000001a0e00780c */ /* 0x000fe20003fc6270 */
[----:B------:R-:W3:Y:S01]  /*2e00*/  MUFU.EX2 R17, R17 ;  /* 0x0000001100117308 */ /* 0x000ee20000000800 */
[----:B------:R-:W-:Y:S01]  /*2e10*/  FSEL R142, R142, -INF , !P3 ;  /* 0xff8000008e8e7808 */ /* 0x000fe20005800000 */
[----:B------:R-:W-:Y:S01]  /*2e20*/  USHF.R.U32.HI UR6, URZ, 0x4, UR42 ;  /* 0x000000043f067899 */ /* 0x000fe2000801162a */
[----:B------:R-:W-:Y:S01]  /*2e30*/  ISETP.GE.AND P3, PT, R14, 0x19, PT ;  /* 0x000000190e00780c */ /* 0x000fe20003f66270 */
[----:B------:R-:W-:Y:S01]  /*2e40*/  UMOV UR11, 0x80000020 ;  /* 0x80000020000b7882 */ /* 0x000fe20000000000 */
[----:B------:R-:W-:Y:S01]  /*2e50*/  ISETP.LT.OR P5, PT, R20, 0x11, P5 ;  /* 0x000000111400780c */ /* 0x000fe20002fa1670 */
[--C-:B------:R-:W-:Y:S01]  /*2e60*/  FFMA.FTZ R142, R142, UR45, -R21.reuse ;  /* 0x0000002d8e8e7c23 */ /* 0x100fe20008010815 */
[----:B------:R-:W-:Y:S01]  /*2e70*/  ISETP.GT.AND P1, PT, R18, RZ, !P1 ;  /* 0x000000ff1200720c */ /* 0x000fe20004f24270 */
[----:B------:R-:W-:Y:S01]  /*2e80*/  MUFU.EX2 R136, R136 ;  /* 0x0000008800887308 */ /* 0x000fe20000000800 */
[----:B------:R-:W-:Y:S01]  /*2e90*/  ISETP.LT.OR P4, PT, R20, 0xa, P4 ;  /* 0x0000000a1400780c */ /* 0x000fe20002781670 */
[----:B------:R-:W-:Y:S01]  /*2ea0*/  ULOP3.LUT UR6, UR6, 0x3fff, URZ, 0xc0, !UPT ;  /* 0x00003fff06067892 */ /* 0x000fe2000f8ec03f */
[C---:B------:R-:W-:Y:S01]  /*2eb0*/  ISETP.GT.AND P6, PT, R18.reuse, 0x19, !P6 ;  /* 0x000000191200780c */ /* 0x040fe200077c4270 */
[----:B------:R-:W-:Y:S01]  /*2ec0*/  UMOV UR9, 0x40000040 ;  /* 0x4000004000097882 */ /* 0x000fe20000000000 */
[----:B------:R-:W-:Y:S01]  /*2ed0*/  ISETP.GT.AND P3, PT, R18, 0x18, !P3 ;  /* 0x000000181200780c */ /* 0x000fe20005f64270 */
[----:B------:R-:W-:Y:S01]  /*2ee0*/  ULOP3.LUT UR12, UR6, 0x1000000, URZ, 0xfc, !UPT ;  /* 0x01000000060c7892 */ /* 0x000fe2000f8efc3f */
[----:B------:R-:W-:Y:S01]  /*2ef0*/  FSEL R146, R146, -INF , !P5 ;  /* 0xff80000092927808 */ /* 0x000fe20006800000 */
[----:B------:R-:W4:Y:S01]  /*2f00*/  MUFU.EX2 R19, R19 ;  /* 0x0000001300137308 */ /* 0x000f220000000800 */
[----:B------:R-:W-:Y:S01]  /*2f10*/  FSEL R16, R143, -INF , !P4 ;  /* 0xff8000008f107808 */ /* 0x000fe20006000000 */
[----:B------:R-:W-:Y:S01]  /*2f20*/  UMOV UR13, 0x80000020 ;  /* 0x80000020000d7882 */ /* 0x000fe20000000000 */
[C---:B------:R-:W-:Y:S01]  /*2f30*/  ISETP.LT.OR P1, PT, R20.reuse, 0x1, P1 ;  /* 0x000000011400780c */ /* 0x040fe20000f21670 */
[----:B------:R-:W-:Y:S01]  /*2f40*/  UMOV UR15, 0x40000040 ;  /* 0x40000040000f7882 */ /* 0x000fe20000000000 */
[----:B------:R-:W-:Y:S01]  /*2f50*/  ISETP.LT.OR P6, PT, R20, 0x1a, P6 ;  /* 0x0000001a1400780c */ /* 0x000fe200037c1670 */
[--C-:B------:R-:W-:Y:S01]  /*2f60*/  FFMA.FTZ R143, R16, UR45, -R21.reuse ;  /* 0x0000002d108f7c23 */ /* 0x100fe20008010815 */
[C---:B------:R-:W-:Y:S01]  /*2f70*/  ISETP.LT.OR P2, PT, R20.reuse, 0x12, P2 ;  /* 0x000000121400780c */ /* 0x040fe20001741670 */
[----:B------:R-:W5:Y:S01]  /*2f80*/  MUFU.EX2 R140, R140 ;  /* 0x0000008c008c7308 */ /* 0x000f620000000800 */
[----:B------:R-:W-:Y:S01]  /*2f90*/  ISETP.LT.OR P3, PT, R20, 0x19, P3 ;  /* 0x000000191400780c */ /* 0x000fe20001f61670 */
[----:B------:R-:W-:Y:S01]  /*2fa0*/  FFMA.FTZ R20, R146, UR45, -R21 ;  /* 0x0000002d92147c23 */ /* 0x000fe20008010815 */
[----:B------:R-:W-:Y:S01]  /*2fb0*/  FSEL R18, R138, -INF , !P1 ;  /* 0xff8000008a127808 */ /* 0x000fe20004800000 */
[----:B------:R-:W-:Y:S01]  /*2fc0*/  UMOV UR10, UR12 ;  /* 0x0000000c000a7c82 */ /* 0x000fe20008000000 */
[----:B------:R-:W-:-:S02]  /*2fd0*/  FSEL R146, R151, -INF , !P6 ;  /* 0xff80000097927808 */ /* 0x000fc40007000000 */
[----:B------:R-:W-:Y:S01]  /*2fe0*/  FSEL R16, R147, -INF , !P2 ;  /* 0xff80000093107808 */ /* 0x000fe20005000000 */
[--C-:B------:R-:W-:Y:S01]  /*2ff0*/  FFMA.FTZ R147, R18, UR45, -R21.reuse ;  /* 0x0000002d12937c23 */ /* 0x100fe20008010815 */
[----:B------:R-:W-:Y:S01]  /*3000*/  FSEL R150, R150, -INF , !P3 ;  /* 0xff80000096967808 */ /* 0x000fe20005800000 */
[----:B------:R-:W-:Y:S01]  /*3010*/  FFMA.FTZ R146, R146, UR45, -R21 ;  /* 0x0000002d92927c23 */ /* 0x000fe20008010815 */
[----:B-1----:R-:W-:Y:S01]  /*3020*/  FADD.FTZ R120, R120, -R145 ;  /* 0x8000009178787221 */ /* 0x002fe20000010000 */
[----:B------:R-:W-:Y:S01]  /*3030*/  FFMA.FTZ R149, R16, UR45, -R21 ;  /* 0x0000002d10957c23 */ /* 0x000fe20008010815 */
[----:B------:R-:W-:Y:S01]  /*3040*/  FADD.FTZ R121, R121, -R145 ;  /* 0x8000009179797221 */ /* 0x000fe20000010000 */
[----:B------:R-:W-:Y:S01]  /*3050*/  FFMA.FTZ R16, R150, UR45, -R21 ;  /* 0x0000002d96107c23 */ /* 0x000fe20008010815 */
[--C-:B------:R-:W-:Y:S01]  /*3060*/  FADD.FTZ R124, R124, -R145.reuse ;  /* 0x800000917c7c7221 */ /* 0x100fe20000010000 */
[--C-:B------:R-:W-:Y:S01]  /*3070*/  FADD.FTZ R125, R125, -R145.reuse ;  /* 0x800000917d7d7221 */ /* 0x100fe20000010000 */
[--C-:B------:R-:W-:Y:S01]  /*3080*/  FADD.FTZ R128, R128, -R145.reuse ;  /* 0x8000009180807221 */ /* 0x100fe20000010000 */
[--C-:B------:R-:W-:Y:S01]  /*3090*/  FADD.FTZ R129, R129, -R145.reuse ;  /* 0x8000009181817221 */ /* 0x100fe20000010000 */
[--C-:B------:R-:W-:Y:S01]  /*30a0*/  FADD.FTZ R132, R132, -R145.reuse ;  /* 0x8000009184847221 */ /* 0x100fe20000010000 */
[----:B------:R-:W1:Y:S01]  /*30b0*/  MUFU.EX2 R23, R23 ;  /* 0x0000001700177308 */ /* 0x000e620000000800 */
[----:B------:R-:W-:Y:S01]  /*30c0*/  FADD.FTZ R145, R133, -R145 ;  /* 0x8000009185917221 */ /* 0x000fe20000010000 */
[--C-:B--2---:R-:W-:Y:S01]  /*30d0*/  FADD.FTZ R148, R123, -R141.reuse ;  /* 0x8000008d7b947221 */ /* 0x104fe20000010000 */
[--C-:B------:R-:W-:Y:S01]  /*30e0*/  FADD.FTZ R123, R126, -R141.reuse ;  /* 0x8000008d7e7b7221 */ /* 0x100fe20000010000 */
[--C-:B------:R-:W-:Y:S01]  /*30f0*/  FADD.FTZ R126, R127, -R141.reuse ;  /* 0x8000008d7f7e7221 */ /* 0x100fe20000010000 */
[--C-:B------:R-:W-:Y:S01]  /*3100*/  FADD.FTZ R127, R130, -R141.reuse ;  /* 0x8000008d827f7221 */ /* 0x100fe20000010000 */
[--C-:B------:R-:W-:Y:S01]  /*3110*/  FADD.FTZ R130, R131, -R141.reuse ;  /* 0x8000008d83827221 */ /* 0x100fe20000010000 */
[----:B---3--:R-:W-:Y:S01]  /*3120*/  FMUL.FTZ R120, R17, R120 ;  /* 0x0000007811787220 */ /* 0x008fe20000410000 */
[----:B------:R-:W2:Y:S01]  /*3130*/  MUFU.EX2 R144, R144 ;  /* 0x0000009000907308 */ /* 0x000ea20000000800 */
[----:B----4-:R-:W-:Y:S01]  /*3140*/  FMUL.FTZ R124, R19, R124 ;  /* 0x0000007c137c7220 */ /* 0x010fe20000410000 */
[----:B-----5:R-:W-:Y:S01]  /*3150*/  F2FP.BF16.F32.PACK_AB R18, R140, R19 ;  /* 0x000000138c12723e */ /* 0x020fe200000010ff */
[--C-:B------:R-:W-:Y:S01]  /*3160*/  FADD.FTZ R122, R122, -R141.reuse ;  /* 0x8000008d7a7a7221 */ /* 0x100fe20000010000 */
[----:B------:R-:W-:Y:S01]  /*3170*/  R2UR UR7, R9 ;  /* 0x00000000090772ca */ /* 0x000fe200000e0000 */
[--C-:B------:R-:W-:Y:S01]  /*3180*/  FADD.FTZ R134, R134, -R141.reuse ;  /* 0x8000008d86867221 */ /* 0x100fe20000010000 */
[----:B------:R-:W-:Y:S01]  /*3190*/  FADD.FTZ R135, R135, -R141 ;  /* 0x8000008d87877221 */ /* 0x000fe20000010000 */
[----:B------:R-:W-:Y:S01]  /*31a0*/  FMUL.FTZ R121, R136, R121 ;  /* 0x0000007988797220 */ /* 0x000fe20000410000 */
[----:B------:R-:W3:Y:S01]  /*31b0*/  MUFU.EX2 R22, R22 ;  /* 0x0000001600167308 */ /* 0x000ee20000000800 */
[----:B-1----:R-:W-:Y:S01]  /*31c0*/  FMUL.FTZ R128, R23, R128 ;  /* 0x0000008017807220 */ /* 0x002fe20000410000 */
[----:B------:R-:W-:-:S06]  /*31d0*/  FMUL.FTZ R125, R140, R125 ;  /* 0x0000007d8c7d7220 */ /* 0x000fcc0000410000 */
[----:B------:R-:W-:Y:S01]  /*31e0*/  MUFU.EX2 R137, R137 ;  /* 0x0000008900897308 */ /* 0x000fe20000000800 */
[----:B------:R-:W-:Y:S01]  /*31f0*/  ULEA UR4, UR7, UR37, 0xd ;  /* 0x0000002507047291 */ /* 0x000fe2000f8e683f */
[----:B--2---:R-:W-:Y:S01]  /*3200*/  FMUL.FTZ R129, R144, R129 ;  /* 0x0000008190817220 */ /* 0x004fe20000410000 */
[----:B------:R-:W-:Y:S02]  /*3210*/  UIMAD UR7, UR7, 0x3000, UR37 ;  /* 0x00003000070778a4 */ /* 0x000fe4000f8e0225 */
[----:B------:R-:W-:Y:S02]  /*3220*/  UIADD3 UR5, UR4, 0x2a000, URZ ;  /* 0x0002a00004057890 */ /* 0x000fe4000fffe03f */
[----:B------:R-:W-:Y:S01]  /*3230*/  USHF.R.U32.HI UR7, URZ, 0x4, UR7 ;  /* 0x000000043f077899 */ /* 0x000fe20008011607 */
[----:B------:R-:W1:Y:S01]  /*3240*/  MUFU.EX2 R142, R142 ;  /* 0x0000008e008e7308 */ /* 0x000e620000000800 */
[----:B---3--:R-:W-:Y:S01]  /*3250*/  FMUL.FTZ R145, R22, R145 ;  /* 0x0000009116917220 */ /* 0x008fe20000410000 */
[----:B------:R-:W-:-:S02]  /*3260*/  USHF.R.U32.HI UR5, URZ, 0x4, UR5 ;  /* 0x000000043f057899 */ /* 0x000fc40008011605 */
[----:B------:R-:W-:Y:S02]  /*3270*/  ULOP3.LUT UR14, UR7, 0x3fff, URZ, 0xc0, !UPT ;  /* 0x00003fff070e7892 */ /* 0x000fe4000f8ec03f */
[----:B------:R-:W-:Y:S02]  /*3280*/  ULOP3.LUT UR6, UR5, 0x3fff, URZ, 0xc0, !UPT ;  /* 0x00003fff05067892 */ /* 0x000fe4000f8ec03f */
[----:B------:R-:W2:Y:S01]  /*3290*/  MUFU.EX2 R143, R143 ;  /* 0x0000008f008f7308 */ /* 0x000ea20000000800 */
[----:B------:R-:W-:-:S04]  /*32a0*/  R2UR UR5, R152 ;  /* 0x00000000980572ca */ /* 0x000fc800000e0000 */
[----:B------:R-:W-:-:S03]  /*32b0*/  UMOV UR8, UR6 ;  /* 0x0000000600087c82 */ /* 0x000fc60008000000 */
[----:B------:R-:W3:Y:S01]  /*32c0*/  MUFU.EX2 R21, R149 ;  /* 0x0000009500157308 */ /* 0x000ee20000000800 */
[----:B-1----:R-:W-:-:S05]  /*32d0*/  FMUL.FTZ R123, R142, R123 ;  /* 0x0000007b8e7b7220 */ /* 0x002fca0000410000 */
[----:B------:R-:W-:Y:S02]  /*32e0*/  USHF.R.U32.HI UR5, URZ, 0x4, UR5 ;  /* 0x000000043f057899 */ /* 0x000fe40008011605 */
[----:B------:R-:W1:Y:S01]  /*32f0*/  MUFU.EX2 R147, R147 ;  /* 0x0000009300937308 */ /* 0x000e620000000800 */
[C---:B--2---:R-:W-:Y:S01]  /*3300*/  F2FP.BF16.F32.PACK_AB R19, R143.reuse, R142 ;  /* 0x0000008e8f13723e */ /* 0x044fe200000010ff */
[----:B------:R-:W-:Y:S01]  /*3310*/  FMUL.FTZ R126, R143, R126 ;  /* 0x0000007e8f7e7220 */ /* 0x000fe20000410000 */
[----:B------:R-:W-:-:S05]  /*3320*/  ULOP3.LUT UR5, UR5, 0x3fff, URZ, 0xc0, !UPT ;  /* 0x00003fff05057892 */ /* 0x000fca000f8ec03f */
[----:B------:R-:W2:Y:S01]  /*3330*/  MUFU.EX2 R139, R139 ;  /* 0x0000008b008b7308 */ /* 0x000ea20000000800 */
[----:B---3--:R-:W-:-:S07]  /*3340*/  FMUL.FTZ R130, R21, R130 ;  /* 0x0000008215827220 */ /* 0x008fce0000410000 */
[----:B------:R3:W4:Y:S01]  /*3350*/  MUFU.EX2 R138, R20 ;  /* 0x00000014008a7308 */ /* 0x0007220000000800 */
[----:B-1----:R-:W-:-:S07]  /*3360*/  FMUL.FTZ R122, R147, R122 ;  /* 0x0000007a937a7220 */ /* 0x002fce0000410000 */
[----:B------:R1:W5:Y:S01]  /*3370*/  MUFU.EX2 R133, R16 ;  /* 0x0000001000857308 */ /* 0x0003620000000800 */
[----:B---3--:R-:W-:Y:S01]  /*3380*/  F2FP.BF16.F32.PACK_AB R20, R144, R23 ;  /* 0x000000179014723e */ /* 0x008fe200000010ff */
[----:B--2---:R-:W-:Y:S01]  /*3390*/  FMUL.FTZ R132, R139, R132 ;  /* 0x000000848b847220 */ /* 0x004fe20000410000 */
[----:B------:R-:W-:-:S05]  /*33a0*/  F2FP.BF16.F32.PACK_AB R22, R22, R139 ;  /* 0x0000008b1616723e */ /* 0x000fca00000010ff */
[----:B------:R-:W2:Y:S01]  /*33b0*/  MUFU.EX2 R146, R146 ;  /* 0x0000009200927308 */ /* 0x000ea20000000800 */
[----:B-1----:R-:W-:Y:S01]  /*33c0*/  F2FP.BF16.F32.PACK_AB R16, R136, R17 ;  /* 0x000000118810723e */ /* 0x002fe200000010ff */
[----:B----4-:R-:W-:Y:S01]  /*33d0*/  FMUL.FTZ R131, R138, R127 ;  /* 0x0000007f8a837220 */ /* 0x010fe20000410000 */
[----:B------:R-:W-:Y:S01]  /*33e0*/  F2FP.BF16.F32.PACK_AB R17, R137, R147 ;  /* 0x000000938911723e */ /* 0x000fe200000010ff */
[----:B------:R-:W-:Y:S01]  /*33f0*/  BAR.SYNC.DEFER_BLOCKING 0x9, 0x180 ;  /* 0x0246000000007b1d */ /* 0x000fe20000010000 */
[----:B------:R-:W-:Y:S01]  /*3400*/  F2FP.BF16.F32.PACK_AB R21, R21, R138 ;  /* 0x0000008a1515723e */ /* 0x000fe200000010ff */
[----:B------:R-:W-:Y:S01]  /*3410*/  FMUL.FTZ R127, R137, R148 ;  /* 0x00000094897f7220 */ /* 0x000fe20000410000 */
[----:B-----5:R-:W-:Y:S01]  /*3420*/  FMUL.FTZ R134, R133, R134 ;  /* 0x0000008685867220 */ /* 0x020fe20000410000 */
[C---:B--2---:R-:W-:Y:S01]  /*3430*/  F2FP.BF16.F32.PACK_AB R23, R146.reuse, R133 ;  /* 0x000000859217723e */ /* 0x044fe200000010ff */
[----:B------:R-:W-:Y:S01]  /*3440*/  FMUL.FTZ R135, R146, R135 ;  /* 0x0000008792877220 */ /* 0x000fe20000410000 */
[----:B------:R1:W-:Y:S04]  /*3450*/  STSM.16.M88.4 [R10+0x30400], R16 ;  /* 0x030400100a007844 */ /* 0x0003e80000000200 */
[----:B------:R2:W-:Y:S01]  /*3460*/  STSM.16.M88.4 [R11], R20 ;  /* 0x000000140b007844 */ /* 0x0005e20000000200 */
[----:B------:R-:W-:Y:S01]  /*3470*/  @!PT LDS RZ, [RZ] ;  /* 0x00000000fffff984 */ /* 0x000fe20000000800 */
[----:B------:R-:W-:Y:S01]  /*3480*/  @!PT LDS RZ, [RZ] ;  /* 0x00000000fffff984 */ /* 0x000fe20000000800 */
[----:B------:R-:W-:Y:S01]  /*3490*/  @!PT LDS RZ, [RZ] ;  /* 0x00000000fffff984 */ /* 0x000fe20000000800 */
[----:B------:R-:W-:Y:S01]  /*34a0*/  @!PT LDS RZ, [RZ] ;  /* 0x00000000fffff984 */ /* 0x000fe20000000800 */
[----:B------:R3:W-:Y:S06]  /*34b0*/  MEMBAR.ALL.CTA ;  /* 0x0000000000007992 */ /* 0x0007ec0000008000 */
[----:B---3--:R-:W3:Y:S01]  /*34c0*/  FENCE.VIEW.ASYNC.S ;  /* 0x00000000000073c6 */ /* 0x008ee20000000000 */
[----:B-1----:R-:W-:-:S02]  /*34d0*/  F2FP.BF16.F32.PACK_AB R16, R121, R120 ;  /* 0x000000787910723e */ /* 0x002fc400000010ff */
[----:B------:R-:W-:Y:S02]  /*34e0*/  F2FP.BF16.F32.PACK_AB R18, R125, R124 ;  /* 0x0000007c7d12723e */ /* 0x000fe400000010ff */
[----:B------:R-:W-:Y:S02]  /*34f0*/  F2FP.BF16.F32.PACK_AB R17, R127, R122 ;  /* 0x0000007a7f11723e */ /* 0x000fe400000010ff */
[----:B------:R-:W-:Y:S02]  /*3500*/  F2FP.BF16.F32.PACK_AB R19, R126, R123 ;  /* 0x0000007b7e13723e */ /* 0x000fe400000010ff */
[----:B--2---:R-:W-:Y:S02]  /*3510*/  F2FP.BF16.F32.PACK_AB R20, R129, R128 ;  /* 0x000000808114723e */ /* 0x004fe400000010ff */
[----:B------:R-:W-:Y:S02]  /*3520*/  F2FP.BF16.F32.PACK_AB R22, R145, R132 ;  /* 0x000000849116723e */ /* 0x000fe400000010ff */
[----:B------:R-:W-:-:S02]  /*3530*/  F2FP.BF16.F32.PACK_AB R21, R130, R131 ;  /* 0x000000838215723e */ /* 0x000fc400000010ff */
[----:B------:R-:W-:Y:S01]  /*3540*/  F2FP.BF16.F32.PACK_AB R23, R135, R134 ;  /* 0x000000868717723e */ /* 0x000fe200000010ff */
        /* <DEDUP_REMOVED lines=23> */
[----:B------:R-:W-:Y:S01]  /*36c0*/  ULOP3.LUT UR12, UR5, 0x10000, URZ, 0xfc, !UPT ;  /* 0x00010000050c7892 */ /* 0x000fe2000f8efc3f */
        /* <DEDUP_REMOVED lines=13> */
[----:B--2---:R-:W2:Y:S02]  /*37a0*/  FENCE.VIEW.ASYNC.S ;  /* 0x00000000000073c6 */ /* 0x004ea40000000000 */
[----:B--2---:R-:W-:Y:S06]  /*37b0*/  BAR.SYNC.DEFER_BLOCKING 0x9, 0x180 ;  /* 0x0246000000007b1d */ /* 0x004fec0000010000 */
[----:B------:R-:W-:-:S06]  /*37c0*/  WARPGROUP.ARRIVE ;  /* 0x00000000000079c5 */ /* 0x000fcc0000000000 */
        /* <DEDUP_REMOVED lines=33> */
[----:B-1----:R-:W-:Y:S05]  /*39e0*/  @!P0 BRA `(.L_x_1183) ;  /* 0x0000000000048947 */ /* 0x002fea0003800000 */
[----:B------:R-:W-:Y:S01]  /*39f0*/  BPT.TRAP 0x1 ;  /* 0x000000040000795c */ /* 0x000fe20000300000 */
.L_x_1183:
[----:B------:R-:W-:Y:S01]  /*3a00*/  R2UR UR8, R3 ;  /* 0x00000000030872ca */ /* 0x000fe200000e0000 */
[----:B------:R-:W-:Y:S01]  /*3a10*/  UIADD3 UR6, UR4, 0x1e000, URZ ;  /* 0x0001e00004067890 */ /* 0x000fe2000fffe03f */
[----:B------:R-:W1:Y:S01]  /*3a20*/  S2R R16, SR_TID.X ;  /* 0x0000000000107919 */ /* 0x000e620000002100 */
[----:B------:R-:W-:Y:S02]  /*3a30*/  UIADD3 UR4, UR37, 0x36438, URZ ;  /* 0x0003643825047890 */ /* 0x000fe4000fffe03f */
[----:B------:R-:W-:Y:S02]  /*3a40*/  USHF.R.U32.HI UR6, URZ, 0x4, UR6 ;  /* 0x000000043f067899 */ /* 0x000fe40008011606 */
[----:B------:R-:W-:Y:S02]  /*3a50*/  UPRMT UR4, URZ, 0x654, UR4 ;  /* 0x000006543f047896 */ /* 0x000fe40008000004 */
[----:B------:R-:W-:Y:S02]  /*3a60*/  ULOP3.LUT UR6, UR6, 0x3fff, URZ, 0xc0, !UPT ;  /* 0x00003fff06067892 */ /* 0x000fe4000f8ec03f */
[----:B------:R-:W-:-:S02]  /*3a70*/  ULOP3.LUT UR9, UR5, 0x1000000, URZ, 0xfc, !UPT ;  /* 0x0100000005097892 */ /* 0x000fc4000f8efc3f */
[----:B------:R-:W-:Y:S01]  /*3a80*/  UIMAD UR8, UR8, 0x600, UR6 ;  /* 0x00000600080878a4 */ /* 0x000fe2000f8e0206 */
[----:B------:R-:W-:Y:S02]  /*3a90*/  UMOV UR7, 0x80000020 ;  /* 0x8000002000077882 */ /* 0x000fe40000000000 */
[----:B------:R-:W-:Y:S01]  /*3aa0*/  SYNCS.ARRIVE.TRANS64.RED.A1T0 RZ, [UR4], RZ ;  /* 0x000000ffffff79a7 */ /* 0x000fe20008100404 */
[----:B------:R-:W-:Y:S01]  /*3ab0*/  WARPGROUP.ARRIVE ;  /* 0x00000000000079c5 */ /* 0x000fe20000000000 */
[----:B------:R-:W-:Y:S01]  /*3ac0*/  UMOV UR6, UR9 ;  /* 0x0000000900067c82 */ /* 0x000fe20008000000 */
[----:B------:R-:W-:Y:S01]  /*3ad0*/  UMOV UR5, 0x40000040 ;  /* 0x4000004000057882 */ /* 0x000fe20000000000 */
[----:B------:R-:W-:-:S03]  /*3ae0*/  UMOV UR4, UR8 ;  /* 0x0000000800047c82 */ /* 0x000fc60008000000 */
[----:B------:R-:W-:Y:S01]  /*3af0*/  HGMMA.64x96x16.F32.BF16 R24, gdesc[UR4].tnspA.tnspB, R24, gsb0 ;  /* 0x61600000041879f0 */ /* 0x000fe20008001818 */
[----:B------:R-:W-:Y:S02]  /*3b00*/  UIADD3 UR6, UR9, 0x40, URZ ;  /* 0x0000004009067890 */ /* 0x000fe4000fffe03f */
[----:B------:R-:W-:Y:S01]  /*3b10*/  UIADD3 UR4, UR8, 0x80, URZ ;  /* 0x0000008008047890 */ /* 0x000fe2000fffe03f */
[----:B------:R-:W-:Y:S01]  /*3b20*/  UMOV UR7, 0x80000020 ;  /* 0x8000002000077882 */ /* 0x000fe20000000000 */
[----:B------:R-:W-:Y:S01]  /*3b30*/  UMOV UR5, 0x40000040 ;  /* 0x4000004000057882 */ /* 0x000fe20000000000 */
[----:B-1----:R-:W-:-:S05]  /*3b40*/  SHF.R.U32.HI R16, RZ, 0x7, R16 ;  /* 0x00000007ff107819 */ /* 0x002fca0000011610 */
[C---:B------:R-:W-:Y:S02]  /*3b50*/  VIADD R17, R16.reuse, 0x9 ;  /* 0x0000000910117836 */ /* 0x040fe40000000000 */
[----:B------:R-:W-:Y:S01]  /*3b60*/  VIADD R16, R16, 0xc ;  /* 0x0000000c10107836 */ /* 0x000fe20000000000 */
        /* <DEDUP_REMOVED lines=36> */
.L_x_1184:
[----:B------:R-:W-:Y:S01]  /*3db0*/  UIADD3 UR39, UR39, 0x1, URZ ;  /* 0x0000000127277890 */ /* 0x000fe2000fffe03f */
[----:B------:R-:W-:Y:S01]  /*3dc0*/  VIADD R3, R3, 0x1 ;  /* 0x0000000103037836 */ /* 0x000fe20000000000 */
[----:B------:R-:W-:Y:S01]  /*3dd0*/  LOP3.LUT R5, R5, 0x1, RZ, 0x3c, !PT ;  /* 0x0000000105057812 */ /* 0x000fe200078e3cff */
[----:B------:R-:W-:Y:S01]  /*3de0*/  VIADD R4, R4, 0x36420 ;  /* 0x0003642004047836 */ /* 0x000fe20000000000 */
[----:B------:R-:W-:Y:S02]  /*3df0*/  UISETP.GE.AND UP0, UPT, UR39, UR36, UPT ;  /* 0x000000242700728c */ /* 0x000fe4000bf06270 */
[----:B------:R-:W-:Y:S02]  /*3e00*/  ISETP.NE.AND P0, PT, R3, 0x2, PT ;  /* 0x000000020300780c */ /* 0x000fe40003f05270 */
[----:B------:R-:W-:Y:S02]  /*3e10*/  PRMT R4, RZ, 0x654, R4 ;  /* 0x00000654ff047816 */ /* 0x000fe40000000004 */
[----:B------:R-:W-:-:S02]  /*3e20*/  PLOP3.LUT P1, PT, PT, PT, UP0, 0x80, 0x0 ;  /* 0x000000000000781c */ /* 0x000fc40003f2f008 */
[----:B-1----:R-:W-:Y:S01]  /*3e30*/  SEL R17, RZ, 0x1, P0 ;  /* 0x00000001ff117807 */ /* 0x002fe20000000000 */
[----:B------:R1:W-:Y:S01]  /*3e40*/  SYNCS.ARRIVE.TRANS64.RED.A1T0 RZ, [R4+URZ], RZ ;  /* 0x000000ff04ff79a7 */ /* 0x0003e2000810043f */
[----:B------:R-:W-:Y:S02]  /*3e50*/  SEL R3, R3, RZ, P0 ;  /* 0x000000ff03037207 */ /* 0x000fe40000000000 */
[----:B------:R-:W-:-:S07]  /*3e60*/  LOP3.LUT R8, R8, R17, RZ, 0x3c, !PT ;  /* 0x0000001108087212 */ /* 0x000fce00078e3cff */
[----:B-1----:R-:W-:Y:S05]  /*3e70*/  @!P1 BRA `(.L_x_1185) ;  /* 0xffffffd800989947 */ /* 0x002fea000383ffff */
        /* <DEDUP_REMOVED lines=50> */
.L_x_1159:
[----:B------:R-:W-:Y:S05]  /*41a0*/  @P0 BRA `(.L_x_1186) ;  /* 0x0000000c00700947 */ /* 0x000fea0003800000 */
[----:B------:R-:W1:Y:S01]  /*41b0*/  S2UR UR4, SR_CgaCtaId ;  /* 0x00000000000479c3 */ /* 0x000e620000008800 */
[----:B------:R-:W-:Y:S01]  /*41c0*/  UMOV UR37, 0x400 ;  /* 0x0000040000257882 */ /* 0x000fe20000000000 */
[----:B------:R-:W-:Y:S01]  /*41d0*/  LOP3.LUT R2, R2, 0xfffffffd, RZ, 0xc0, !PT ;  /* 0xfffffffd02027812 */ /* 0x000fe200078ec0ff */
[----:B-1----:R-:W-:-:S06]  /*41e0*/  ULEA UR37, UR4, UR37, 0x18 ;  /* 0x0000002504257291 */ /* 0x002fcc000f8ec03f */
[----:B------:R-:W-:-:S05]  /*41f0*/  IMAD.U32 R16, RZ, RZ, UR37 ;  /* 0x00000025ff107e24 */ /* 0x000fca000f8e00ff */
[----:B------:R-:W-:-:S13]  /*4200*/  LOP3.LUT P0, RZ, R16, 0x3ff, RZ, 0xc0, !PT ;  /* 0x000003ff10ff7812 */ /* 0x000fda000780c0ff */
[----:B------:R-:W-:Y:S01]  /*4210*/  @P0 LOP3.LUT R2, R2, 0x2, RZ, 0xfc, !PT ;  /* 0x0000000202020812 */ /* 0x000fe200078efcff */
[----:B------:R-:W-:Y:S06]  /*4220*/  @!P0 BRA `(.L_x_1187) ;  /* 0x0000000000408947 */ /* 0x000fec0003800000 */
[----:B------:R-:W-:Y:S01]  /*4230*/  MOV R14, 0x0 ;  /* 0x00000000000e7802 */ /* 0x000fe20000000f00 */
[----:B------:R-:W-:Y:S01]  /*4240*/  ULDC.64 UR4, c[0x4][0x80] ;  /* 0x0100200000047ab9 */ /* 0x000fe20000000a00 */
[----:B------:R-:W-:Y:S01]  /*4250*/  ULDC.64 UR6, c[0x4][0x88] ;  /* 0x0100220000067ab9 */ /* 0x000fe20000000a00 */
[----:B------:R-:W-:Y:S02]  /*4260*/  IMAD.U32 R4, RZ, RZ, UR4 ;  /* 0x00000004ff047e24 */ /* 0x000fe4000f8e00ff */
[----:B------:R-:W-:Y:S01]  /*4270*/  IMAD.U32 R5, RZ, RZ, UR5 ;  /* 0x00000005ff057e24 */ /* 0x000fe2000f8e00ff */
[----:B------:R-:W1:Y:S01]  /*4280*/  LDC.64 R14, c[0x4][R14] ;  /* 0x010000000e0e7b82 */ /* 0x000e620000000a00 */
[----:B------:R-:W-:Y:S01]  /*4290*/  ULDC.64 UR4, c[0x4][0x18] ;  /* 0x0100060000047ab9 */ /* 0x000fe20000000a00 */
[----:B------:R-:W-:Y:S02]  /*42a0*/  IMAD.U32 R6, RZ, RZ, UR6 ;  /* 0x00000006ff067e24 */ /* 0x000fe4000f8e00ff */
[----:B------:R-:W-:-:S02]  /*42b0*/  IMAD.U32 R7, RZ, RZ, UR7 ;  /* 0x00000007ff077e24 */ /* 0x000fc4000f8e00ff */
[----:B------:R-:W-:Y:S02]  /*42c0*/  IMAD.U32 R10, RZ, RZ, UR4 ;  /* 0x00000004ff0a7e24 */ /* 0x000fe4000f8e00ff */
[----:B------:R-:W-:Y:S02]  /*42d0*/  IMAD.U32 R11, RZ, RZ, UR5 ;  /* 0x00000005ff0b7e24 */ /* 0x000fe4000f8e00ff */
[----:B------:R-:W-:Y:S02]  /*42e0*/  IMAD.MOV.U32 R8, RZ, RZ, 0x70 ;  /* 0x00000070ff087424 */ /* 0x000fe400078e00ff */
[----:B------:R-:W-:Y:S02]  /*42f0*/  IMAD.MOV.U32 R12, RZ, RZ, 0x1 ;  /* 0x00000001ff0c7424 */ /* 0x000fe400078e00ff */
[----:B------:R-:W-:-:S07]  /*4300*/  IMAD.MOV.U32 R13, RZ, RZ, RZ ;  /* 0x000000ffff0d7224 */ /* 0x000fce00078e00ff */
[----:B------:R-:W-:-:S07]  /*4310*/  LEPC R20, `(.L_x_1187) ;  /* 0x000000001014794e */ /* 0x000fce0000000000 */
[----:B-1----:R-:W-:Y:S05]  /*4320*/  CALL.ABS.NOINC R14 ;  /* 0x000000000e007343 */ /* 0x002fea0003c00000 */
.L_x_1187:
[----:B------:R-:W-:-:S06]  /*4330*/  UIADD3 UR4, UR37, 0x9000, URZ ;  /* 0x0000900025047890 */ /* 0x000fcc000fffe03f */
[----:B------:R-:W-:-:S05]  /*4340*/  IMAD.U32 R17, RZ, RZ, UR4 ;  /* 0x00000004ff117e24 */ /* 0x000fca000f8e00ff */
[----:B------:R-:W-:-:S13]  /*4350*/  LOP3.LUT P0, RZ, R17, 0x3ff, RZ, 0xc0, !PT ;  /* 0x000003ff11ff7812 */ /* 0x000fda000780c0ff */
[----:B------:R-:W-:Y:S05]  /*4360*/  @!P0 BRA `(.L_x_1188) ;  /* 0x0000000000408947 */ /* 0x000fea0003800000 */
        /* <DEDUP_REMOVED lines=16> */
.L_x_1188:
        /* <DEDUP_REMOVED lines=18> */
.L_x_1189:
        /* <DEDUP_REMOVED lines=18> */
.L_x_1190:
[----:B------:R-:W1:Y:S01]  /*46b0*/  S2R R0, SR_TID.X ;  /* 0x0000000000007919 */ /* 0x000e620000002100 */
[----:B------:R-:W-:Y:S05]  /*46c0*/  WARPSYNC.ALL ;  /* 0x0000000000007948 */ /* 0x000fea0003800000 */
[----:B------:R-:W-:Y:S01]  /*46d0*/  BAR.SYNC.DEFER_BLOCKING 0x1, 0x180 ;  /* 0x0046000000007b1d */ /* 0x000fe20000010000 */
[----:B------:R-:W-:Y:S02]  /*46e0*/  F2FP.BF16.F32.PACK_AB R72, R73, R72 ;  /* 0x000000484948723e */ /* 0x000fe400000010ff */
        /* <DEDUP_REMOVED lines=12> */
[----:B-1----:R-:W-:Y:S01]  /*47b0*/  VIADD R5, R0, 0xffffff80 ;  /* 0xffffff8000057836 */ /* 0x002fe20000000000 */
[----:B------:R-:W-:Y:S02]  /*47c0*/  F2FP.BF16.F32.PACK_AB R97, R99, R98 ;  /* 0x000000626361723e */ /* 0x000fe400000010ff */
[----:B------:R-:W-:Y:S01]  /*47d0*/  F2FP.BF16.F32.PACK_AB R104, R105, R104 ;  /* 0x000000686968723e */ /* 0x000fe200000010ff */
[----:B------:R-:W-:Y:S01]  /*47e0*/  IMAD.SHL.U32 R0, R5, 0x40, RZ ;  /* 0x0000004005007824 */ /* 0x000fe200078e00ff */
[----:B------:R-:W-:-:S02]  /*47f0*/  SHF.R.S32.HI R6, RZ, 0x1f, R5 ;  /* 0x0000001fff067819 */ /* 0x000fc40000011405 */
[----:B------:R-:W-:Y:S02]  /*4800*/  F2FP.BF16.F32.PACK_AB R98, R101, R100 ;  /* 0x000000646562723e */ /* 0x000fe400000010ff */
[CC--:B------:R-:W-:Y:S02]  /*4810*/  LEA.HI R2, R6.reuse, R5.reuse, RZ, 0x5 ;  /* 0x0000000506027211 */ /* 0x0c0fe400078f28ff */
[----:B------:R-:W-:Y:S02]  /*4820*/  LEA.HI R4, R6, R5, RZ, 0x4 ;  /* 0x0000000506047211 */ /* 0x000fe400078f20ff */
[----:B------:R-:W-:Y:S02]  /*4830*/  SHF.R.S32.HI R7, RZ, 0x5, R2 ;  /* 0x00000005ff077819 */ /* 0x000fe40000011402 */
[----:B------:R-:W-:Y:S02]  /*4840*/  SHF.R.S32.HI R9, RZ, 0x4, R4 ;  /* 0x00000004ff097819 */ /* 0x000fe40000011404 */
[----:B------:R-:W-:Y:S01]  /*4850*/  LOP3.LUT R2, R0, 0x1c0, RZ, 0xc0, !PT ;  /* 0x000001c000027812 */ /* 0x000fe200078ec0ff */
[----:B------:R-:W-:Y:S01]  /*4860*/  IMAD.SHL.U32 R3, R7, 0x10, RZ ;  /* 0x0000001007037824 */ /* 0x000fe200078e00ff */
[----:B------:R-:W-:-:S02]  /*4870*/  LEA.HI R4, R4, R9, RZ, 0x1 ;  /* 0x0000000904047211 */ /* 0x000fc400078f08ff */
[-C--:B------:R-:W-:Y:S02]  /*4880*/  LEA.HI R0, R6, R5.reuse, RZ, 0x3 ;  /* 0x0000000506007211 */ /* 0x080fe400078f18ff */
[----:B------:R-:W-:Y:S02]  /*4890*/  LOP3.LUT R3, R2, 0x30, R3, 0xf8, !PT ;  /* 0x0000003002037812 */ /* 0x000fe400078ef803 */
[----:B------:R-:W-:Y:S02]  /*48a0*/  LOP3.LUT R4, R4, 0x7ffffe, RZ, 0xc0, !PT ;  /* 0x007ffffe04047812 */ /* 0x000fe400078ec0ff */
[----:B------:R-:W-:Y:S02]  /*48b0*/  LEA.HI R5, R6, R5, RZ, 0x7 ;  /* 0x0000000506057211 */ /* 0x000fe400078f38ff */
[----:B------:R-:W-:Y:S01]  /*48c0*/  LOP3.LUT R0, R3, 0x8, R0, 0xf8, !PT ;  /* 0x0000000803007812 */ /* 0x000fe200078ef800 */
[----:B------:R-:W-:Y:S01]  /*48d0*/  IMAD.IADD R4, R9, 0x1, -R4 ;  /* 0x0000000109047824 */ /* 0x000fe200078e0a04 */
[----:B------:R-:W-:-:S02]  /*48e0*/  SHF.R.S32.HI R5, RZ, 0x7, R5 ;  /* 0x00000007ff057819 */ /* 0x000fc40000011405 */
[----:B------:R-:W-:Y:S02]  /*48f0*/  SHF.R.U32.HI R3, RZ, 0x3, R2 ;  /* 0x00000003ff037819 */ /* 0x000fe40000011602 */
[----:B------:R-:W-:Y:S01]  /*4900*/  F2FP.BF16.F32.PACK_AB R99, R103, R102 ;  /* 0x000000666763723e */ /* 0x000fe200000010ff */
[----:B------:R-:W-:Y:S01]  /*4910*/  IMAD R5, R5, 0xc, R4 ;  /* 0x0000000c05057824 */ /* 0x000fe200078e0204 */
[----:B------:R-:W-:Y:S01]  /*4920*/  LOP3.LUT R0, R0, R3, RZ, 0x3c, !PT ;  /* 0x0000000300007212 */ /* 0x000fe200078e3cff */
[----:B------:R-:W1:Y:S01]  /*4930*/  SHFL.IDX PT, R2, R7, RZ, 0x1f ;  /* 0x00001fff07027589 */ /* 0x000e6200000e0000 */
[----:B------:R-:W-:Y:S02]  /*4940*/  F2FP.BF16.F32.PACK_AB R105, R107, R106 ;  /* 0x0000006a6b69723e */ /* 0x000fe400000010ff */
[----:B------:R-:W-:Y:S01]  /*4950*/  F2FP.BF16.F32.PACK_AB R112, R113, R112 ;  /* 0x000000707170723e */ /* 0x000fe200000010ff */
[----:B------:R-:W-:Y:S01]  /*4960*/  IMAD.U32 R0, R5, 0x200, R0 ;  /* 0x0000020005007824 */ /* 0x000fe200078e0000 */
[----:B------:R-:W-:-:S02]  /*4970*/  F2FP.BF16.F32.PACK_AB R106, R109, R108 ;  /* 0x0000006c6d6a723e */ /* 0x000fc400000010ff */
[----:B------:R-:W-:Y:S02]  /*4980*/  F2FP.BF16.F32.PACK_AB R107, R111, R110 ;  /* 0x0000006e6f6b723e */ /* 0x000fe400000010ff */
        /* <DEDUP_REMOVED lines=23> */
[----:B------:R-:W-:Y:S01]  /*4b00*/  F2FP.BF16.F32.PACK_AB R43, R47, R46 ;  /* 0x0000002e2f2b723e */ /* 0x000fe200000010ff */
[----:B------:R2:W-:Y:S01]  /*4b10*/  STSM.16.MT88.4 [R0+0x800], R32 ;  /* 0x0008002000007844 */ /* 0x0005e20000004200 */
        /* <DEDUP_REMOVED lines=14> */
[----:B-1----:R-:W-:-:S03]  /*4c00*/  ISETP.NE.AND P0, PT, R2, 0xb, PT ;  /* 0x0000000b0200780c */ /* 0x002fc60003f05270 */
[----:B------:R2:W-:Y:S01]  /*4c10*/  STSM.16.MT88.4 [R0+0x2800], R64 ;  /* 0x0028004000007844 */ /* 0x0005e20000004200 */
[----:B------:R-:W-:Y:S01]  /*4c20*/  @!PT LDS RZ, [RZ] ;  /* 0x00000000fffff984 */ /* 0x000fe20000000800 */
[----:B------:R-:W-:Y:S01]  /*4c30*/  @!PT LDS RZ, [RZ] ;  /* 0x00000000fffff984 */ /* 0x000fe20000000800 */
[----:B------:R-:W-:Y:S01]  /*4c40*/  @!PT LDS RZ, [RZ] ;  /* 0x00000000fffff984 */ /* 0x000fe20000000800 */
[----:B------:R1:W-:Y:S06]  /*4c50*/  MEMBAR.ALL.CTA ;  /* 0x0000000000007992 */ /* 0x0003ec0000008000 */
[----:B-1----:R-:W1:Y:S02]  /*4c60*/  FENCE.VIEW.ASYNC.S ;  /* 0x00000000000073c6 */ /* 0x002e640000000000 */
[----:B-1----:R-:W-:Y:S06]  /*4c70*/  BAR.ARV 0x1, 0x1a0 ;  /* 0x0046800000007b1d */ /* 0x002fec0000002000 */
[----:B------:R-:W-:Y:S05]  /*4c80*/  @P0 BRA `(.L_x_1191) ;  /* 0x0000000000b00947 */ /* 0x000fea0003800000 */
[----:B------:R-:W-:Y:S01]  /*4c90*/  BAR.SYNC.DEFER_BLOCKING 0x1, 0x1a0 ;  /* 0x0046800000007b1d */ /* 0x000fe20000010000 */
[----:B------:R-:W-:-:S05]  /*4ca0*/  ELECT P0, URZ, PT ;  /* 0x00000000003f782f */ /* 0x000fca0003800000 */
[----:B------:R-:W-:Y:S08]  /*4cb0*/  BSSY B0, `(.L_x_1191) ;  /* 0x0000029000007945 */ /* 0x000ff00003800000 */
[----:B------:R-:W-:Y:S05]  /*4cc0*/  @!P0 BRA `(.L_x_1192) ;  /* 0x00000000009c8947 */ /* 0x000fea0003800000 */
[----:B------:R-:W1:Y:S01]  /*4cd0*/  S2UR UR10, SR_CTAID.X ;  /* 0x00000000000a79c3 */ /* 0x000e620000002500 */
[----:B------:R-:W-:Y:S01]  /*4ce0*/  ULDC.64 UR6, c[0x0][0x198] ;  /* 0x0000660000067ab9 */ /* 0x000fe20000000a00 */
[----:B------:R-:W-:Y:S02]  /*4cf0*/  UIADD3 UR8, UR37, 0x9000, URZ ;  /* 0x0000900025087890 */ /* 0x000fe4000fffe03f */
[----:B------:R-:W-:Y:S02]  /*4d00*/  UIADD3 UR4, UP0, UR6, 0x770, URZ ;  /* 0x0000077006047890 */ /* 0x000fe4000ff1e03f */
[----:B------:R-:W-:Y:S02]  /*4d10*/  UIADD3 UR40, UR37, 0xc000, URZ ;  /* 0x0000c00025287890 */ /* 0x000fe4000fffe03f */
[----:B------:R-:W3:Y:S01]  /*4d20*/  S2UR UR11, SR_CTAID.Y ;  /* 0x00000000000b79c3 */ /* 0x000ee20000002600 */
[----:B------:R-:W-:Y:S02]  /*4d30*/  UIADD3.X UR5, URZ, UR7, URZ, UP0, !UPT ;  /* 0x000000073f057290 */ /* 0x000fe400087fe43f */
[----:B------:R-:W-:-:S02]  /*4d40*/  UIADD3 UR6, UP0, UR6, 0x670, URZ ;  /* 0x0000067006067890 */ /* 0x000fc4000ff1e03f */
[----:B------:R-:W-:Y:S02]  /*4d50*/  UIADD3 UR32, UR37, 0xf000, URZ ;  /* 0x0000f00025207890 */ /* 0x000fe4000fffe03f */
[----:B------:R-:W-:Y:S01]  /*4d60*/  UIADD3.X UR7, URZ, UR7, URZ, UP0, !UPT ;  /* 0x000000073f077290 */ /* 0x000fe200087fe43f */
[----:B------:R-:W4:Y:S01]  /*4d70*/  S2UR UR12, SR_CTAID.Z ;  /* 0x00000000000c79c3 */ /* 0x000f220000002700 */
[----:B------:R-:W-:Y:S02]  /*4d80*/  UIADD3 UR24, UR37, 0x3000, URZ ;  /* 0x0000300025187890 */ /* 0x000fe4000fffe03f */
[----:B------:R-:W-:Y:S01]  /*4d90*/  UIADD3 UR16, UR37, 0x6000, URZ ;  /* 0x0000600025107890 */ /* 0x000fe2000fffe03f */
[----:B------:R-:W-:Y:S01]  /*4da0*/  UMOV UR9, URZ ;  /* 0x0000003f00097c82 */ /* 0x000fe20008000000 */
[----:B------:R-:W-:Y:S01]  /*4db0*/  UMOV UR41, 0x40 ;  /* 0x0000004000297882 */ /* 0x000fe20000000000 */
[----:B------:R-:W-:Y:S01]  /*4dc0*/  UMOV UR33, 0x80 ;  /* 0x0000008000217882 */ /* 0x000fe20000000000 */
[----:B-1----:R-:W-:Y:S01]  /*4dd0*/  UIMAD UR10, UR10, 0x60, URZ ;  /* 0x000000600a0a78a4 */ /* 0x002fe2000f8e023f */
[----:B------:R-:W-:Y:S01]  /*4de0*/  UMOV UR25, 0x40 ;  /* 0x0000004000197882 */ /* 0x000fe20000000000 */
[----:B------:R-:W-:-:S05]  /*4df0*/  UMOV UR17, 0x80 ;  /* 0x0000008000117882 */ /* 0x000fca0000000000 */
[----:B------:R-:W-:Y:S01]  /*4e00*/  UMOV UR42, UR10 ;  /* 0x0000000a002a7c82 */ /* 0x000fe20008000000 */
[----:B---3--:R-:W-:Y:S01]  /*4e10*/  UMOV UR43, UR11 ;  /* 0x0000000b002b7c82 */ /* 0x008fe20008000000 */
[----:B------:R-:W-:Y:S01]  /*4e20*/  UMOV UR35, UR11 ;  /* 0x0000000b00237c82 */ /* 0x000fe20008000000 */
[----:B------:R-:W-:Y:S01]  /*4e30*/  UMOV UR34, UR10 ;  /* 0x0000000a00227c82 */ /* 0x000fe20008000000 */
[----:B------:R-:W-:Y:S01]  /*4e40*/  UMOV UR27, UR11 ;  /* 0x0000000b001b7c82 */ /* 0x000fe20008000000 */
[----:B------:R-:W-:Y:S01]  /*4e50*/  UMOV UR26, UR10 ;  /* 0x0000000a001a7c82 */ /* 0x000fe20008000000 */
[----:B------:R-:W-:Y:S01]  /*4e60*/  UMOV UR19, UR11 ;  /* 0x0000000b00137c82 */ /* 0x000fe20008000000 */
[----:B------:R-:W-:Y:S01]  /*4e70*/  UMOV UR18, UR10 ;  /* 0x0000000a00127c82 */ /* 0x000fe20008000000 */
[----:B----4-:R-:W-:Y:S01]  /*4e80*/  UMOV UR44, UR12 ;  /* 0x0000000c002c7c82 */ /* 0x010fe20008000000 */
[----:B------:R1:W-:Y:S01]  /*4e90*/  UTMASTG.4D [UR8], [UR4] ;  /* 0x00000008040073b5 */ /* 0x0003e20008018000 */
[----:B------:R-:W-:Y:S01]  /*4ea0*/  UMOV UR36, UR12 ;  /* 0x0000000c00247c82 */ /* 0x000fe20008000000 */
[----:B------:R-:W-:Y:S01]  /*4eb0*/  UMOV UR28, UR12 ;  /* 0x0000000c001c7c82 */ /* 0x000fe20008000000 */
[----:B------:R-:W-:Y:S01]  /*4ec0*/  UMOV UR20, UR12 ;  /* 0x0000000c00147c82 */ /* 0x000fe20008000000 */
[----:B------:R3:W-:Y:S01]  /*4ed0*/  UTMASTG.4D [UR40], [UR4] ;  /* 0x00000028040073b5 */ /* 0x0007e20008018000 */
[----:B------:R3:W-:Y:S01]  /*4ee0*/  UTMASTG.4D [UR32], [UR4] ;  /* 0x00000020040073b5 */ /* 0x0007e20008018000 */
[----:B-1----:R-:W-:-:S02]  /*4ef0*/  UMOV UR8, UR37 ;  /* 0x0000002500087c82 */ /* 0x002fc40008000000 */
[----:B------:R3:W-:Y:S01]  /*4f00*/  UTMASTG.4D [UR8], [UR6] ;  /* 0x00000008060073b5 */ /* 0x0007e20008018000 */
[----:B------:R3:W-:Y:S01]  /*4f10*/  UTMASTG.4D [UR24], [UR6] ;  /* 0x00000018060073b5 */ /* 0x0007e20008018000 */
[----:B------:R3:W-:Y:S02]  /*4f20*/  UTMASTG.4D [UR16], [UR6] ;  /* 0x00000010060073b5 */ /* 0x0007e40008018000 */
[----:B---3--:R0:W-:Y:S02]  /*4f30*/  UTMACMDFLUSH ;  /* 0x00000000000079b7 */ /* 0x0081e40000000000 */
.L_x_1192:
[----:B------:R-:W-:Y:S05]  /*4f40*/  BSYNC B0 ;  /* 0x0000000000007941 */ /* 0x000fea0003800000 */
.L_x_1191:
[----:B------:R-:W-:-:S04]  /*4f50*/  DEPBAR.LE SB0, 0x0 ;  /* 0x000080000000791a */ /* 0x000fc80000000000 */
[----:B------:R-:W-:Y:S05]  /*4f60*/  EXIT ;  /* 0x000000000000794d */ /* 0x000fea0003800000 */
.L_x_1186:
[----:B------:R-:W1:Y:S01]  /*4f70*/  S2R R0, SR_TID.X ;  /* 0x0000000000007919 */ /* 0x000e620000002100 */
[----:B------:R-:W2:Y:S01]  /*4f80*/  S2UR UR11, SR_CTAID.Y ;  /* 0x00000000000b79c3 */ /* 0x000ea20000002600 */
[----:B------:R-:W-:Y:S01]  /*4f90*/  ULDC.64 UR4, c[0x0][0x208] ;  /* 0x0000820000047ab9 */ /* 0x000fe20000000a00 */
[----:B------:R-:W-:Y:S01]  /*4fa0*/  BSSY B0, `(.L_x_1193) ;  /* 0x0000032000007945 */ /* 0x000fe20003800000 */
[----:B------:R-:W3:Y:S05]  /*4fb0*/  S2R R11, SR_CTAID.X ;  /* 0x00000000000b7919 */ /* 0x000eea0000002500 */
[----:B------:R-:W4:Y:S08]  /*4fc0*/  LDC.64 R2, c[0x0][0x820] ;  /* 0x00020800ff027b82 */ /* 0x000f300000000a00 */
[----:B------:R-:W3:Y:S08]  /*4fd0*/  LDC.64 R18, c[0x0][0x808] ;  /* 0x00020200ff127b82 */ /* 0x000ef00000000a00 */
[----:B------:R-:W5:Y:S01]  /*4fe0*/  S2UR UR10, SR_CTAID.Z ;  /* 0x00000000000a79c3 */ /* 0x000f620000002700 */
[----:B--2---:R-:W-:Y:S01]  /*4ff0*/  USHF.R.S32.HI UR7, URZ, 0x1f, UR11 ;  /* 0x0000001f3f077899 */ /* 0x004fe2000801140b */
[----:B-1----:R-:W-:-:S06]  /*5000*/  VIADD R7, R0, 0xffffff80 ;  /* 0xffffff8000077836 */ /* 0x002fcc0000000000 */
[----:B------:R-:W1:Y:S01]  /*5010*/  LDC.64 R12, c[0x0][0x828] ;  /* 0x00020a00ff0c7b82 */ /* 0x000e620000000a00 */
[----:B----4-:R-:W-:Y:S02]  /*5020*/  IMAD R0, R2, UR7, RZ ;  /* 0x0000000702007c24 */ /* 0x010fe4000f8e02ff */
[----:B------:R-:W-:-:S05]  /*5030*/  IMAD.HI R4, R7, 0x2aaaaaab, RZ ;  /* 0x2aaaaaab07047827 */ /* 0x000fca00078e02ff */
[----:B------:R-:W-:Y:S01]  /*5040*/  SHF.R.U32.HI R5, RZ, 0x1f, R4 ;  /* 0x0000001fff057819 */ /* 0x000fe20000011604 */
[----:B---3--:R-:W-:Y:S01]  /*5050*/  IMAD R15, R11, -0x60, R18 ;  /* 0xffffffa00b0f7824 */ /* 0x008fe200078e0212 */
[----:B------:R-:W2:Y:S02]  /*5060*/  LDC.64 R20, c[0x0][0x850] ;  /* 0x00021400ff147b82 */ /* 0x000ea40000000a00 */
[----:B------:R-:W-:Y:S01]  /*5070*/  LEA.HI.SX32 R4, R4, R5, 0x1e ;  /* 0x0000000504047211 */ /* 0x000fe200078ff2ff */
[----:B------:R-:W-:-:S03]  /*5080*/  IMAD R5, R3, UR11, R0 ;  /* 0x0000000b03057c24 */ /* 0x000fc6000f8e0200 */
[CC--:B------:R-:W-:Y:S01]  /*5090*/  ISETP.GE.AND P3, PT, R4.reuse, R15.reuse, PT ;  /* 0x0000000f0400720c */ /* 0x0c0fe20003f66270 */
[C---:B------:R-:W-:Y:S01]  /*50a0*/  IMAD R6, R4.reuse, -0x18, R7 ;  /* 0xffffffe804067824 */ /* 0x040fe200078e0207 */
[----:B------:R-:W3:Y:S01]  /*50b0*/  LDC.64 R22, c[0x0][0x858] ;  /* 0x00021600ff167b82 */ /* 0x000ee20000000a00 */
[----:B------:R-:W-:Y:S01]  /*50c0*/  VIADD R0, R4, 0x10 ;  /* 0x0000001004007836 */ /* 0x000fe20000000000 */
[----:B-----5:R-:W-:Y:S01]  /*50d0*/  USHF.R.S32.HI UR6, URZ, 0x1f, UR10 ;  /* 0x0000001f3f067899 */ /* 0x020fe2000801140a */
[----:B------:R-:W-:Y:S02]  /*50e0*/  IMAD.SHL.U32 R6, R6, 0x8, RZ ;  /* 0x0000000806067824 */ /* 0x000fe400078e00ff */
[----:B------:R-:W-:Y:S01]  /*50f0*/  VIADD R8, R4, 0x30 ;  /* 0x0000003004087836 */ /* 0x000fe20000000000 */
[----:B------:R-:W-:Y:S01]  /*5100*/  ISETP.GE.AND P4, PT, R0, R15, PT ;  /* 0x0000000f0000720c */ /* 0x000fe20003f86270 */
[C---:B------:R-:W-:Y:S01]  /*5110*/  VIADD R0, R4.reuse, 0x20 ;  /* 0x0000002004007836 */ /* 0x040fe20000000000 */
[----:B------:R-:W-:Y:S01]  /*5120*/  SHF.R.S32.HI R7, RZ, 0x1f, R6 ;  /* 0x0000001fff077819 */ /* 0x000fe20000011406 */
[----:B------:R-:W-:Y:S01]  /*5130*/  VIADD R10, R4, 0x40 ;  /* 0x00000040040a7836 */ /* 0x000fe20000000000 */
[----:B------:R-:W-:-:S02]  /*5140*/  ISETP.GE.OR P6, PT, R6, R19, P3 ;  /* 0x000000130600720c */ /* 0x000fc40001fc6670 */
[-C--:B------:R-:W-:Y:S01]  /*5150*/  ISETP.GE.AND P5, PT, R0, R15.reuse, PT ;  /* 0x0000000f0000720c */ /* 0x080fe20003fa6270 */
[----:B------:R-:W-:Y:S01]  /*5160*/  IMAD.WIDE.U32 R2, R2, UR11, R6 ;  /* 0x0000000b02027c25 */ /* 0x000fe2000f8e0006 */
[-C--:B------:R-:W-:Y:S02]  /*5170*/  ISETP.GE.AND P0, PT, R8, R15.reuse, PT ;  /* 0x0000000f0800720c */ /* 0x080fe40003f06270 */
[----:B------:R-:W-:Y:S01]  /*5180*/  ISETP.GE.AND P1, PT, R10, R15, PT ;  /* 0x0000000f0a00720c */ /* 0x000fe20003f26270 */
[----:B------:R-:W-:Y:S01]  /*5190*/  IMAD.IADD R3, R3, 0x1, R5 ;  /* 0x0000000103037824 */ /* 0x000fe200078e0205 */
[----:B------:R-:W-:Y:S01]  /*51a0*/  SHF.R.S32.HI R5, RZ, 0x1f, R4 ;  /* 0x0000001fff057819 */ /* 0x000fe20000011404 */
[----:B-1----:R-:W-:Y:S01]  /*51b0*/  IMAD R0, R12, UR6, RZ ;  /* 0x000000060c007c24 */ /* 0x002fe2000f8e02ff */
[----:B------:R-:W-:Y:S01]  /*51c0*/  ISETP.GE.OR P2, PT, R6, R19, P4 ;  /* 0x000000130600720c */ /* 0x000fe20002746670 */
[----:B------:R-:W-:-:S04]  /*51d0*/  IMAD.WIDE.U32 R8, R12, UR10, R2 ;  /* 0x0000000a0c087c25 */ /* 0x000fc8000f8e0002 */
[----:B------:R-:W-:Y:S02]  /*51e0*/  IMAD R13, R13, UR10, R0 ;  /* 0x0000000a0d0d7c24 */ /* 0x000fe4000f8e0200 */
        /* <DEDUP_REMOVED lines=13> */
.L_x_1194:
[----:B------:R-:W-:Y:S05]  /*52c0*/  BSYNC B0 ;  /* 0x0000000000007941 */ /* 0x000fea0003800000 */
.L_x_1193:
[----:B------:R-:W-:Y:S01]  /*52d0*/  BSSY B0, `(.L_x_1195) ;  /* 0x0000010000007945 */ /* 0x000fe20003800000 */
[----:B------:R-:W-:-:S03]  /*52e0*/  ISETP.GE.OR P6, PT, R6, R19, P5 ;  /* 0x000000130600720c */ /* 0x000fc60002fc6670 */
[----:B------:R-:W-:Y:S10]  /*52f0*/  @P2 BRA `(.L_x_1196) ;  /* 0x0000000000342947 */ /* 0x000ff40003800000 */
        /* <DEDUP_REMOVED lines=13> */
.L_x_1196:
[----:B------:R-:W-:Y:S05]  /*53d0*/  BSYNC B0 ;  /* 0x0000000000007941 */ /* 0x000fea0003800000 */
.L_x_1195:
[----:B------:R-:W-:Y:S01]  /*53e0*/  BSSY B0, `(.L_x_1197) ;  /* 0x0000010000007945 */ /* 0x000fe20003800000 */
[----:B------:R-:W-:-:S03]  /*53f0*/  ISETP.GE.OR P2, PT, R6, R19, P0 ;  /* 0x000000130600720c */ /* 0x000fc60000746670 */
[----:B------:R-:W-:Y:S10]  /*5400*/  @P6 BRA `(.L_x_1198) ;  /* 0x0000000000346947 */ /* 0x000ff40003800000 */
[----:B-1--4-:R-:W-:Y:S01]  /*5410*/  IADD3 R17, P6, R2, 0x20, RZ ;  /* 0x0000002002117810 */ /* 0x012fe20007fde0ff */
        /* <DEDUP_REMOVED lines=12> */
.L_x_1198:
[----:B------:R-:W-:Y:S05]  /*54e0*/  BSYNC B0 ;  /* 0x0000000000007941 */ /* 0x000fea0003800000 */
.L_x_1197:
[----:B------:R-:W-:Y:S01]  /*54f0*/  BSSY B0, `(.L_x_1199) ;  /* 0x0000011000007945 */ /* 0x000fe20003800000 */
[----:B------:R-:W-:Y:S01]  /*5500*/  ISETP.GE.OR P6, PT, R6, R19, P1 ;  /* 0x000000130600720c */ /* 0x000fe20000fc6670 */
[----:B------:R-:W-:Y:S02]  /*5510*/  VIADD R0, R4, 0x50 ;  /* 0x0000005004007836 */ /* 0x000fe40000000000 */
[----:B------:R-:W-:Y:S10]  /*5520*/  @P2 BRA `(.L_x_1200) ;  /* 0x0000000000342947 */ /* 0x000ff40003800000 */
        /* <DEDUP_REMOVED lines=12> */
[----:B------:R1:W-:Y:S02]  /*55f0*/  STG.E.128 desc[UR4][R10.64], RZ ;  /* 0x000000ff0a007986 */ /* 0x0003e4000c101d04 */
.L_x_1200:
[----:B------:R-:W-:Y:S05]  /*5600*/  BSYNC B0 ;  /* 0x0000000000007941 */ /* 0x000fea0003800000 */
.L_x_1199:
[----:B------:R-:W-:Y:S01]  /*5610*/  BSSY B0, `(.L_x_1201) ;  /* 0x0000011000007945 */ /* 0x000fe20003800000 */
[----:B------:R-:W-:Y:S01]  /*5620*/  ISETP.GE.AND P2, PT, R0, R15, PT ;  /* 0x0000000f0000720c */ /* 0x000fe20003f46270 */
[----:B-12---:R-:W-:Y:S02]  /*5630*/  IMAD R10, R20, UR7, RZ ;  /* 0x00000007140a7c24 */ /* 0x006fe4000f8e02ff */
        /* <DEDUP_REMOVED lines=14> */
.L_x_1202:
[----:B------:R-:W-:Y:S05]  /*5720*/  BSYNC B0 ;  /* 0x0000000000007941 */ /* 0x000fea0003800000 */
.L_x_1201:
[----:B------:R-:W-:Y:S01]  /*5730*/  ISETP.GE.OR P6, PT, R6, R19, P2 ;  /* 0x000000130600720c */ /* 0x000fe200017c6670 */
[----:B------:R-:W-:Y:S01]  /*5740*/  IMAD R11, R21, UR11, R10 ;  /* 0x0000000b150b7c24 */ /* 0x000fe2000f8e020a */
[----:B------:R-:W-:Y:S01]  /*5750*/  ULDC UR8, c[0x0][0x83c] ;  /* 0x00020f0000087ab9 */ /* 0x000fe20000000800 */
[----:B------:R-:W-:Y:S01]  /*5760*/  IMAD.WIDE.U32 R4, R20, UR11, R6 ;  /* 0x0000000b14047c25 */ /* 0x000fe2000f8e0006 */
[----:B------:R-:W-:Y:S01]  /*5770*/  BSSY B0, `(.L_x_1203) ;  /* 0x0000019000007945 */ /* 0x000fe20003800000 */
[C---:B------:R-:W-:Y:S02]  /*5780*/  ISETP.GE.OR P3, PT, R6.reuse, UR8, P3 ;  /* 0x0000000806007c0c */ /* 0x040fe40009f66670 */
[----:B------:R-:W-:Y:S01]  /*5790*/  IMAD.IADD R5, R5, 0x1, R11 ;  /* 0x0000000105057824 */ /* 0x000fe200078e020b */
[----:B------:R-:W-:Y:S01]  /*57a0*/  ISETP.GE.OR P4, PT, R6, UR8, P4 ;  /* 0x0000000806007c0c */ /* 0x000fe2000a786670 */
[----:B---3--:R-:W-:Y:S01]  /*57b0*/  IMAD R0, R22, UR6, RZ ;  /* 0x0000000616007c24 */ /* 0x008fe2000f8e02ff */
[----:B------:R-:W-:-:S02]  /*57c0*/  ISETP.GE.OR P5, PT, R6, UR8, P5 ;  /* 0x0000000806007c0c */ /* 0x000fc4000afa6670 */
[C---:B------:R-:W-:Y:S01]  /*57d0*/  ISETP.GE.OR P0, PT, R6.reuse, UR8, P0 ;  /* 0x0000000806007c0c */ /* 0x040fe20008706670 */
[----:B------:R-:W-:Y:S01]  /*57e0*/  IMAD R11, R23, UR10, R0 ;  /* 0x0000000a170b7c24 */ /* 0x000fe2000f8e0200 */
[C---:B------:R-:W-:Y:S02]  /*57f0*/  ISETP.GE.OR P1, PT, R6.reuse, UR8, P1 ;  /* 0x0000000806007c0c */ /* 0x040fe40008f26670 */
[----:B------:R-:W-:Y:S01]  /*5800*/  ISETP.GE.OR P2, PT, R6, UR8, P2 ;  /* 0x0000000806007c0c */ /* 0x000fe20009746670 */
[----:B------:R-:W-:Y:S01]  /*5810*/  IMAD.WIDE.U32 R6, R22, UR10, R4 ;  /* 0x0000000a16067c25 */ /* 0x000fe2000f8e0004 */
[----:B------:R-:W-:Y:S11]  /*5820*/  @P6 BRA `(.L_x_1204) ;  /* 0x0000000000346947 */ /* 0x000ff60003800000 */
        /* <DEDUP_REMOVED lines=13> */
.L_x_1204:
[----:B------:R-:W-:Y:S05]  /*5900*/  BSYNC B0 ;  /* 0x0000000000007941 */ /* 0x000fea0003800000 */
.L_x_1203:
[----:B------:R-:W-:Y:S01]  /*5910*/  BSSY B0, `(.L_x_1205) ;  /* 0x000000d000007945 */ /* 0x000fe20003800000 */
[----:B--2---:R-:W-:-:S03]  /*5920*/  IMAD.IADD R9, R7, 0x1, R11 ;  /* 0x0000000107097824 */ /* 0x004fc600078e020b */
[----:B------:R-:W-:Y:S05]  /*5930*/  @P3 BRA `(.L_x_1206) ;  /* 0x0000000000283947 */ /* 0x000fea0003800000 */
        /* <DEDUP_REMOVED lines=10> */
.L_x_1206:
[----:B------:R-:W-:Y:S05]  /*59e0*/  BSYNC B0 ;  /* 0x0000000000007941 */ /* 0x000fea0003800000 */
.L_x_1205:
[----:B------:R-:W-:Y:S04]  /*59f0*/  BSSY B0, `(.L_x_1207) ;  /* 0x000000f000007945 */ /* 0x000fe80003800000 */
[----:B------:R-:W-:Y:S05]  /*5a00*/  @P4 BRA `(.L_x_1208) ;  /* 0x0000000000344947 */ /* 0x000fea0003800000 */
[----:B--2---:R-:W-:Y:S01]  /*5a10*/  IADD3 R11, P3, R2, 0x10, RZ ;  /* 0x00000010020b7810 */ /* 0x004fe20007f7e0ff */
        /* <DEDUP_REMOVED lines=12> */
.L_x_1208:
[----:B------:R-:W-:Y:S05]  /*5ae0*/  BSYNC B0 ;  /* 0x0000000000007941 */ /* 0x000fea0003800000 */
.L_x_1207:
[----:B------:R-:W-:Y:S04]  /*5af0*/  BSSY B0, `(.L_x_1209) ;  /* 0x000000f000007945 */ /* 0x000fe80003800000 */
[----:B------:R-:W-:Y:S05]  /*5b00*/  @P5 BRA `(.L_x_1210) ;  /* 0x0000000000345947 */ /* 0x000fea0003800000 */
[----:B--23--:R-:W-:Y:S01]  /*5b10*/  IADD3 R11, P3, R2, 0x20, RZ ;  /* 0x00000020020b7810 */ /* 0x00cfe20007f7e0ff */
        /* <DEDUP_REMOVED lines=12> */
.L_x_1210:
[----:B------:R-:W-:Y:S05]  /*5be0*/  BSYNC B0 ;  /* 0x0000000000007941 */ /* 0x000fea0003800000 */
.L_x_1209:
        /* <DEDUP_REMOVED lines=15> */
.L_x_1212:
[----:B------:R-:W-:Y:S05]  /*5ce0*/  BSYNC B0 ;  /* 0x0000000000007941 */ /* 0x000fea0003800000 */
.L_x_1211:
        /* <DEDUP_REMOVED lines=15> */
.L_x_1214:
[----:B------:R-:W-:Y:S05]  /*5de0*/  BSYNC B0 ;  /* 0x0000000000007941 */ /* 0x000fea0003800000 */
.L_x_1213:
[----:B------:R-:W-:Y:S04]  /*5df0*/  BSSY B0, `(.L_x_1215) ;  /* 0x000000f000007945 */ /* 0x000fe80003800000 */
        /* <DEDUP_REMOVED lines=14> */
.L_x_1216:
[----:B------:R-:W-:Y:S05]  /*5ee0*/  BSYNC B0 ;  /* 0x0000000000007941 */ /* 0x000fea0003800000 */
.L_x_1215:
[----:B------:R-:W-:Y:S05]  /*5ef0*/  EXIT ;  /* 0x000000000000794d */ /* 0x000fea0003800000 */
.L_x_1156:
[----:B------:R-:W-:-:S08]  /*5f00*/  NOP ;  /* 0x0000000000007918 */ /* 0x000fd00000000000 */
[----:B------:R-:W1:-:S00]  /*5f10*/  USETMAXREG.DEALLOC.CTAPOOL 0x20 ;  /* 0x00000020000079c8 */ /* 0x000e4000080e0500 */
[----:B-1----:R-:W-:Y:S01]  /*5f20*/  LOP3.LUT R0, R0, 0x3, RZ, 0xc0, !PT ;  /* 0x0000000300007812 */ /* 0x002fe200078ec0ff */
[----:B------:R-:W-:Y:S01]  /*5f30*/  BSSY B0, `(.L_x_1217) ;  /* 0x0000365000007945 */ /* 0x000fe20003800000 */
[----:B------:R-:W-:-:S04]  /*5f40*/  IMAD.MOV.U32 R18, RZ, RZ, RZ ;  /* 0x000000ffff127224 */ /* 0x000fc800078e00ff */
        /* <DEDUP_REMOVED lines=8> */
[----:B------:R-:W1:Y:S01]  /*5fd0*/  S2UR UR9, SR_CTAID.X ;  /* 0x00000000000979c3 */ /* 0x000e620000002500 */
[----:B------:R-:W-:Y:S01]  /*5fe0*/  ULDC UR4, c[0x0][0x280] ;  /* 0x0000a00000047ab9 */ /* 0x000fe20000000800 */
[----:B------:R-:W-:Y:S01]  /*5ff0*/  ULDC UR6, c[0x0][0x290] ;  /* 0x0000a40000067ab9 */ /* 0x000fe20000000800 */
[----:B------:R-:W-:-:S05]  /*6000*/  ULDC UR7, c[0x0][0x74c] ;  /* 0x0001d30000077ab9 */ /* 0x000fca0000000800 */
[----:B------:R-:W2:Y:S01]  /*6010*/  S2UR UR13, SR_CTAID.Y ;  /* 0x00000000000d79c3 */ /* 0x000ea20000002600 */
[----:B-1----:R-:W-:Y:S02]  /*6020*/  UIMAD UR5, UR9, 0x60, UR4 ;  /* 0x00000060090578a4 */ /* 0x002fe4000f8e0204 */
[----:B------:R-:W-:Y:S02]  /*6030*/  ISETP.LE.AND P0, PT, RZ, UR9, PT ;  /* 0x00000009ff007c0c */ /* 0x000fe4000bf03270 */
[----:B------:R-:W-:-:S04]  /*6040*/  UIADD3 UR5, -UR7, UR5, -UR6 ;  /* 0x0000000507057290 */ /* 0x000fc8000fffe906 */
[----:B------:R-:W-:-:S04]  /*6050*/  USHF.R.S32.HI UR6, URZ, 0x1f, UR5 ;  /* 0x0000001f3f067899 */ /* 0x000fc80008011405 */
[----:B------:R-:W-:-:S04]  /*6060*/  ULEA.HI UR6, UR6, UR5, URZ, 0x6 ;  /* 0x0000000506067291 */ /* 0x000fc8000f8f303f */
[----:B------:R-:W-:Y:S02]  /*6070*/  USHF.R.S32.HI UR5, URZ, 0x6, UR6 ;  /* 0x000000063f057899 */ /* 0x000fe40008011406 */
[----:B------:R-:W-:Y:S02]  /*6080*/  UIADD3 UR6, UR4, 0x3f, URZ ;  /* 0x0000003f04067890 */ /* 0x000fe4000fffe03f */
[----:B------:R-:W-:Y:S02]  /*6090*/  UISETP.LT.AND UP0, UPT, URZ, UR5, UPT ;  /* 0x000000053f00728c */ /* 0x000fe4000bf01270 */
[----:B------:R-:W-:Y:S02]  /*60a0*/  USHF.R.S32.HI UR7, URZ, 0x1f, UR6 ;  /* 0x0000001f3f077899 */ /* 0x000fe40008011406 */
[----:B------:R-:W-:Y:S02]  /*60b0*/  USEL UR5, URZ, UR5, !UP0 ;  /* 0x000000053f057287 */ /* 0x000fe4000c000000 */
[----:B------:R-:W-:-:S04]  /*60c0*/  ULEA.HI UR7, UR7, UR6, URZ, 0x6 ;  /* 0x0000000607077291 */ /* 0x000fc8000f8f303f */
[----:B------:R-:W-:Y:S01]  /*60d0*/  USHF.R.S32.HI UR8, URZ, 0x6, UR7 ;  /* 0x000000063f087899 */ /* 0x000fe20008011407 */
[----:B--2---:R-:W-:Y:S11]  /*60e0*/  @!P0 BRA `(.L_x_1220) ;  /* 0x0000000000288947 */ /* 0x004ff60003800000 */
        /* <DEDUP_REMOVED lines=10> */
.L_x_1220:
[----:B------:R-:W-:Y:S02]  /*6190*/  UISETP.GT.AND UP0, UPT, UR8, UR5, UPT ;  /* 0x000000050800728c */ /* 0x000fe4000bf04270 */
[----:B------:R-:W-:Y:S02]  /*61a0*/  USHF.R.S32.HI UR14, URZ, 0x1f, UR12 ;  /* 0x0000001f3f0e7899 */ /* 0x000fe4000801140c */
[----:B------:R-:W-:Y:S02]  /*61b0*/  USHF.R.S32.HI UR9, URZ, 0x1f, UR13 ;  /* 0x0000001f3f097899 */ /* 0x000fe4000801140d */
[----:B------:R-:W-:-:S13]  /*61c0*/  PLOP3.LUT P0, PT, PT, PT, UP0, 0x80, 0x0 ;  /* 0x000000000000781c */ /* 0x000fda0003f0f008 */
[----:B------:R-:W-:Y:S05]  /*61d0*/  @!P0 BRA `(.L_x_1219) ;  /* 0x0000003000e88947 */ /* 0x000fea0003800000 */
[----:B------:R-:W-:Y:S01]  /*61e0*/  UIADD3 UR4, -UR5, UR8, URZ ;  /* 0x0000000805047290 */ /* 0x000fe2000fffe13f */
[----:B------:R-:W-:Y:S01]  /*61f0*/  ULDC.64 UR10, c[0x0][0x2d8] ;  /* 0x0000b600000a7ab9 */ /* 0x000fe20000000a00 */
[----:B------:R-:W-:Y:S02]  /*6200*/  ELECT P0, URZ, PT ;  /* 0x00000000003f782f */ /* 0x000fe40003800000 */
[----:B------:R-:W-:Y:S02]  /*6210*/  ULOP3.LUT UR4, UR4, 0x1, URZ, 0xc0, !UPT ;  /* 0x0000000104047892 */ /* 0x000fe4000f8ec03f */
[----:B------:R-:W-:Y:S02]  /*6220*/  UIMAD UR9, UR9, UR10, URZ ;  /* 0x0000000a090972a4 */ /* 0x000fe4000f8e023f */
[----:B------:R-:W-:Y:S02]  /*6230*/  UISETP.NE.U32.AND UP0, UPT, UR4, 0x1, UPT ;  /* 0x000000010400788c */ /* 0x000fe4000bf05070 */
[----:B------:R-:W-:-:S02]  /*6240*/  UIMAD.WIDE.U32 UR6, UR13, UR10, URZ ;  /* 0x0000000a0d0672a5 */ /* 0x000fc4000f8e003f */
[----:B------:R-:W-:Y:S02]  /*6250*/  UIMAD UR9, UR13, UR11, UR9 ;  /* 0x0000000b0d0972a4 */ /* 0x000fe4000f8e0209 */
[----:B------:R-:W-:Y:S01]  /*6260*/  PLOP3.LUT P1, PT, PT, PT, UP0, 0x80, 0x0 ;  /* 0x000000000000781c */ /* 0x000fe20003f2f008 */
[----:B------:R-:W-:Y:S01]  /*6270*/  ULDC.64 UR10, c[0x0][0x2e0] ;  /* 0x0000b800000a7ab9 */ /* 0x000fe20000000a00 */
[----:B------:R-:W-:Y:S02]  /*6280*/  UIADD3 UR7, UR7, UR9, URZ ;  /* 0x0000000907077290 */ /* 0x000fe4000fffe03f */
[----:B------:R-:W-:Y:S02]  /*6290*/  UIMAD UR9, UR14, UR10, URZ ;  /* 0x0000000a0e0972a4 */ /* 0x000fe4000f8e023f */
[----:B------:R-:W-:Y:S02]  /*62a0*/  UIMAD.WIDE.U32 UR6, UR12, UR10, UR6 ;  /* 0x0000000a0c0672a5 */ /* 0x000fe4000f8e0006 */
[----:B------:R-:W-:-:S04]  /*62b0*/  UIMAD UR9, UR12, UR11, UR9 ;  /* 0x0000000b0c0972a4 */ /* 0x000fc8000f8e0209 */
[----:B------:R-:W-:Y:S01]  /*62c0*/  UIADD3 UR9, UR7, UR9, URZ ;  /* 0x0000000907097290 */ /* 0x000fe2000fffe03f */
[----:B------:R-:W-:Y:S11]  /*62d0*/  @P1 BRA `(.L_x_1221) ;  /* 0x00000004001c1947 */ /* 0x000ff60003800000 */
[----:B------:R-:W-:Y:S01]  /*62e0*/  UIMAD UR14, UR5, 0x3000, URZ ;  /* 0x00003000050e78a4 */ /* 0x000fe2000f8e023f */
        /* <DEDUP_REMOVED lines=9> */
[----:B------:R-:W-:Y:S01]  /*6380*/  UMOV UR16, 0x0 ;  /* 0x0000000000107882 */ /* 0x000fe20000000000 */
[----:B------:R-:W-:Y:S02]  /*6390*/  UMOV UR17, 0x14f00000 ;  /* 0x14f0000000117882 */ /* 0x000fe40000000000 */
[----:B------:R-:W-:-:S02]  /*63a0*/  ULEA.HI.X UR11, UR13, UR11, UR15, 0x2, UP0 ;  /* 0x0000000b0d0b7291 */ /* 0x000fc400080f140f */
[----:B-1----:R-:W-:-:S03]  /*63b0*/  ULEA UR4, UR12, UR4, 0x18 ;  /* 0x000000040c047291 */ /* 0x002fc6000f8ec03f */
[----:B------:R-:W-:Y:S01]  /*63c0*/  UMOV UR12, 0x400 ;  /* 0x00000400000c7882 */ /* 0x000fe20000000000 */
[----:B------:R-:W-:-:S09]  /*63d0*/  UIADD3 UR4, UR4, 0x12000, URZ ;  /* 0x0001200004047890 */ /* 0x000fd2000fffe03f */
[----:B------:R1:W-:Y:S02]  /*63e0*/  UBLKRED.G.S.ADD.F32.RN [UR10], [UR4], UR12, desc[UR16] ;  /* 0x0000100a040073bb */ /* 0x0003e400080a140c */
[----:B-1----:R0:W-:Y:S02]  /*63f0*/  UTMACMDFLUSH ;  /* 0x00000000000079b7 */ /* 0x0021e40000000000 */
.L_x_1223:
[----:B------:R-:W-:Y:S05]  /*6400*/  BSYNC B1 ;  /* 0x0000000000017941 */ /* 0x000fea0003800000 */
.L_x_1222:
        /* <DEDUP_REMOVED lines=9> */
[----:B------:R-:W-:Y:S02]  /*64a0*/  UMOV UR17, 0x14f00000 ;  /* 0x14f0000000117882 */ /* 0x000fe40000000000 */
[----:B------:R-:W-:Y:S02]  /*64b0*/  ULEA.HI.X.SX32 UR4, UR4, UR9, 0x1, UP0 ;  /* 0x0000000904047291 */ /* 0x000fe400080f0e3f */
[----:B------:R-:W-:-:S04]  /*64c0*/  ULEA UR10, UP0, UR15, UR10, 0x2 ;  /* 0x0000000a0f0a7291 */ /* 0x000fc8000f80103f */
[----:B------:R-:W-:-:S03]  /*64d0*/  ULEA.HI.X UR11, UR15, UR11, UR4, 0x2, UP0 ;  /* 0x0000000b0f0b7291 */ /* 0x000fc600080f1404 */
[----:B------:R-:W-:Y:S01]  /*64e0*/  UMOV UR4, 0x400 ;  /* 0x0000040000047882 */ /* 0x000fe20000000000 */
[----:B-1----:R-:W-:-:S04]  /*64f0*/  ULEA UR12, UR13, UR12, 0x18 ;  /* 0x0000000c0d0c7291 */ /* 0x002fc8000f8ec03f */
[----:B------:R-:W-:-:S09]  /*6500*/  UIADD3 UR12, UR12, 0x16000, URZ ;  /* 0x000160000c0c7890 */ /* 0x000fd2000fffe03f */
[----:B------:R1:W-:Y:S02]  /*6510*/  UBLKRED.G.S.ADD.F32.RN [UR10], [UR12], UR4, desc[UR16] ;  /* 0x0000100a0c0073bb */ /* 0x0003e400080a1404 */
[----:B-1----:R0:W-:Y:S02]  /*6520*/  UTMACMDFLUSH ;  /* 0x00000000000079b7 */ /* 0x0021e40000000000 */
.L_x_1225:
[----:B------:R-:W-:Y:S05]  /*6530*/  BSYNC B1 ;  /* 0x0000000000017941 */ /* 0x000fea0003800000 */
.L_x_1224:
        /* <DEDUP_REMOVED lines=16> */
[----:B------:R1:W-:Y:S01]  /*6640*/  UBLKRED.G.S.ADD.F32.RN [UR10], [UR12], UR4, desc[UR16] ;  /* 0x0000100a0c0073bb */ /* 0x0003e200080a1404 */
[----:B------:R0:W-:Y:S01]  /*6650*/  UTMACMDFLUSH ;  /* 0x00000000000079b7 */ /* 0x0001e20000000000 */
[----:B-1----:R-:W-:-:S04]  /*6660*/  DEPBAR.LE SB0, 0x2 ;  /* 0x000080800000791a */ /* 0x002fc80000000000 */
.L_x_1227:
[----:B------:R-:W-:Y:S05]  /*6670*/  BSYNC B1 ;  /* 0x0000000000017941 */ /* 0x000fea0003800000 */
.L_x_1226:
[----:B------:R-:W-:Y:S06]  /*6680*/  BAR.ARV 0xa, 0xa0 ;  /* 0x0282800000007b1d */ /* 0x000fec0000002000 */
[----:B------:R-:W-:Y:S04]  /*6690*/  BSSY B1, `(.L_x_1228) ;  /* 0x0000003000017945 */ /* 0x000fe80003800000 */
[----:B------:R-:W-:Y:S05]  /*66a0*/  @!P0 BRA `(.L_x_1229) ;  /* 0x0000000000048947 */ /* 0x000fea0003800000 */
[----:B------:R-:W-:-:S04]  /*66b0*/  DEPBAR.LE SB0, 0x1 ;  /* 0x000080400000791a */ /* 0x000fc80000000000 */
.L_x_1229:
[----:B------:R-:W-:Y:S05]  /*66c0*/  BSYNC B1 ;  /* 0x0000000000017941 */ /* 0x000fea0003800000 */
.L_x_1228:
[----:B------:R-:W-:Y:S06]  /*66d0*/  BAR.ARV 0xb, 0xa0 ;  /* 0x02c2800000007b1d */ /* 0x000fec0000002000 */
[----:B------:R-:W-:Y:S04]  /*66e0*/  BSSY B1, `(.L_x_1230) ;  /* 0x0000003000017945 */ /* 0x000fe80003800000 */
[----:B------:R-:W-:Y:S05]  /*66f0*/  @!P0 BRA `(.L_x_1231) ;  /* 0x0000000000048947 */ /* 0x000fea0003800000 */
[----:B------:R-:W-:-:S04]  /*6700*/  DEPBAR.LE SB0, 0x0 ;  /* 0x000080000000791a */ /* 0x000fc80000000000 */
.L_x_1231:
[----:B------:R-:W-:Y:S05]  /*6710*/  BSYNC B1 ;  /* 0x0000000000017941 */ /* 0x000fea0003800000 */
.L_x_1230:
[----:B------:R-:W-:Y:S06]  /*6720*/  BAR.ARV 0xc, 0xa0 ;  /* 0x0302800000007b1d */ /* 0x000fec0000002000 */
[----:B------:R-:W-:Y:S01]  /*6730*/  UIADD3 UR12, UR5, 0x1, URZ ;  /* 0x00000001050c7890 */ /* 0x000fe2000fffe03f */
[----:B------:R-:W-:Y:S11]  /*6740*/  BRA `(.L_x_1232) ;  /* 0x0000000000047947 */ /* 0x000ff60003800000 */
.L_x_1221:
[----:B------:R-:W-:-:S05]  /*6750*/  UMOV UR12, UR5 ;  /* 0x00000005000c7c82 */ /* 0x000fca0008000000 */
.L_x_1232:
[----:B------:R-:W-:-:S04]  /*6760*/  UIADD3 UR4, UR5, 0x1, URZ ;  /* 0x0000000105047890 */ /* 0x000fc8000fffe03f */
[----:B------:R-:W-:-:S06]  /*6770*/  UISETP.NE.AND UP0, UPT, UR8, UR4, UPT ;  /* 0x000000040800728c */ /* 0x000fcc000bf05270 */
[----:B------:R-:W-:-:S13]  /*6780*/  PLOP3.LUT P1, PT, PT, PT, UP0, 0x80, 0x0 ;  /* 0x000000000000781c */ /* 0x000fda0003f2f008 */
[----:B------:R-:W-:Y:S05]  /*6790*/  @!P1 BRA `(.L_x_1219) ;  /* 0x0000002c00789947 */ /* 0x000fea0003800000 */
[----:B------:R-:W-:Y:S01]  /*67a0*/  ULDC.64 UR22, c[0x0][0x2c0] ;  /* 0x0000b00000167ab9 */ /* 0x000fe20000000a00 */
[----:B------:R-:W-:Y:S02]  /*67b0*/  UIMAD UR13, UR12, 0x3000, URZ ;  /* 0x000030000c0d78a4 */ /* 0x000fe4000f8e023f */
[----:B------:R-:W-:Y:S01]  /*67c0*/  ULEA UR22, UP0, UR6, UR22, 0x2 ;  /* 0x0000001606167291 */ /* 0x000fe2000f80103f */
[----:B------:R-:W-:Y:S01]  /*67d0*/  UMOV UR4, URZ ;  /* 0x0000003f00047c82 */ /* 0x000fe20008000000 */
[----:B------:R-:W-:Y:S02]  /*67e0*/  ULDC.64 UR28, c[0x0][0x2c0] ;  /* 0x0000b000001c7ab9 */ /* 0x000fe40000000a00 */
        /* <DEDUP_REMOVED lines=11> */
[----:B------:R-:W-:-:S11]  /*68a0*/  UMOV UR24, UR13 ;  /* 0x0000000d00187c82 */ /* 0x000fd60008000000 */
.L_x_1253:
[----:B------:R-:W-:Y:S01]  /*68b0*/  UIADD3 UR10, UR13, UR4, URZ ;  /* 0x000000040d0a7290 */ /* 0x000fe2000fffe03f */
[----:B------:R-:W-:Y:S03]  /*68c0*/  BAR.SYNC.DEFER_BLOCKING 0xd, 0xa0 ;  /* 0x0342800000007b1d */ /* 0x000fe60000010000 */
        /* <DEDUP_REMOVED lines=9> */
[----:B------:R-:W-:Y:S01]  /*6960*/  UMOV UR25, 0x400 ;  /* 0x0000040000197882 */ /* 0x000fe20000000000 */
[----:B------:R-:W-:Y:S02]  /*6970*/  UMOV UR40, 0x0 ;  /* 0x0000000000287882 */ /* 0x000fe40000000000 */
[----:B------:R-:W-:Y:S01]  /*6980*/  ULEA.HI.X.SX32 UR39, UR24, UR9, 0x1, UP0 ;  /* 0x0000000918277291 */ /* 0x000fe200080f0e3f */
[----:B------:R-:W-:Y:S01]  /*6990*/  UMOV UR41, 0x14f00000 ;  /* 0x14f0000000297882 */ /* 0x000fe20000000000 */
[----:B-1----:R-:W-:Y:S02]  /*69a0*/  ULEA UR25, UR26, UR25, 0x18 ;  /* 0x000000191a197291 */ /* 0x002fe4000f8ec03f */
[----:B------:R-:W-:Y:S02]  /*69b0*/  ULEA UR26, UP0, UR27, UR28, 0x2 ;  /* 0x0000001c1b1a7291 */ /* 0x000fe4000f80103f */
[----:B------:R-:W-:-:S02]  /*69c0*/  UIADD3 UR25, UR25, 0x12000, URZ ;  /* 0x0001200019197890 */ /* 0x000fc4000fffe03f */
[----:B------:R-:W-:-:S03]  /*69d0*/  ULEA.HI.X UR27, UR27, UR29, UR39, 0x2, UP0 ;  /* 0x0000001d1b1b7291 */ /* 0x000fc600080f1427 */
[----:B------:R-:W-:-:S06]  /*69e0*/  UMOV UR39, 0x400 ;  /* 0x0000040000277882 */ /* 0x000fcc0000000000 */
[----:B------:R1:W-:Y:S02]  /*69f0*/  UBLKRED.G.S.ADD.F32.RN [UR26], [UR25], UR39, desc[UR40] ;  /* 0x0000281a190073bb */ /* 0x0003e400080a1427 */
[----:B-1----:R0:W-:Y:S02]  /*6a00*/  UTMACMDFLUSH ;  /* 0x00000000000079b7 */ /* 0x0021e40000000000 */
.L_x_1234:
[----:B------:R-:W-:Y:S05]  /*6a10*/  BSYNC B1 ;  /* 0x0000000000017941 */ /* 0x000fea0003800000 */
.L_x_1233:
        /* <DEDUP_REMOVED lines=12> */
.L_x_1236:
[----:B------:R-:W-:Y:S05]  /*6ae0*/  BSYNC B1 ;  /* 0x0000000000017941 */ /* 0x000fea0003800000 */
.L_x_1235:
        /* <DEDUP_REMOVED lines=13> */
.L_x_1238:
[----:B------:R-:W-:Y:S05]  /*6bc0*/  BSYNC B1 ;  /* 0x0000000000017941 */ /* 0x000fea0003800000 */
.L_x_1237:
[----:B------:R-:W-:Y:S06]  /*6bd0*/  BAR.ARV 0xa, 0xa0 ;  /* 0x0282800000007b1d */ /* 0x000fec0000002000 */
[----:B------:R-:W-:Y:S04]  /*6be0*/  BSSY B1, `(.L_x_1239) ;  /* 0x0000003000017945 */ /* 0x000fe80003800000 */
[----:B------:R-:W-:Y:S05]  /*6bf0*/  @!P0 BRA `(.L_x_1240) ;  /* 0x0000000000048947 */ /* 0x000fea0003800000 */
[----:B------:R-:W-:-:S04]  /*6c00*/  DEPBAR.LE SB0, 0x1 ;  /* 0x000080400000791a */ /* 0x000fc80000000000 */
.L_x_1240:
[----:B------:R-:W-:Y:S05]  /*6c10*/  BSYNC B1 ;  /* 0x0000000000017941 */ /* 0x000fea0003800000 */
.L_x_1239:
[----:B------:R-:W-:Y:S06]  /*6c20*/  BAR.ARV 0xb, 0xa0 ;  /* 0x02c2800000007b1d */ /* 0x000fec0000002000 */
[----:B------:R-:W-:Y:S04]  /*6c30*/  BSSY B1, `(.L_x_1241) ;  /* 0x0000003000017945 */ /* 0x000fe80003800000 */
[----:B------:R-:W-:Y:S05]  /*6c40*/  @!P0 BRA `(.L_x_1242) ;  /* 0x0000000000048947 */ /* 0x000fea0003800000 */
[----:B------:R-:W-:-:S04]  /*6c50*/  DEPBAR.LE SB0, 0x0 ;  /* 0x000080000000791a */ /* 0x000fc80000000000 */
.L_x_1242:
[----:B------:R-:W-:Y:S05]  /*6c60*/  BSYNC B1 ;  /* 0x0000000000017941 */ /* 0x000fea0003800000 */
.L_x_1241:
        /* <DEDUP_REMOVED lines=13> */
.L_x_1244:
[----:B------:R-:W-:Y:S05]  /*6d40*/  BSYNC B1 ;  /* 0x0000000000017941 */ /* 0x000fea0003800000 */
.L_x_1243:
        /* <DEDUP_REMOVED lines=12> */
.L_x_1246:
[----:B------:R-:W-:Y:S05]  /*6e10*/  BSYNC B1 ;  /* 0x0000000000017941 */ /* 0x000fea0003800000 */
.L_x_1245:
        /* <DEDUP_REMOVED lines=13> */
.L_x_1248:
[----:B------:R-:W-:Y:S05]  /*6ef0*/  BSYNC B1 ;  /* 0x0000000000017941 */ /* 0x000fea0003800000 */
.L_x_1247:
[----:B------:R-:W-:Y:S06]  /*6f00*/  BAR.ARV 0xa, 0xa0 ;  /* 0x0282800000007b1d */ /* 0x000fec0000002000 */
[----:B------:R-:W-:Y:S04]  /*6f10*/  BSSY B1, `(.L_x_1249) ;  /* 0x0000003000017945 */ /* 0x000fe80003800000 */
[----:B------:R-:W-:Y:S05]  /*6f20*/  @!P0 BRA `(.L_x_1250) ;  /* 0x0000000000048947 */ /* 0x000fea0003800000 */
[----:B------:R-:W-:-:S04]  /*6f30*/  DEPBAR.LE SB0, 0x1 ;  /* 0x000080400000791a */ /* 0x000fc80000000000 */
.L_x_1250:
[----:B------:R-:W-:Y:S05]  /*6f40*/  BSYNC B1 ;  /* 0x0000000000017941 */ /* 0x000fea0003800000 */
.L_x_1249:
[----:B------:R-:W-:Y:S01]  /*6f50*/  UIADD3 UR12, UR12, 0x2, URZ ;  /* 0x000000020c0c7890 */ /* 0x000fe2000fffe03f */
[----:B------:R-:W-:Y:S06]  /*6f60*/  BAR.ARV 0xb, 0xa0 ;  /* 0x02c2800000007b1d */ /* 0x000fec0000002000 */
[----:B------:R-:W-:Y:S01]  /*6f70*/  UISETP.GE.AND UP0, UPT, UR12, UR8, UPT ;  /* 0x000000080c00728c */ /* 0x000fe2000bf06270 */
[----:B------:R-:W-:Y:S04]  /*6f80*/  BSSY B1, `(.L_x_1251) ;  /* 0x0000003000017945 */ /* 0x000fe80003800000 */
[----:B------:R-:W-:Y:S06]  /*6f90*/  @!P0 BRA `(.L_x_1252) ;  /* 0x0000000000048947 */ /* 0x000fec0003800000 */
[----:B------:R-:W-:-:S04]  /*6fa0*/  DEPBAR.LE SB0, 0x0 ;  /* 0x000080000000791a */ /* 0x000fc80000000000 */
.L_x_1252:
[----:B------:R-:W-:Y:S05]  /*6fb0*/  BSYNC B1 ;  /* 0x0000000000017941 */ /* 0x000fea0003800000 */
.L_x_1251:
[----:B------:R-:W-:Y:S06]  /*6fc0*/  BAR.ARV 0xc, 0xa0 ;  /* 0x0302800000007b1d */ /* 0x000fec0000002000 */
[----:B------:R-:W-:Y:S01]  /*6fd0*/  PLOP3.LUT P1, PT, PT, PT, UP0, 0x80, 0x0 ;  /* 0x000000000000781c */ /* 0x000fe20003f2f008 */
[----:B------:R-:W-:Y:S02]  /*6fe0*/  UIADD3 UR24, UR24, 0x6000, URZ ;  /* 0x0000600018187890 */ /* 0x000fe4000fffe03f */
[----:B------:R-:W-:-:S10]  /*6ff0*/  UIADD3 UR4, UR4, 0x6000, URZ ;  /* 0x0000600004047890 */ /* 0x000fd4000fffe03f */
[----:B------:R-:W-:Y:S05]  /*7000*/  @!P1 BRA `(.L_x_1253) ;  /* 0xfffffff800289947 */ /* 0x000fea000383ffff */
[----:B------:R-:W-:Y:S05]  /*7010*/  BRA `(.L_x_1219) ;  /* 0x0000002400587947 */ /* 0x000fea0003800000 */
.L_x_1218:
[----:B------:R-:W1:Y:S01]  /*7020*/  S2UR UR29, SR_CTAID.Z ;  /* 0x00000000001d79c3 */ /* 0x000e620000002700 */
[----:B------:R-:W-:Y:S02]  /*7030*/  IMAD.MOV.U32 R7, RZ, RZ, 0x1 ;  /* 0x00000001ff077424 */ /* 0x000fe400078e00ff */
[----:B------:R-:W-:Y:S01]  /*7040*/  IMAD.MOV.U32 R5, RZ, RZ, 0x1 ;  /* 0x00000001ff057424 */ /* 0x000fe200078e00ff */
[----:B-1----:R-:W-:-:S13]  /*7050*/  ISETP.LE.AND P0, PT, RZ, UR29, PT ;  /* 0x0000001dff007c0c */ /* 0x002fda000bf03270 */
[----:B------:R-:W-:Y:S05]  /*7060*/  @!P0 BRA `(.L_x_1254) ;  /* 0x0000002000c08947 */ /* 0x000fea0003800000 */
[----:B------:R-:W1:Y:S01]  /*7070*/  S2UR UR9, SR_CTAID.X ;  /* 0x00000000000979c3 */ /* 0x000e620000002500 */
[----:B------:R-:W-:Y:S01]  /*7080*/  ULDC UR8, c[0x0][0x280] ;  /* 0x0000a00000087ab9 */ /* 0x000fe20000000800 */
[----:B------:R-:W-:Y:S01]  /*7090*/  ULDC UR4, c[0x0][0x290] ;  /* 0x0000a40000047ab9 */ /* 0x000fe20000000800 */
[----:B------:R-:W-:-:S05]  /*70a0*/  ULDC UR5, c[0x0][0x74c] ;  /* 0x0001d30000057ab9 */ /* 0x000fca0000000800 */
[----:B------:R-:W2:Y:S01]  /*70b0*/  S2UR UR28, SR_CTAID.Y ;  /* 0x00000000001c79c3 */ /* 0x000ea20000002600 */
[----:B-1----:R-:W-:Y:S02]  /*70c0*/  UIMAD UR35, UR9, 0x60, URZ ;  /* 0x00000060092378a4 */ /* 0x002fe4000f8e023f */
[----:B------:R-:W-:Y:S02]  /*70d0*/  ISETP.LE.AND P0, PT, RZ, UR9, PT ;  /* 0x00000009ff007c0c */ /* 0x000fe4000bf03270 */
[----:B------:R-:W-:-:S04]  /*70e0*/  UIADD3 UR4, -UR4, UR35, UR8 ;  /* 0x0000002304047290 */ /* 0x000fc8000fffe108 */
[----:B------:R-:W-:-:S04]  /*70f0*/  UIADD3 UR4, UR4, -UR5, URZ ;  /* 0x8000000504047290 */ /* 0x000fc8000fffe03f */
[----:B------:R-:W-:-:S04]  /*7100*/  USHF.R.S32.HI UR5, URZ, 0x1f, UR4 ;  /* 0x0000001f3f057899 */ /* 0x000fc80008011404 */
[----:B------:R-:W-:Y:S02]  /*7110*/  ULEA.HI UR5, UR5, UR4, URZ, 0x6 ;  /* 0x0000000405057291 */ /* 0x000fe4000f8f303f */
[----:B------:R-:W-:Y:S02]  /*7120*/  UIADD3 UR4, UR8, 0x3f, URZ ;  /* 0x0000003f08047890 */ /* 0x000fe4000fffe03f */
[----:B------:R-:W-:Y:S02]  /*7130*/  USHF.R.S32.HI UR5, URZ, 0x6, UR5 ;  /* 0x000000063f057899 */ /* 0x000fe40008011405 */
[----:B------:R-:W-:Y:S02]  /*7140*/  USHF.R.S32.HI UR6, URZ, 0x1f, UR4 ;  /* 0x0000001f3f067899 */ /* 0x000fe40008011404 */
[----:B------:R-:W-:Y:S02]  /*7150*/  UISETP.LT.AND UP0, UPT, URZ, UR5, UPT ;  /* 0x000000053f00728c */ /* 0x000fe4000bf01270 */
[----:B------:R-:W-:-:S02]  /*7160*/  ULEA.HI UR6, UR6, UR4, URZ, 0x6 ;  /* 0x0000000406067291 */ /* 0x000fc4000f8f303f */
[----:B------:R-:W-:Y:S02]  /*7170*/  USEL UR7, URZ, UR5, !UP0 ;  /* 0x000000053f077287 */ /* 0x000fe4000c000000 */
[----:B------:R-:W-:Y:S01]  /*7180*/  USHF.R.S32.HI UR6, URZ, 0x6, UR6 ;  /* 0x000000063f067899 */ /* 0x000fe20008011406 */
[----:B--2---:R-:W-:Y:S11]  /*7190*/  @!P0 BRA `(.L_x_1255) ;  /* 0x0000000000288947 */ /* 0x004ff60003800000 */
[----:B------:R-:W-:Y:S01]  /*71a0*/  UIMAD UR8, UR9, 0x60, UR8 ;  /* 0x00000060090878a4 */ /* 0x000fe2000f8e0208 */
[----:B------:R-:W-:Y:S01]  /*71b0*/  ULDC UR4, c[0x0][0x290] ;  /* 0x0000a40000047ab9 */ /* 0x000fe20000000800 */
[----:B------:R-:W-:Y:S02]  /*71c0*/  ULDC UR5, c[0x0][0x748] ;  /* 0x0001d20000057ab9 */ /* 0x000fe40000000800 */
[----:B------:R-:W-:-:S04]  /*71d0*/  UIADD3 UR4, -UR4, 0x9f, UR8 ;  /* 0x0000009f04047890 */ /* 0x000fc8000fffe108 */
[----:B------:R-:W-:-:S04]  /*71e0*/  UIADD3 UR4, UR4, UR5, URZ ;  /* 0x0000000504047290 */ /* 0x000fc8000fffe03f */
[----:B------:R-:W-:-:S04]  /*71f0*/  USHF.R.S32.HI UR5, URZ, 0x1f, UR4 ;  /* 0x0000001f3f057899 */ /* 0x000fc80008011404 */
[----:B------:R-:W-:-:S04]  /*7200*/  ULEA.HI UR5, UR5, UR4, URZ, 0x6 ;  /* 0x0000000405057291 */ /* 0x000fc8000f8f303f */
[----:B------:R-:W-:-:S04]  /*7210*/  USHF.R.S32.HI UR5, URZ, 0x6, UR5 ;  /* 0x000000063f057899 */ /* 0x000fc80008011405 */
[----:B------:R-:W-:-:S04]  /*7220*/  UISETP.LT.AND UP0, UPT, UR5, UR6, UPT ;  /* 0x000000060500728c */ /* 0x000fc8000bf01270 */
[----:B------:R-:W-:-:S12]  /*7230*/  USEL UR6, UR5, UR6, UP0 ;  /* 0x0000000605067287 */ /* 0x000fd80008000000 */
.L_x_1255:
[----:B------:R-:W-:Y:S01]  /*7240*/  UISETP.GT.AND UP0, UPT, UR6, UR7, UPT ;  /* 0x000000070600728c */ /* 0x000fe2000bf04270 */
[----:B------:R-:W-:-:S05]  /*7250*/  IMAD.MOV.U32 R5, RZ, RZ, 0x1 ;  /* 0x00000001ff057424 */ /* 0x000fca00078e00ff */
[----:B------:R-:W-:-:S13]  /*7260*/  PLOP3.LUT P0, PT, PT, PT, UP0, 0x80, 0x0 ;  /* 0x000000000000781c */ /* 0x000fda0003f0f008 */
[----:B------:R-:W-:Y:S05]  /*7270*/  @!P0 BRA `(.L_x_1254) ;  /* 0x00000020003c8947 */ /* 0x000fea0003800000 */
[----:B------:R-:W-:Y:S01]  /*7280*/  USHF.R.S32.HI UR10, URZ, 0x1f, UR28 ;  /* 0x0000001f3f0a7899 */ /* 0x000fe2000801141c */
[----:B------:R-:W-:Y:S01]  /*7290*/  IMAD.U32 R4, RZ, RZ, UR7 ;  /* 0x00000007ff047e24 */ /* 0x000fe2000f8e00ff */
[----:B------:R-:W-:Y:S01]  /*72a0*/  ULDC.64 UR8, c[0x0][0x718] ;  /* 0x0001c60000087ab9 */ /* 0x000fe20000000a00 */
[----:B------:R-:W-:Y:S01]  /*72b0*/  ULDC.64 UR12, c[0x0][0x730] ;  /* 0x0001cc00000c7ab9 */ /* 0x000fe20000000a00 */
[----:B------:R-:W-:Y:S01]  /*72c0*/  UIMAD.WIDE.U32 UR4, UR28, UR8, URZ ;  /* 0x000000081c0472a5 */ /* 0x000fe2000f8e003f */
[----:B------:R-:W-:Y:S01]  /*72d0*/  BSSY B1, `(.L_x_1254) ;  /* 0x0000209000017945 */ /* 0x000fe20003800000 */
[----:B------:R-:W-:Y:S01]  /*72e0*/  UIMAD UR8, UR10, UR8, URZ ;  /* 0x000000080a0872a4 */ /* 0x000fe2000f8e023f */
[----:B------:R-:W-:Y:S01]  /*72f0*/  IMAD.MOV.U32 R18, RZ, RZ, RZ ;  /* 0x000000ffff127224 */ /* 0x000fe200078e00ff */
[----:B------:R-:W-:Y:S01]  /*7300*/  UIMAD UR10, UR10, UR12, URZ ;  /* 0x0000000c0a0a72a4 */ /* 0x000fe2000f8e023f */
[----:B------:R-:W-:Y:S01]  /*7310*/  IMAD.MOV.U32 R5, RZ, RZ, 0x1 ;  /* 0x00000001ff057424 */ /* 0x000fe200078e00ff */
[----:B------:R-:W-:-:S02]  /*7320*/  UIMAD UR22, UR28, UR9, UR8 ;  /* 0x000000091c1672a4 */ /* 0x000fc4000f8e0208 */
[----:B------:R-:W-:Y:S02]  /*7330*/  UIMAD UR11, UR28, UR13, UR10 ;  /* 0x0000000d1c0b72a4 */ /* 0x000fe4000f8e020a */
[----:B------:R-:W-:Y:S01]  /*7340*/  UIMAD.WIDE.U32 UR8, UR28, UR12, URZ ;  /* 0x0000000c1c0872a5 */ /* 0x000fe2000f8e003f */
[----:B------:R-:W-:Y:S01]  /*7350*/  ULDC UR10, c[0x0][0x2e8] ;  /* 0x0000ba00000a7ab9 */ /* 0x000fe20000000800 */
[----:B------:R-:W-:Y:S02]  /*7360*/  USHF.R.S32.HI UR12, URZ, 0x1f, UR29 ;  /* 0x0000001f3f0c7899 */ /* 0x000fe4000801141d */
[----:B------:R-:W-:Y:S01]  /*7370*/  UISETP.NE.AND UP0, UPT, UR10, 0x1, UPT ;  /* 0x000000010a00788c */ /* 0x000fe2000bf05270 */
[----:B------:R-:W-:Y:S01]  /*7380*/  ULDC.64 UR14, c[0x0][0x720] ;  /* 0x0001c800000e7ab9 */ /* 0x000fe20000000a00 */
[----:B------:R-:W-:Y:S01]  /*7390*/  ELECT P0, URZ, PT ;  /* 0x00000000003f782f */ /* 0x000fe20003800000 */
[----:B------:R-:W-:Y:S02]  /*73a0*/  UIMAD UR10, UR12, UR14, URZ ;  /* 0x0000000e0c0a72a4 */ /* 0x000fe4000f8e023f */
[----:B------:R-:W-:-:S02]  /*73b0*/  UIADD3 UR23, UR5, UR22, URZ ;  /* 0x0000001605177290 */ /* 0x000fc4000fffe03f */
[----:B------:R-:W-:Y:S02]  /*73c0*/  UIMAD UR5, UR29, UR15, UR10 ;  /* 0x0000000f1d0572a4 */ /* 0x000fe4000f8e020a */
[----:B------:R-:W-:Y:S01]  /*73d0*/  UIADD3 UR9, UR9, UR11, URZ ;  /* 0x0000000b09097290 */ /* 0x000fe2000fffe03f */
[----:B------:R-:W-:Y:S01]  /*73e0*/  ULDC.64 UR16, c[0x0][0x738] ;  /* 0x0001ce0000107ab9 */ /* 0x000fe20000000a00 */
[----:B------:R-:W-:Y:S01]  /*73f0*/  UMOV UR22, UR4 ;  /* 0x0000000400167c82 */ /* 0x000fe20008000000 */
[----:B------:R-:W-:Y:S01]  /*7400*/  @UP0 ULDC UR10, c[0x0][0x2ec] ;  /* 0x0000bb00000a0ab9 */ /* 0x000fe20000000800 */
[----:B------:R-:W-:Y:S02]  /*7410*/  UIMAD UR12, UR12, UR16, URZ ;  /* 0x000000100c0c72a4 */ /* 0x000fe4000f8e023f */
[----:B------:R-:W-:Y:S02]  /*7420*/  UIMAD.WIDE.U32 UR22, UR29, UR14, UR22 ;  /* 0x0000000e1d1672a5 */ /* 0x000fe4000f8e0016 */
[----:B------:R-:W-:-:S02]  /*7430*/  UIMAD.WIDE.U32 UR10, UR28, UR10, URZ ;  /* 0x0000000a1c0a72a5 */ /* 0x000fc4000f8e003f */
[----:B------:R-:W-:Y:S01]  /*7440*/  UIMAD.WIDE.U32 UR14, UR29, UR16, UR8 ;  /* 0x000000101d0e72a5 */ /* 0x000fe2000f8e0008 */
[----:B------:R-:W-:Y:S02]  /*7450*/  UMOV UR36, UR28 ;  /* 0x0000001c00247c82 */ /* 0x000fe40008000000 */
[----:B------:R-:W-:Y:S01]  /*7460*/  @UP0 ULDC UR8, c[0x0][0x2f0] ;  /* 0x0000bc0000080ab9 */ /* 0x000fe20000000800 */
[----:B------:R-:W-:Y:S02]  /*7470*/  UIMAD UR4, UR29, UR17, UR12 ;  /* 0x000000111d0472a4 */ /* 0x000fe4000f8e020c */
[----:B------:R-:W-:Y:S01]  /*7480*/  @UP0 USHF.R.U32.HI UR36, URZ, UR8, UR11 ;  /* 0x000000083f240299 */ /* 0x000fe2000801160b */
[----:B------:R-:W-:Y:S11]  /*7490*/  @!P0 BRA `(.L_x_1256) ;  /* 0x0000001c00b08947 */ /* 0x000ff60003800000 */
[----:B------:R-:W1:Y:S01]  /*74a0*/  S2R R3, SR_CgaCtaId ;  /* 0x0000000000037919 */ /* 0x000e620000008800 */
[----:B------:R-:W-:Y:S01]  /*74b0*/  IMAD.MOV.U32 R6, RZ, RZ, 0x1 ;  /* 0x00000001ff067424 */ /* 0x000fe200078e00ff */
[----:B------:R-:W-:Y:S01]  /*74c0*/  MOV R0, 0x400 ;  /* 0x0000040000007802 */ /* 0x000fe20000000f00 */
[----:B------:R-:W-:Y:S01]  /*74d0*/  IMAD.U32 R8, RZ, RZ, UR23 ;  /* 0x00000017ff087e24 */ /* 0x000fe2000f8e00ff */
[----:B------:R-:W2:Y:S01]  /*74e0*/  S2R R2, SR_TID.X ;  /* 0x0000000000027919 */ /* 0x000ea20000002100 */
[----:B------:R-:W-:Y:S01]  /*74f0*/  IMAD.U32 R9, RZ, RZ, UR15 ;  /* 0x0000000fff097e24 */ /* 0x000fe2000f8e00ff */
[----:B------:R-:W-:Y:S01]  /*7500*/  SHF.L.U32 R6, R6, 0x1f, RZ ;  /* 0x0000001f06067819 */ /* 0x000fe200000006ff */
[----:B------:R-:W-:Y:S01]  /*7510*/  IMAD.MOV.U32 R7, RZ, RZ, 0x1 ;  /* 0x00000001ff077424 */ /* 0x000fe200078e00ff */
[----:B-1----:R-:W-:-:S04]  /*7520*/  LEA R0, R3, R0, 0x18 ;  /* 0x0000000003007211 */ /* 0x002fc800078ec0ff */
[----:B------:R-:W1:Y:S01]  /*7530*/  SYNCS.PHASECHK.TRANS64.TRYWAIT P1, [R0+URZ+0x36420], R6 ;  /* 0x03642006000075a7 */ /* 0x000e62000802017f */
[----:B--2---:R-:W-:Y:S01]  /*7540*/  LOP3.LUT P0, RZ, R2, 0x7f, RZ, 0xc0, !PT ;  /* 0x0000007f02ff7812 */ /* 0x004fe2000780c0ff */
[----:B-1----:R-:W-:-:S12]  /*7550*/  @!P1 BRA `(.L_x_1257) ;  /* 0x0000002000689947 */ /* 0x002fd80003800000 */
.L_x_1284:
[----:B------:R-:W-:Y:S02]  /*7560*/  VIADD R8, R8, UR5 ;  /* 0x0000000508087c36 */ /* 0x000fe40008000000 */
[----:B------:R-:W-:Y:S01]  /*7570*/  VIADD R9, R9, UR4 ;  /* 0x0000000409097c36 */ /* 0x000fe20008000000 */
[----:B------:R-:W-:Y:S06]  /*7580*/  @P0 BRA `(.L_x_1258) ;  /* 0x0000000000180947 */ /* 0x000fec0003800000 */
[----:B------:R-:W2:Y:S01]  /*7590*/  S2R R2, SR_TID.X ;  /* 0x0000000000027919 */ /* 0x000ea20000002100 */
[----:B------:R-:W-:-:S04]  /*75a0*/  IMAD.MOV.U32 R3, RZ, RZ, 0x6100 ;  /* 0x00006100ff037424 */ /* 0x000fc800078e00ff */
[----:B------:R3:W-:Y:S01]  /*75b0*/  SYNCS.ARRIVE.TRANS64 RZ, [R0+URZ+0x36410], R3 ;  /* 0x0364100300ff79a7 */ /* 0x0007e2000800003f */
[----:B--2---:R-:W-:-:S13]  /*75c0*/  LOP3.LUT P1, RZ, R2, 0x1f, RZ, 0xc0, !PT ;  /* 0x0000001f02ff7812 */ /* 0x004fda000782c0ff */
[----:B---3--:R-:W-:Y:S05]  /*75d0*/  @!P1 BRA `(.L_x_1258) ;  /* 0x0000000000049947 */ /* 0x008fea0003800000 */
[----:B------:R-:W-:Y:S01]  /*75e0*/  BPT.TRAP 0x1 ;  /* 0x000000040000795c */ /* 0x000fe20000300000 */
.L_x_1258:
[----:B------:R-:W2:Y:S01]  /*75f0*/  LDC.64 R12, c[0x0][0x198] ;  /* 0x00006600ff0c7b82 */ /* 0x000ea20000000a00 */
[----:B------:R-:W-:Y:S01]  /*7600*/  R2UR UR27, R4 ;  /* 0x00000000041b72ca */ /* 0x000fe200000e0000 */
[----:B------:R-:W-:Y:S01]  /*7610*/  ULDC.64 UR10, c[0x0][0x700] ;  /* 0x0001c000000a7ab9 */ /* 0x000fe20000000a00 */
[----:B------:R-:W-:Y:S01]  /*7620*/  R2UR UR7, R8 ;  /* 0x00000000080772ca */ /* 0x000fe200000e0000 */
[----:B------:R-:W-:Y:S01]  /*7630*/  UMOV UR48, 0x0 ;  /* 0x0000000000307882 */ /* 0x000fe20000000000 */
[----:B------:R-:W-:Y:S01]  /*7640*/  R2UR UR32, R0 ;  /* 0x00000000002072ca */ /* 0x000fe200000e0000 */
[----:B------:R-:W-:Y:S01]  /*7650*/  UMOV UR49, 0x14f00000 ;  /* 0x14f0000000317882 */ /* 0x000fe20000000000 */
[----:B------:R-:W-:Y:S01]  /*7660*/  UMOV UR26, URZ ;  /* 0x0000003f001a7c82 */ /* 0x000fe20008000000 */
[----:B------:R-:W-:Y:S01]  /*7670*/  UMOV UR18, 0x40 ;  /* 0x0000004000127882 */ /* 0x000fe20000000000 */
[----:B------:R-:W-:Y:S01]  /*7680*/  UMOV UR20, UR28 ;  /* 0x0000001c00147c82 */ /* 0x000fe20008000000 */
[----:B------:R-:W-:Y:S01]  /*7690*/  UMOV UR21, UR29 ;  /* 0x0000001d00157c82 */ /* 0x000fe20008000000 */
[----:B------:R-:W-:Y:S01]  /*76a0*/  UMOV UR12, UR28 ;  /* 0x0000001c000c7c82 */ /* 0x000fe20008000000 */
[----:B------:R-:W-:Y:S01]  /*76b0*/  UMOV UR13, UR29 ;  /* 0x0000001d000d7c82 */ /* 0x000fe20008000000 */
[----:B------:R-:W-:Y:S01]  /*76c0*/  UMOV UR30, 0x0 ;  /* 0x00000000001e7882 */ /* 0x000fe20000000000 */
[----:B------:R-:W-:Y:S01]  /*76d0*/  USHF.L.U32 UR27, UR27, 0x6, URZ ;  /* 0x000000061b1b7899 */ /* 0x000fe2000800063f */
[----:B------:R-:W-:Y:S01]  /*76e0*/  IMAD.MOV.U32 R18, RZ, RZ, 0x1 ;  /* 0x00000001ff127424 */ /* 0x000fe200078e00ff */
[----:B------:R-:W-:Y:S01]  /*76f0*/  UMOV UR31, 0x10000000 ;  /* 0x10000000001f7882 */ /* 0x000fe20000000000 */
[----:B------:R-:W-:Y:S01]  /*7700*/  UMOV UR37, UR29 ;  /* 0x0000001d00257c82 */ /* 0x000fe20008000000 */
[----:B------:R-:W-:-:S02]  /*7710*/  UIADD3 UR8, UP0, UR27, UR22, URZ ;  /* 0x000000161b087290 */ /* 0x000fc4000ff1e03f */
[----:B------:R-:W-:Y:S02]  /*7720*/  UIADD3 UR24, UR32, 0x1e000, URZ ;  /* 0x0001e00020187890 */ /* 0x000fe4000fffe03f */
[----:B------:R-:W-:Y:S01]  /*7730*/  ULEA.HI.X.SX32 UR7, UR27, UR7, 0x1, UP0 ;  /* 0x000000071b077291 */ /* 0x000fe200080f0e3f */
[----:B--2---:R-:W-:Y:S01]  /*7740*/  IMAD.MOV.U32 R10, RZ, RZ, R12 ;  /* 0x000000ffff0a7224 */ /* 0x004fe200078e000c */
[----:B------:R-:W-:Y:S01]  /*7750*/  UIADD3 UR25, UR32, 0x36410, URZ ;  /* 0x0003641020197890 */ /* 0x000fe2000fffe03f */
[----:B------:R-:W-:Y:S01]  /*7760*/  IMAD.MOV.U32 R11, RZ, RZ, R13 ;  /* 0x000000ffff0b7224 */ /* 0x000fe200078e000d */
[----:B------:R-:W-:Y:S01]  /*7770*/  UIADD3 UR16, UR32, 0x20000, URZ ;  /* 0x0002000020107890 */ /* 0x000fe2000fffe03f */
[----:B------:R-:W-:Y:S01]  /*7780*/  IMAD.U32 R12, RZ, RZ, UR10 ;  /* 0x0000000aff0c7e24 */ /* 0x000fe2000f8e00ff */
[C---:B------:R-:W-:Y:S01]  /*7790*/  IADD3 R3, P2, R10.reuse, 0x3f0, RZ ;  /* 0x000003f00a037810 */ /* 0x040fe20007f5e0ff */
[----:B------:R-:W-:Y:S01]  /*77a0*/  IMAD.U32 R13, RZ, RZ, UR11 ;  /* 0x0000000bff0d7e24 */ /* 0x000fe2000f8e00ff */
[----:B------:R-:W-:Y:S01]  /*77b0*/  IADD3 R2, P1, R10, 0x2f0, RZ ;  /* 0x000002f00a027810 */ /* 0x000fe20007f3e0ff */
[----:B------:R-:W-:Y:S01]  /*77c0*/  IMAD.U32 R14, RZ, RZ, UR8 ;  /* 0x00000008ff0e7e24 */ /* 0x000fe2000f8e00ff */
[----:B------:R-:W-:Y:S01]  /*77d0*/  R2UR UR46, R3 ;  /* 0x00000000032e72ca */ /* 0x000fe200000e0000 */
[----:B------:R-:W-:Y:S01]  /*77e0*/  IMAD.U32 R3, RZ, RZ, UR8 ;  /* 0x00000008ff037e24 */ /* 0x000fe2000f8e00ff */
[----:B------:R-:W-:Y:S01]  /*77f0*/  R2UR UR54, R2 ;  /* 0x00000000023672ca */ /* 0x000fe200000e0000 */
[----:B------:R-:W-:Y:S01]  /*7800*/  IMAD.X R15, RZ, RZ, R11, P1 ;  /* 0x000000ffff0f7224 */ /* 0x000fe200008e060b */
[----:B------:R-:W-:Y:S01]  /*7810*/  UIADD3 UR8, UR32, 0x22000, URZ ;  /* 0x0002200020087890 */ /* 0x000fe2000fffe03f */
[----:B------:R-:W-:Y:S01]  /*7820*/  IMAD.U32 R5, RZ, RZ, UR7 ;  /* 0x00000007ff057e24 */ /* 0x000fe2000f8e00ff */
[----:B------:R-:W-:Y:S01]  /*7830*/  LEA R2, P1, R3, R12, 0x2 ;  /* 0x0000000c03027211 */ /* 0x000fe200078210ff */
[----:B------:R-:W-:Y:S01]  /*7840*/  UIADD3 UR33, UR32, 0x36400, URZ ;  /* 0x0003640020217890 */ /* 0x000fe2000fffe03f */
[----:B------:R-:W-:Y:S01]  /*7850*/  R2UR UR55, R15 ;  /* 0x000000000f3772ca */ /* 0x000fe200000e0000 */
[----:B------:R-:W-:Y:S01]  /*7860*/  IMAD.U32 R15, RZ, RZ, UR6 ;  /* 0x00000006ff0f7e24 */ /* 0x000fe2000f8e00ff */
[----:B------:R-:W-:Y:S01]  /*7870*/  LEA.HI.X R5, R14, R13, R5, 0x2, P1 ;  /* 0x0000000d0e057211 */ /* 0x000fe200008f1405 */
[--C-:B------:R-:W-:Y:S01]  /*7880*/  IMAD.X R14, RZ, RZ, R11.reuse, P2 ;  /* 0x000000ffff0e7224 */ /* 0x100fe200010e060b */
[----:B------:R-:W-:Y:S01]  /*7890*/  R2UR UR56, R2 ;  /* 0x00000000023872ca */ /* 0x000fe200000e0000 */
[----:B------:R-:W-:Y:S01]  /*78a0*/  UMOV UR17, UR25 ;  /* 0x0000001900117c82 */ /* 0x000fe20008000000 */
[----:B------:R-:W-:Y:S01]  /*78b0*/  IADD3 R2, P1, R10, 0xf0, RZ ;  /* 0x000000f00a027810 */ /* 0x000fe20007f3e0ff */
[----:B------:R-:W-:Y:S01]  /*78c0*/  UMOV UR19, UR27 ;  /* 0x0000001b00137c82 */ /* 0x000fe20008000000 */
[----:B------:R-:W-:Y:S01]  /*78d0*/  R2UR UR57, R5 ;  /* 0x00000000053972ca */ /* 0x000fe200000e0000 */
[----:B------:R-:W-:Y:S01]  /*78e0*/  VIADD R15, R15, 0xffffffff ;  /* 0xffffffff0f0f7836 */ /* 0x000fe20000000000 */
[----:B------:R-:W-:Y:S01]  /*78f0*/  R2UR UR40, R2 ;  /* 0x00000000022872ca */ /* 0x000fe200000e0000 */
[----:B------:R-:W-:Y:S01]  /*7900*/  IMAD.X R3, RZ, RZ, R11, P1 ;  /* 0x000000ffff037224 */ /* 0x000fe200008e060b */
[----:B------:R-:W-:Y:S01]  /*7910*/  UMOV UR10, 0x80 ;  /* 0x00000080000a7882 */ /* 0x000fe20000000000 */
[----:B------:R-:W-:Y:S01]  /*7920*/  UMOV UR9, UR25 ;  /* 0x0000001900097c82 */ /* 0x000fe20008000000 */
[----:B------:R-:W-:Y:S01]  /*7930*/  UMOV UR11, UR27 ;  /* 0x0000001b000b7c82 */ /* 0x000fe20008000000 */
[----:B------:R-:W-:Y:S01]  /*7940*/  R2UR UR47, R14 ;  /* 0x000000000e2f72ca */ /* 0x000fe200000e0000 */
[----:B------:R-:W-:Y:S01]  /*7950*/  IMAD.MOV.U32 R5, RZ, RZ, 0x12000 ;  /* 0x00012000ff057424 */ /* 0x000fe200078e00ff */
[----:B------:R-:W-:Y:S01]  /*7960*/  R2UR UR41, R3 ;  /* 0x00000000032972ca */ /* 0x000fe200000e0000 */
[----:B------:R-:W-:Y:S01]  /*7970*/  UMOV UR7, 0x10 ;  /* 0x0000001000077882 */ /* 0x000fe20000000000 */
[----:B------:R-:W-:Y:S01]  /*7980*/  UMOV UR34, UR26 ;  /* 0x0000001a00227c82 */ /* 0x000fe20008000000 */
[----:B------:R-:W-:Y:S01]  /*7990*/  ISETP.GE.AND P1, PT, R4, R15, PT ;  /* 0x0000000f0400720c */ /* 0x000fe20003f26270 */
[----:B------:R-:W-:Y:S01]  /*79a0*/  UMOV UR50, 0x40 ;  /* 0x0000004000327882 */ /* 0x000fe20000000000 */
[----:B------:R-:W-:Y:S01]  /*79b0*/  UMOV UR51, UR35 ;  /* 0x0000002300337c82 */ /* 0x000fe20008000000 */
[----:B------:R-:W-:Y:S01]  /*79c0*/  UMOV UR52, UR36 ;  /* 0x0000002400347c82 */ /* 0x000fe20008000000 */
[----:B------:R-:W-:Y:S01]  /*79d0*/  UMOV UR53, UR29 ;  /* 0x0000001d00357c82 */ /* 0x000fe20008000000 */
[----:B------:R-:W-:Y:S01]  /*79e0*/  UMOV UR42, 0x80 ;  /* 0x00000080002a7882 */ /* 0x000fe20000000000 */
[----:B------:R-:W-:Y:S01]  /*79f0*/  UMOV UR43, UR35 ;  /* 0x00000023002b7c82 */ /* 0x000fe20008000000 */
[----:B------:R-:W-:Y:S01]  /*7a00*/  UMOV UR44, UR36 ;  /* 0x00000024002c7c82 */ /* 0x000fe20008000000 */
[----:B------:R-:W-:-:S02]  /*7a10*/  UMOV UR45, UR29 ;  /* 0x0000001d002d7c82 */ /* 0x000fc40008000000 */
[----:B------:R2:W-:Y:S01]  /*7a20*/  UTMALDG.4D [UR24], [UR40], desc[UR48] ;  /* 0x00003018280075b4 */ /* 0x0005e20008019000 */
[----:B------:R3:W-:Y:S01]  /*7a30*/  UTMALDG.4D [UR16], [UR40], desc[UR48] ;  /* 0x00003010280075b4 */ /* 0x0007e20008019000 */
[----:B------:R4:W-:Y:S01]  /*7a40*/  UTMALDG.4D [UR8], [UR40], desc[UR48] ;  /* 0x00003008280075b4 */ /* 0x0009e20008019000 */
[----:B--2---:R-:W-:Y:S02]  /*7a50*/  UIADD3 UR24, UR32, 0x30000, URZ ;  /* 0x0003000020187890 */ /* 0x004fe4000fffe03f */
[----:B---3--:R-:W-:-:S07]  /*7a60*/  UIADD3 UR16, UR32, 0x9000, URZ ;  /* 0x0000900020107890 */ /* 0x008fce000fffe03f */
[----:B------:R-:W-:Y:S01]  /*7a70*/  UBLKCP.S.G [UR24], [UR56], UR7 ;  /* 0x00000018380073ba */ /* 0x000fe20008000207 */
[----:B------:R2:W-:Y:S01]  /*7a80*/  SYNCS.ARRIVE.TRANS64 RZ, [R0+URZ+0x36400], R5 ;  /* 0x0364000500ff79a7 */ /* 0x0005e2000800003f */
[----:B------:R-:W-:Y:S01]  /*7a90*/  UMOV UR19, UR35 ;  /* 0x0000002300137c82 */ /* 0x000fe20008000000 */
[----:B------:R-:W-:Y:S01]  /*7aa0*/  UMOV UR20, UR36 ;  /* 0x0000002400147c82 */ /* 0x000fe20008000000 */
[----:B------:R-:W-:Y:S01]  /*7ab0*/  UMOV UR18, UR26 ;  /* 0x0000001a00127c82 */ /* 0x000fe20008000000 */
[----:B------:R-:W-:Y:S01]  /*7ac0*/  UMOV UR17, UR33 ;  /* 0x0000002100117c82 */ /* 0x000fe20008000000 */
[----:B----4-:R-:W-:Y:S02]  /*7ad0*/  UIADD3 UR48, UR32, 0x3000, URZ ;  /* 0x0000300020307890 */ /* 0x010fe4000fffe03f */
[----:B------:R3:W-:Y:S01]  /*7ae0*/  UTMALDG.4D [UR32], [UR54], desc[UR30] ;  /* 0x00001e20360075b4 */ /* 0x0007e20008019000 */
[----:B------:R-:W-:Y:S02]  /*7af0*/  UIADD3 UR40, UR32, 0x6000, URZ ;  /* 0x0000600020287890 */ /* 0x000fe4000fffe03f */
[----:B------:R-:W-:Y:S01]  /*7b00*/  UIADD3 UR8, UR32, 0xc000, URZ ;  /* 0x0000c00020087890 */ /* 0x000fe2000fffe03f */
[----:B--2---:R-:W-:Y:S01]  /*7b10*/  IMAD.MOV.U32 R5, RZ, RZ, 0x1 ;  /* 0x00000001ff057424 */ /* 0x004fe200078e00ff */
[----:B------:R-:W-:Y:S01]  /*7b20*/  UMOV UR49, UR33 ;  /* 0x0000002100317c82 */ /* 0x000fe20008000000 */
[----:B------:R-:W-:Y:S01]  /*7b30*/  UMOV UR41, UR33 ;  /* 0x0000002100297c82 */ /* 0x000fe20008000000 */
[----:B------:R-:W-:Y:S01]  /*7b40*/  UMOV UR10, 0x40 ;  /* 0x00000040000a7882 */ /* 0x000fe20000000000 */
[----:B------:R2:W-:Y:S01]  /*7b50*/  UTMALDG.4D [UR48], [UR54], desc[UR30] ;  /* 0x00001e30360075b4 */ /* 0x0005e20008019000 */
[----:B------:R-:W-:Y:S01]  /*7b60*/  UMOV UR11, UR35 ;  /* 0x00000023000b7c82 */ /* 0x000fe20008000000 */
[----:B------:R-:W-:Y:S01]  /*7b70*/  UMOV UR12, UR36 ;  /* 0x00000024000c7c82 */ /* 0x000fe20008000000 */
[----:B------:R-:W-:Y:S01]  /*7b80*/  UMOV UR9, UR33 ;  /* 0x0000002100097c82 */ /* 0x000fe20008000000 */
[----:B------:R2:W-:Y:S01]  /*7b90*/  UTMALDG.4D [UR40], [UR54], desc[UR30] ;  /* 0x00001e28360075b4 */ /* 0x0005e20008019000 */
[----:B------:R2:W-:Y:S01]  /*7ba0*/  UTMALDG.4D [UR16], [UR46], desc[UR30] ;  /* 0x00001e102e0075b4 */ /* 0x0005e20008019000 */
[----:B---3--:R-:W-:Y:S01]  /*7bb0*/  UIADD3 UR32, UR32, 0xf000, URZ ;  /* 0x0000f00020207890 */ /* 0x008fe2000fffe03f */
[----:B------:R-:W-:Y:S01]  /*7bc0*/  UMOV UR34, 0x80 ;  /* 0x0000008000227882 */ /* 0x000fe20000000000 */
[----:B------:R2:W-:Y:S07]  /*7bd0*/  UTMALDG.4D [UR8], [UR46], desc[UR30] ;  /* 0x00001e082e0075b4 */ /* 0x0005ee0008019000 */
[----:B------:R2:W-:Y:S02]  /*7be0*/  UTMALDG.4D [UR32], [UR46], desc[UR30] ;  /* 0x00001e202e0075b4 */ /* 0x0005e40008019000 */
[----:B--2---:R-:W-:Y:S05]  /*7bf0*/  @P1 BRA `(.L_x_1259) ;  /* 0x0000001400041947 */ /* 0x004fea0003800000 */
[----:B------:R-:W2:Y:S01]  /*7c00*/  S2R R16, SR_TID.X ;  /* 0x0000000000107919 */ /* 0x000ea20000002100 */
[C---:B------:R-:W-:Y:S01]  /*7c10*/  R2UR UR7, R4.reuse ;  /* 0x00000000040772ca */ /* 0x040fe200000e0000 */
[----:B------:R-:W-:Y:S01]  /*7c20*/  UIADD3 UR8, UR6, -0x2, URZ ;  /* 0xfffffffe06087890 */ /* 0x000fe2000fffe03f */
[----:B------:R-:W-:Y:S02]  /*7c30*/  IMAD.MOV.U32 R18, RZ, RZ, 0x1 ;  /* 0x00000001ff127424 */ /* 0x000fe400078e00ff */
[----:B------:R-:W-:Y:S02]  /*7c40*/  IMAD.MOV.U32 R21, RZ, RZ, R4 ;  /* 0x000000ffff157224 */ /* 0x000fe400078e0004 */
[----:B------:R-:W-:Y:S01]  /*7c50*/  IMAD.MOV.U32 R7, RZ, RZ, 0x1 ;  /* 0x00000001ff077424 */ /* 0x000fe200078e00ff */
[----:B------:R-:W-:-:S06]  /*7c60*/  ISETP.NE.AND P1, PT, R4, UR8, PT ;  /* 0x0000000804007c0c */ /* 0x000fcc000bf25270 */
[----:B------:R-:W-:-:S04]  /*7c70*/  ULOP3.LUT UR7, URZ, UR7, URZ, 0x33, !UPT ;  /* 0x000000073f077292 */ /* 0x000fc8000f8e333f */
[----:B------:R-:W-:-:S06]  /*7c80*/  UIADD3 UR7, UR7, UR6, URZ ;  /* 0x0000000607077290 */ /* 0x000fcc000fffe03f */
[----:B------:R-:W-:-:S05]  /*7c90*/  IMAD.U32 R19, RZ, RZ, UR7 ;  /* 0x00000007ff137e24 */ /* 0x000fca000f8e00ff */
[----:B------:R-:W-:Y:S02]  /*7ca0*/  LOP3.LUT R19, R19, 0x1, RZ, 0xc0, !PT ;  /* 0x0000000113137812 */ /* 0x000fe400078ec0ff */
[----:B--2---:R-:W-:Y:S01]  /*7cb0*/  LOP3.LUT R20, R16, 0x1f, RZ, 0xc0, !PT ;  /* 0x0000001f10147812 */ /* 0x004fe200078ec0ff */
[----:B------:R-:W-:Y:S06]  /*7cc0*/  @!P1 BRA `(.L_x_1260) ;  /* 0x0000000c00389947 */ /* 0x000fec0003800000 */
[----:B------:R-:W-:Y:S01]  /*7cd0*/  R2UR UR8, R19 ;  /* 0x00000000130872ca */ /* 0x000fe200000e0000 */
[----:B------:R-:W-:Y:S02]  /*7ce0*/  IMAD.MOV.U32 R21, RZ, RZ, R4 ;  /* 0x000000ffff157224 */ /* 0x000fe400078e0004 */
[----:B------:R-:W-:-:S10]  /*7cf0*/  IMAD.MOV.U32 R7, RZ, RZ, 0x1 ;  /* 0x00000001ff077424 */ /* 0x000fd400078e00ff */
[----:B------:R-:W-:-:S06]  /*7d00*/  UIADD3 UR7, UR7, -UR8, URZ ;  /* 0x8000000807077290 */ /* 0x000fcc000fffe03f */
[----:B------:R-:W-:-:S07]  /*7d10*/  IMAD.U32 R22, RZ, RZ, UR7 ;  /* 0x00000007ff167e24 */ /* 0x000fce000f8e00ff */
.L_x_1269:
[----:B-1----:R-:W-:-:S05]  /*7d20*/  IMAD.MOV.U32 R6, RZ, RZ, 0x1 ;  /* 0x00000001ff067424 */ /* 0x002fca00078e00ff */
[----:B------:R-:W-:-:S04]  /*7d30*/  SHF.L.U32 R6, R6, 0x1f, RZ ;  /* 0x0000001f06067819 */ /* 0x000fc800000006ff */
[----:B------:R-:W1:Y:S02]  /*7d40*/  SYNCS.PHASECHK.TRANS64.TRYWAIT P1, [R0+URZ+0x36438], R6 ;  /* 0x03643806000075a7 */ /* 0x000e64000802017f */
[----:B-123--:R-:W-:Y:S05]  /*7d50*/  @!P1 BRA `(.L_x_1261) ;  /* 0x00000018007c9947 */ /* 0x00efea0003800000 */
.L_x_1285:
[----:B------:R-:W-:Y:S05]  /*7d60*/  @P0 BRA `(.L_x_1262) ;  /* 0x0000000000140947 */ /* 0x000fea0003800000 */
[----:B------:R-:W-:Y:S01]  /*7d70*/  ISETP.NE.AND P1, PT, R20, RZ, PT ;  /* 0x000000ff1400720c */ /* 0x000fe20003f25270 */
[----:B------:R-:W-:-:S04]  /*7d80*/  IMAD.MOV.U32 R3, RZ, RZ, 0x6100 ;  /* 0x00006100ff037424 */ /* 0x000fc800078e00ff */
[----:B------:R2:W-:Y:S08]  /*7d90*/  SYNCS.ARRIVE.TRANS64 RZ, [R0+URZ+0x36430], R3 ;  /* 0x0364300300ff79a7 */ /* 0x0005f0000800003f */
[----:B------:R-:W-:Y:S05]  /*7da0*/  @!P1 BRA `(.L_x_1262) ;  /* 0x0000000000049947 */ /* 0x000fea0003800000 */
[----:B------:R-:W-:Y:S01]  /*7db0*/  BPT.TRAP 0x1 ;  /* 0x000000040000795c */ /* 0x000fe20000300000 */
.L_x_1262:
[----:B------:R-:W3:Y:S01]  /*7dc0*/  LDC.64 R16, c[0x0][0x728] ;  /* 0x0001ca00ff107b82 */ /* 0x000ee20000000a00 */
[----:B------:R-:W-:Y:S01]  /*7dd0*/  IMAD.SHL.U32 R28, R21, 0x40, RZ ;  /* 0x00000040151c7824 */ /* 0x000fe200078e00ff */
[----:B------:R-:W-:Y:S01]  /*7de0*/  UMOV UR32, 0x0 ;  /* 0x0000000000207882 */ /* 0x000fe20000000000 */
[C---:B------:R-:W-:Y:S01]  /*7df0*/  VIADD R23, R0.reuse, 0x36430 ;  /* 0x0003643000177836 */ /* 0x040fe20000000000 */
[----:B------:R-:W-:Y:S01]  /*7e00*/  UMOV UR33, 0x14f00000 ;  /* 0x14f0000000217882 */ /* 0x000fe20000000000 */
[----:B------:R-:W-:Y:S01]  /*7e10*/  VIADD R24, R0, 0x2a000 ;  /* 0x0002a00000187836 */ /* 0x000fe20000000000 */
[----:B------:R-:W-:Y:S01]  /*7e20*/  IADD3 R2, P1, R28, UR14, RZ ;  /* 0x0000000e1c027c10 */ /* 0x000fe2000ff3e0ff */
[C---:B------:R-:W-:Y:S01]  /*7e30*/  VIADD R25, R0.reuse, 0x2c000 ;  /* 0x0002c00000197836 */ /* 0x040fe20000000000 */
[----:B------:R-:W4:Y:S01]  /*7e40*/  LDC.64 R12, c[0x0][0x198] ;  /* 0x00006600ff0c7b82 */ /* 0x000f220000000a00 */
[----:B------:R-:W-:Y:S01]  /*7e50*/  VIADD R26, R0, 0x2e000 ;  /* 0x0002e000001a7836 */ /* 0x000fe20000000000 */
[----:B--2---:R-:W-:Y:S01]  /*7e60*/  LEA.HI.X.SX32 R3, R28, R9, 0x1, P1 ;  /* 0x000000091c037211 */ /* 0x004fe200008f0eff */
[----:B------:R-:W-:Y:S01]  /*7e70*/  VIADD R27, R0, 0x30200 ;  /* 0x00030200001b7836 */ /* 0x000fe20000000000 */
[----:B------:R-:W-:Y:S01]  /*7e80*/  R2UR UR27, R28 ;  /* 0x000000001c1b72ca */ /* 0x000fe200000e0000 */
[----:B------:R-:W-:Y:S01]  /*7e90*/  UMOV UR26, URZ ;  /* 0x0000003f001a7c82 */ /* 0x000fe20008000000 */
[----:B------:R-:W-:Y:S01]  /*7ea0*/  R2UR UR25, R23 ;  /* 0x00000000171972ca */ /* 0x000fe200000e0000 */
[----:B------:R-:W-:Y:S01]  /*7eb0*/  UMOV UR18, 0x40 ;  /* 0x0000004000127882 */ /* 0x000fe20000000000 */
        /* <DEDUP_REMOVED lines=8> */
[C---:B---3--:R-:W-:Y:S01]  /*7f40*/  LEA R4, P1, R2.reuse, R16, 0x2 ;  /* 0x0000001002047211 */ /* 0x048fe200078210ff */
[----:B------:R-:W-:Y:S01]  /*7f50*/  UMOV UR19, UR27 ;  /* 0x0000001b00137c82 */ /* 0x000fe20008000000 */
[----:B------:R-:W-:Y:S01]  /*7f60*/  UMOV UR13, UR29 ;  /* 0x0000001d000d7c82 */ /* 0x000fe20008000000 */
[----:B------:R-:W-:Y:S01]  /*7f70*/  UMOV UR17, UR25 ;  /* 0x0000001900117c82 */ /* 0x000fe20008000000 */
[----:B------:R-:W-:Y:S01]  /*7f80*/  LEA.HI.X R2, R2, R17, R3, 0x2, P1 ;  /* 0x0000001102027211 */ /* 0x000fe200008f1403 */
[----:B------:R-:W-:Y:S01]  /*7f90*/  UMOV UR9, UR25 ;  /* 0x0000001900097c82 */ /* 0x000fe20008000000 */
[----:B------:R-:W-:Y:S01]  /*7fa0*/  R2UR UR40, R4 ;  /* 0x00000000042872ca */ /* 0x000fe200000e0000 */
[----:B------:R-:W-:Y:S01]  /*7fb0*/  UMOV UR11, UR27 ;  /* 0x0000001b000b7c82 */ /* 0x000fe20008000000 */
[----:B----4-:R-:W-:Y:S01]  /*7fc0*/  IMAD.MOV.U32 R10, RZ, RZ, R12 ;  /* 0x000000ffff0a7224 */ /* 0x010fe200078e000c */
[----:B------:R-:W-:Y:S01]  /*7fd0*/  R2UR UR41, R2 ;  /* 0x00000000022972ca */ /* 0x000fe200000e0000 */
[----:B------:R-:W-:Y:S01]  /*7fe0*/  IMAD.MOV.U32 R11, RZ, RZ, R13 ;  /* 0x000000ffff0b7224 */ /* 0x000fe200078e000d */
[----:B------:R-:W-:Y:S01]  /*7ff0*/  SHF.L.U32 R3, R7, 0x1f, RZ ;  /* 0x0000001f07037819 */ /* 0x000fe200000006ff */
[----:B------:R-:W-:Y:S01]  /*8000*/  UMOV UR7, 0x10 ;  /* 0x0000001000077882 */ /* 0x000fe20000000000 */
[----:B------:R-:W-:Y:S01]  /*8010*/  IADD3 R4, P1, R10, 0x1f0, RZ ;  /* 0x000001f00a047810 */ /* 0x000fe20007f3e0ff */
[----:B------:R-:W-:-:S03]  /*8020*/  UMOV UR43, UR25 ;  /* 0x00000019002b7c82 */ /* 0x000fc60008000000 */
[----:B------:R-:W-:Y:S01]  /*8030*/  R2UR UR30, R4 ;  /* 0x00000000041e72ca */ /* 0x000fe200000e0000 */
[----:B------:R-:W-:-:S05]  /*8040*/  IMAD.X R5, RZ, RZ, R11, P1 ;  /* 0x000000ffff057224 */ /* 0x000fca00008e060b */
[----:B------:R-:W-:-:S13]  /*8050*/  R2UR UR31, R5 ;  /* 0x00000000051f72ca */ /* 0x000fda00000e0000 */
[----:B------:R2:W-:Y:S01]  /*8060*/  UTMALDG.4D [UR24], [UR30], desc[UR32] ;  /* 0x000020181e0075b4 */ /* 0x0005e20008019000 */
[----:B------:R2:W-:Y:S01]  /*8070*/  UTMALDG.4D [UR16], [UR30], desc[UR32] ;  /* 0x000020101e0075b4 */ /* 0x0005e20008019000 */
[----:B------:R2:W-:Y:S01]  /*8080*/  UTMALDG.4D [UR8], [UR30], desc[UR32] ;  /* 0x000020081e0075b4 */ /* 0x0005e20008019000 */
[----:B------:R2:W-:Y:S01]  /*8090*/  UBLKCP.S.G [UR42], [UR40], UR7 ;  /* 0x0000002a280073ba */ /* 0x0005e20008000207 */
[----:B------:R-:W3:Y:S02]  /*80a0*/  SYNCS.PHASECHK.TRANS64.TRYWAIT P1, [R0+URZ+0x36428], R3 ;  /* 0x03642803000075a7 */ /* 0x000ee4000802017f */
[----:B--23--:R-:W-:Y:S05]  /*80b0*/  @!P1 BRA `(.L_x_1263) ;  /* 0x0000001400b89947 */ /* 0x00cfea0003800000 */
.L_x_1286:
[----:B------:R-:W-:Y:S05]  /*80c0*/  @P0 BRA `(.L_x_1264) ;  /* 0x0000000000140947 */ /* 0x000fea0003800000 */
[----:B------:R-:W-:Y:S01]  /*80d0*/  ISETP.NE.AND P1, PT, R20, RZ, PT ;  /* 0x000000ff1400720c */ /* 0x000fe20003f25270 */
[----:B--2---:R-:W-:-:S04]  /*80e0*/  IMAD.MOV.U32 R3, RZ, RZ, 0x6100 ;  /* 0x00006100ff037424 */ /* 0x004fc800078e00ff */
[----:B------:R3:W-:Y:S08]  /*80f0*/  SYNCS.ARRIVE.TRANS64 RZ, [R0+URZ+0x36418], R3 ;  /* 0x0364180300ff79a7 */ /* 0x0007f0000800003f */
[----:B------:R-:W-:Y:S05]  /*8100*/  @!P1 BRA `(.L_x_1264) ;  /* 0x0000000000049947 */ /* 0x000fea0003800000 */
[----:B------:R-:W-:Y:S01]  /*8110*/  BPT.TRAP 0x1 ;  /* 0x000000040000795c */ /* 0x000fe20000300000 */
.L_x_1264:
[----:B------:R-:W-:Y:S01]  /*8120*/  VIADD R28, R28, 0x40 ;  /* 0x000000401c1c7836 */ /* 0x000fe20000000000 */
[----:B------:R-:W-:Y:S01]  /*8130*/  ULDC.64 UR8, c[0x0][0x700] ;  /* 0x0001c00000087ab9 */ /* 0x000fe20000000a00 */
[----:B------:R-:W-:Y:S01]  /*8140*/  R2UR UR40, R0 ;  /* 0x00000000002872ca */ /* 0x000fe200000e0000 */
[----:B------:R-:W-:Y:S01]  /*8150*/  IMAD.U32 R12, RZ, RZ, UR8 ;  /* 0x00000008ff0c7e24 */ /* 0x000fe2000f8e00ff */
[----:B------:R-:W-:Y:S01]  /*8160*/  UMOV UR32, 0x0 ;  /* 0x0000000000207882 */ /* 0x000fe20000000000 */
[----:B------:R-:W-:Y:S01]  /*8170*/  IADD3 R2, P1, R28, UR22, RZ ;  /* 0x000000161c027c10 */ /* 0x000fe2000ff3e0ff */
[----:B------:R-:W-:Y:S01]  /*8180*/  IMAD.U32 R13, RZ, RZ, UR9 ;  /* 0x00000009ff0d7e24 */ /* 0x000fe2000f8e00ff */
[----:B------:R-:W-:Y:S01]  /*8190*/  SHF.R.S32.HI R14, RZ, 0x1f, R28 ;  /* 0x0000001fff0e7819 */ /* 0x000fe2000001141c */
[----:B------:R-:W-:Y:S01]  /*81a0*/  UMOV UR33, 0x14f00000 ;  /* 0x14f0000000217882 */ /* 0x000fe20000000000 */
[----:B--23--:R-:W-:Y:S01]  /*81b0*/  LEA R3, P2, R2, R12, 0x2 ;  /* 0x0000000c02037211 */ /* 0x00cfe200078410ff */
[----:B------:R-:W-:Y:S01]  /*81c0*/  UMOV UR18, URZ ;  /* 0x0000003f00127c82 */ /* 0x000fe20008000000 */
[----:B------:R-:W-:Y:S01]  /*81d0*/  R2UR UR19, R28 ;  /* 0x000000001c1372ca */ /* 0x000fe200000e0000 */
[----:B------:R-:W-:Y:S01]  /*81e0*/  UMOV UR20, UR28 ;  /* 0x0000001c00147c82 */ /* 0x000fe20008000000 */
[----:B------:R-:W-:Y:S01]  /*81f0*/  R2UR UR42, R3 ;  /* 0x00000000032a72ca */ /* 0x000fe200000e0000 */
[----:B------:R-:W-:Y:S01]  /*8200*/  IMAD.X R3, R14, 0x1, R8, P1 ;  /* 0x000000010e037824 */ /* 0x000fe200008e0608 */
[----:B------:R-:W-:Y:S01]  /*8210*/  UIADD3 UR17, UR40, 0x36418, URZ ;  /* 0x0003641828117890 */ /* 0x000fe2000fffe03f */
[----:B------:R-:W-:Y:S01]  /*8220*/  SHF.L.U32 R29, RZ, 0x1f, RZ ;  /* 0x0000001fff1d7819 */ /* 0x000fe200000006ff */
[----:B------:R-:W-:-:S02]  /*8230*/  UIADD3 UR16, UR40, 0x24000, URZ ;  /* 0x0002400028107890 */ /* 0x000fc4000fffe03f */
[----:B------:R-:W-:Y:S01]  /*8240*/  LEA.HI.X R3, R2, R13, R3, 0x2, P2 ;  /* 0x0000000d02037211 */ /* 0x000fe200010f1403 */
[----:B------:R-:W-:Y:S01]  /*8250*/  UIADD3 UR8, UR40, 0x26000, URZ ;  /* 0x0002600028087890 */ /* 0x000fe2000fffe03f */
[----:B------:R-:W-:Y:S01]  /*8260*/  IADD3 R2, P1, R10, 0xf0, RZ ;  /* 0x000000f00a027810 */ /* 0x000fe20007f3e0ff */
[----:B------:R-:W-:Y:S01]  /*8270*/  UIADD3 UR24, UR40, 0x28000, URZ ;  /* 0x0002800028187890 */ /* 0x000fe2000fffe03f */
[----:B------:R-:W-:Y:S01]  /*8280*/  R2UR UR43, R3 ;  /* 0x00000000032b72ca */ /* 0x000fe200000e0000 */
[----:B------:R-:W-:Y:S01]  /*8290*/  UIADD3 UR40, UR40, 0x30100, URZ ;  /* 0x0003010028287890 */ /* 0x000fe2000fffe03f */
[----:B------:R-:W-:Y:S01]  /*82a0*/  R2UR UR30, R2 ;  /* 0x00000000021e72ca */ /* 0x000fe200000e0000 */
[----:B------:R-:W-:Y:S01]  /*82b0*/  IMAD.X R3, RZ, RZ, R11, P1 ;  /* 0x000000ffff037224 */ /* 0x000fe200008e060b */
[----:B------:R-:W-:Y:S01]  /*82c0*/  UMOV UR21, UR29 ;  /* 0x0000001d00157c82 */ /* 0x000fe20008000000 */
[----:B------:R-:W-:Y:S01]  /*82d0*/  UMOV UR10, 0x40 ;  /* 0x00000040000a7882 */ /* 0x000fe20000000000 */
[----:B------:R-:W-:Y:S01]  /*82e0*/  UMOV UR12, UR28 ;  /* 0x0000001c000c7c82 */ /* 0x000fe20008000000 */
[----:B------:R-:W-:Y:S01]  /*82f0*/  UMOV UR13, UR29 ;  /* 0x0000001d000d7c82 */ /* 0x000fe20008000000 */
[----:B------:R-:W-:Y:S01]  /*8300*/  R2UR UR31, R3 ;  /* 0x00000000031f72ca */ /* 0x000fe200000e0000 */
[----:B------:R-:W-:Y:S01]  /*8310*/  UMOV UR9, UR17 ;  /* 0x0000001100097c82 */ /* 0x000fe20008000000 */
[----:B------:R-:W-:Y:S01]  /*8320*/  UMOV UR11, UR19 ;  /* 0x00000013000b7c82 */ /* 0x000fe20008000000 */
[----:B------:R-:W-:Y:S01]  /*8330*/  UMOV UR26, 0x80 ;  /* 0x00000080001a7882 */ /* 0x000fe20000000000 */
[----:B------:R-:W-:Y:S01]  /*8340*/  UMOV UR25, UR17 ;  /* 0x0000001100197c82 */ /* 0x000fe20008000000 */
[----:B------:R-:W-:Y:S01]  /*8350*/  UMOV UR27, UR19 ;  /* 0x00000013001b7c82 */ /* 0x000fe20008000000 */
[----:B------:R-:W-:Y:S01]  /*8360*/  UMOV UR41, UR17 ;  /* 0x0000001100297c82 */ /* 0x000fe20008000000 */
[----:B------:R-:W-:-:S06]  /*8370*/  UMOV UR7, 0x10 ;  /* 0x0000001000077882 */ /* 0x000fcc0000000000 */
[----:B------:R2:W-:Y:S01]  /*8380*/  UTMALDG.4D [UR16], [UR30], desc[UR32] ;  /* 0x000020101e0075b4 */ /* 0x0005e20008019000 */
[----:B------:R2:W-:Y:S01]  /*8390*/  UTMALDG.4D [UR8], [UR30], desc[UR32] ;  /* 0x000020081e0075b4 */ /* 0x0005e20008019000 */
[----:B------:R2:W-:Y:S01]  /*83a0*/  UTMALDG.4D [UR24], [UR30], desc[UR32] ;  /* 0x000020181e0075b4 */ /* 0x0005e20008019000 */
[----:B------:R2:W-:Y:S01]  /*83b0*/  UBLKCP.S.G [UR40], [UR42], UR7 ;  /* 0x000000282a0073ba */ /* 0x0005e20008000207 */
[----:B------:R-:W3:Y:S02]  /*83c0*/  SYNCS.PHASECHK.TRANS64.TRYWAIT P1, [R0+URZ+0x36438], R29 ;  /* 0x0364381d000075a7 */ /* 0x000ee4000802017f */
[----:B--23--:R-:W-:Y:S05]  /*83d0*/  @!P1 BRA `(.L_x_1265) ;  /* 0x0000001400049947 */ /* 0x00cfea0003800000 */
.L_x_1287:
[----:B------:R-:W-:Y:S05]  /*83e0*/  @P0 BRA `(.L_x_1266) ;  /* 0x0000000000140947 */ /* 0x000fea0003800000 */
[----:B------:R-:W-:Y:S01]  /*83f0*/  ISETP.NE.AND P1, PT, R20, RZ, PT ;  /* 0x000000ff1400720c */ /* 0x000fe20003f25270 */
[----:B--2---:R-:W-:-:S04]  /*8400*/  IMAD.MOV.U32 R29, RZ, RZ, 0x6100 ;  /* 0x00006100ff1d7424 */ /* 0x004fc800078e00ff */
[----:B------:R3:W-:Y:S08]  /*8410*/  SYNCS.ARRIVE.TRANS64 RZ, [R0+URZ+0x36430], R29 ;  /* 0x0364301d00ff79a7 */ /* 0x0007f0000800003f */
[----:B------:R-:W-:Y:S05]  /*8420*/  @!P1 BRA `(.L_x_1266) ;  /* 0x0000000000049947 */ /* 0x000fea0003800000 */
[----:B------:R-:W-:Y:S01]  /*8430*/  BPT.TRAP 0x1 ;  /* 0x000000040000795c */ /* 0x000fe20000300000 */
.L_x_1266:
[C---:B------:R-:W-:Y:S01]  /*8440*/  R2UR UR27, R28.reuse ;  /* 0x000000001c1b72ca */ /* 0x040fe200000e0000 */
[----:B------:R-:W-:Y:S01]  /*8450*/  UMOV UR32, 0x0 ;  /* 0x0000000000207882 */ /* 0x000fe20000000000 */
[----:B------:R-:W-:Y:S01]  /*8460*/  IADD3 R28, P1, R28, UR14, RZ ;  /* 0x0000000e1c1c7c10 */ /* 0x000fe2000ff3e0ff */
        /* <DEDUP_REMOVED lines=32> */
[----:B------:R-:W5:Y:S02]  /*8670*/  SYNCS.PHASECHK.TRANS64.TRYWAIT P1, [R0+URZ+0x36420], R5 ;  /* 0x03642005000075a7 */ /* 0x000f64000802017f */
[----:B----45:R-:W-:Y:S05]  /*8680*/  @!P1 BRA `(.L_x_1267) ;  /* 0x00000010006c9947 */ /* 0x030fea0003800000 */
.L_x_1289:
[----:B------:R-:W-:Y:S05]  /*8690*/  @P0 BRA `(.L_x_1268) ;  /* 0x0000000000140947 */ /* 0x000fea0003800000 */
[----:B------:R-:W-:Y:S01]  /*86a0*/  ISETP.NE.AND P1, PT, R20, RZ, PT ;  /* 0x000000ff1400720c */ /* 0x000fe20003f25270 */
[----:B----4-:R-:W-:-:S04]  /*86b0*/  IMAD.MOV.U32 R5, RZ, RZ, 0x6100 ;  /* 0x00006100ff057424 */ /* 0x010fc800078e00ff */
[----:B------:R5:W-:Y:S08]  /*86c0*/  SYNCS.ARRIVE.TRANS64 RZ, [R0+URZ+0x36410], R5 ;  /* 0x0364100500ff79a7 */ /* 0x000bf0000800003f */
[----:B------:R-:W-:Y:S05]  /*86d0*/  @!P1 BRA `(.L_x_1268) ;  /* 0x0000000000049947 */ /* 0x000fea0003800000 */
[----:B------:R-:W-:Y:S01]  /*86e0*/  BPT.TRAP 0x1 ;  /* 0x000000040000795c */ /* 0x000fe20000300000 */
.L_x_1268:
        /* <DEDUP_REMOVED lines=14> */
[----:B------:R-:W-:Y:S01]  /*87d0*/  UMOV UR13, UR29 ;  /* 0x0000001d000d7c82 */ /* 0x000fe20008000000 */
[----:B------:R-:W-:-:S02]  /*87e0*/  UMOV UR26, 0x80 ;  /* 0x00000080001a7882 */ /* 0x000fc40000000000 */
[----:B------:R-:W-:Y:S02]  /*87f0*/  USHF.L.U32 UR19, UR7, 0x6, URZ ;  /* 0x0000000607137899 */ /* 0x000fe4000800063f */
[----:B------:R-:W-:Y:S01]  /*8800*/  UIADD3 UR17, UR40, 0x36410, URZ ;  /* 0x0003641028117890 */ /* 0x000fe2000fffe03f */
[----:B------:R-:W-:Y:S01]  /*8810*/  IMAD.U32 R21, RZ, RZ, UR7 ;  /* 0x00000007ff157e24 */ /* 0x000fe2000f8e00ff */
[----:B------:R-:W-:Y:S02]  /*8820*/  UIADD3 UR9, UP0, UR19, UR22, URZ ;  /* 0x0000001613097290 */ /* 0x000fe4000ff1e03f */
[----:B------:R-:W-:Y:S02]  /*8830*/  UIADD3 UR16, UR40, 0x1e000, URZ ;  /* 0x0001e00028107890 */ /* 0x000fe4000fffe03f */
[----:B------:R-:W-:Y:S02]  /*8840*/  ULEA.HI.X.SX32 UR8, UR19, UR8, 0x1, UP0 ;  /* 0x0000000813087291 */ /* 0x000fe400080f0e3f */
[----:B----45:R-:W-:Y:S01]  /*8850*/  IMAD.U32 R5, RZ, RZ, UR9 ;  /* 0x00000009ff057e24 */ /* 0x030fe2000f8e00ff */
[----:B------:R-:W-:Y:S01]  /*8860*/  UIADD3 UR24, UR40, 0x22000, URZ ;  /* 0x0002200028187890 */ /* 0x000fe2000fffe03f */
[----:B------:R-:W-:Y:S01]  /*8870*/  UMOV UR11, UR19 ;  /* 0x00000013000b7c82 */ /* 0x000fe20008000000 */
[----:B------:R-:W-:-:S02]  /*8880*/  UMOV UR25, UR17 ;  /* 0x0000001100197c82 */ /* 0x000fc40008000000 */
[----:B------:R-:W-:Y:S01]  /*8890*/  LEA R4, P1, R5, R12, 0x2 ;  /* 0x0000000c05047211 */ /* 0x000fe200078210ff */
[----:B------:R-:W-:Y:S01]  /*88a0*/  IMAD.U32 R5, RZ, RZ, UR8 ;  /* 0x00000008ff057e24 */ /* 0x000fe2000f8e00ff */
[----:B------:R-:W-:Y:S01]  /*88b0*/  UIADD3 UR8, UR40, 0x20000, URZ ;  /* 0x0002000028087890 */ /* 0x000fe2000fffe03f */
[----:B------:R4:W-:Y:S01]  /*88c0*/  UTMALDG.4D [UR16], [UR30], desc[UR32] ;  /* 0x000020101e0075b4 */ /* 0x0009e20008019000 */
[----:B------:R-:W-:Y:S01]  /*88d0*/  R2UR UR42, R4 ;  /* 0x00000000042a72ca */ /* 0x000fe200000e0000 */
[----:B------:R-:W-:Y:S01]  /*88e0*/  IMAD.U32 R4, RZ, RZ, UR9 ;  /* 0x00000009ff047e24 */ /* 0x000fe2000f8e00ff */
[----:B------:R-:W-:Y:S01]  /*88f0*/  UIADD3 UR40, UR40, 0x30000, URZ ;  /* 0x0003000028287890 */ /* 0x000fe2000fffe03f */
[----:B------:R-:W-:Y:S01]  /*8900*/  UMOV UR9, UR17 ;  /* 0x0000001100097c82 */ /* 0x000fe20008000000 */
[----:B------:R-:W-:Y:S02]  /*8910*/  UMOV UR27, UR19 ;  /* 0x00000013001b7c82 */ /* 0x000fe40008000000 */
[----:B------:R-:W-:Y:S01]  /*8920*/  LEA.HI.X R4, R4, R13, R5, 0x2, P1 ;  /* 0x0000000d04047211 */ /* 0x000fe200008f1405 */
[----:B------:R-:W-:Y:S01]  /*8930*/  UMOV UR41, UR17 ;  /* 0x0000001100297c82 */ /* 0x000fe20008000000 */
[----:B------:R-:W-:Y:S01]  /*8940*/  ISETP.NE.AND P1, PT, R22, RZ, PT ;  /* 0x000000ff1600720c */ /* 0x000fe20003f25270 */
[----:B------:R4:W-:Y:S01]  /*8950*/  UTMALDG.4D [UR8], [UR30], desc[UR32] ;  /* 0x000020081e0075b4 */ /* 0x0009e20008019000 */
[----:B------:R-:W-:Y:S01]  /*8960*/  R2UR UR43, R4 ;  /* 0x00000000042b72ca */ /* 0x000fe200000e0000 */
[----:B------:R-:W-:Y:S01]  /*8970*/  UMOV UR34, 0x10 ;  /* 0x0000001000227882 */ /* 0x000fe20000000000 */
[----:B------:R4:W-:Y:S11]  /*8980*/  UTMALDG.4D [UR24], [UR30], desc[UR32] ;  /* 0x000020181e0075b4 */ /* 0x0009f60008019000 */
[----:B------:R4:W-:Y:S02]  /*8990*/  UBLKCP.S.G [UR40], [UR42], UR34 ;  /* 0x000000282a0073ba */ /* 0x0009e40008000222 */
[----:B----4-:R-:W-:Y:S05]  /*89a0*/  @P1 BRA `(.L_x_1269) ;  /* 0xfffffff000dc1947 */ /* 0x010fea000383ffff */
.L_x_1260:
[----:B------:R-:W-:Y:S01]  /*89b0*/  ISETP.NE.AND P1, PT, R19, RZ, PT ;  /* 0x000000ff1300720c */ /* 0x000fe20003f25270 */
[----:B------:R-:W-:Y:S02]  /*89c0*/  IMAD.MOV.U32 R5, RZ, RZ, 0x1 ;  /* 0x00000001ff057424 */ /* 0x000fe400078e00ff */
[----:B------:R-:W-:-:S10]  /*89d0*/  IMAD.MOV.U32 R4, RZ, RZ, R15 ;  /* 0x000000ffff047224 */ /* 0x000fd400078e000f */
[----:B------:R-:W-:Y:S05]  /*89e0*/  @!P1 BRA `(.L_x_1259) ;  /* 0x0000000400889947 */ /* 0x000fea0003800000 */
[----:B------:R-:W4:Y:S02]  /*89f0*/  SYNCS.PHASECHK.TRANS64.TRYWAIT P1, [R0+URZ+0x36438], R6 ;  /* 0x03643806000075a7 */ /* 0x000f24000802017f */
[----:B----4-:R-:W-:Y:S05]  /*8a00*/  @!P1 BRA `(.L_x_1270) ;  /* 0x0000000c00a49947 */ /* 0x010fea0003800000 */
.L_x_1290:
[----:B------:R-:W-:Y:S05]  /*8a10*/  @P0 BRA `(.L_x_1271) ;  /* 0x0000000000140947 */ /* 0x000fea0003800000 */
[----:B------:R-:W-:Y:S01]  /*8a20*/  ISETP.NE.AND P1, PT, R20, RZ, PT ;  /* 0x000000ff1400720c */ /* 0x000fe20003f25270 */
[----:B------:R-:W-:-:S04]  /*8a30*/  IMAD.MOV.U32 R5, RZ, RZ, 0x6100 ;  /* 0x00006100ff057424 */ /* 0x000fc800078e00ff */
[----:B------:R5:W-:Y:S08]  /*8a40*/  SYNCS.ARRIVE.TRANS64 RZ, [R0+URZ+0x36430], R5 ;  /* 0x0364300500ff79a7 */ /* 0x000bf0000800003f */
[----:B------:R-:W-:Y:S05]  /*8a50*/  @!P1 BRA `(.L_x_1271) ;  /* 0x0000000000049947 */ /* 0x000fea0003800000 */
[----:B------:R-:W-:Y:S01]  /*8a60*/  BPT.TRAP 0x1 ;  /* 0x000000040000795c */ /* 0x000fe20000300000 */
.L_x_1271:
[----:B-----5:R-:W5:Y:S01]  /*8a70*/  LDC.64 R4, c[0x0][0x728] ;  /* 0x0001ca00ff047b82 */ /* 0x020f620000000a00 */
[----:B------:R-:W-:Y:S01]  /*8a80*/  IMAD.SHL.U32 R16, R21, 0x40, RZ ;  /* 0x0000004015107824 */ /* 0x000fe200078e00ff */
[----:B------:R-:W-:Y:S01]  /*8a90*/  R2UR UR24, R0 ;  /* 0x00000000001872ca */ /* 0x000fe200000e0000 */
[----:B------:R-:W-:Y:S01]  /*8aa0*/  UMOV UR32, 0x0 ;  /* 0x0000000000207882 */ /* 0x000fe20000000000 */
[----:B------:R-:W-:Y:S01]  /*8ab0*/  UMOV UR33, 0x14f00000 ;  /* 0x14f0000000217882 */ /* 0x000fe20000000000 */
[----:B------:R-:W-:Y:S01]  /*8ac0*/  UMOV UR18, URZ ;  /* 0x0000003f00127c82 */ /* 0x000fe20008000000 */
[C---:B-1--4-:R-:W-:Y:S01]  /*8ad0*/  IADD3 R6, P1, R16.reuse, UR14, RZ ;  /* 0x0000000e10067c10 */ /* 0x052fe2000ff3e0ff */
        /* <DEDUP_REMOVED lines=13> */
[C---:B-----5:R-:W-:Y:S01]  /*8bb0*/  LEA R4, P2, R6.reuse, R4, 0x2 ;  /* 0x0000000406047211 */ /* 0x060fe200078410ff */
        /* <DEDUP_REMOVED lines=19> */
[----:B-1--4-:R-:W-:Y:S05]  /*8cf0*/  @!P1 BRA `(.L_x_1272) ;  /* 0x0000000800fc9947 */ /* 0x012fea0003800000 */
.L_x_1291:
[----:B-1----:R-:W-:Y:S01]  /*8d00*/  IMAD.MOV.U32 R5, RZ, RZ, RZ ;  /* 0x000000ffff057224 */ /* 0x002fe200078e00ff */
[----:B------:R-:W-:Y:S06]  /*8d10*/  @P0 BRA `(.L_x_1273) ;  /* 0x0000000000140947 */ /* 0x000fec0003800000 */
[----:B------:R-:W-:Y:S01]  /*8d20*/  ISETP.NE.AND P1, PT, R20, RZ, PT ;  /* 0x000000ff1400720c */ /* 0x000fe20003f25270 */
[----:B------:R-:W-:-:S04]  /*8d30*/  IMAD.MOV.U32 R17, RZ, RZ, 0x6100 ;  /* 0x00006100ff117424 */ /* 0x000fc800078e00ff */
[----:B------:R1:W-:Y:S08]  /*8d40*/  SYNCS.ARRIVE.TRANS64 RZ, [R0+URZ+0x36418], R17 ;  /* 0x0364181100ff79a7 */ /* 0x0003f0000800003f */
[----:B------:R-:W-:Y:S05]  /*8d50*/  @!P1 BRA `(.L_x_1273) ;  /* 0x0000000000049947 */ /* 0x000fea0003800000 */
[----:B------:R-:W-:Y:S01]  /*8d60*/  BPT.TRAP 0x1 ;  /* 0x000000040000795c */ /* 0x000fe20000300000 */
.L_x_1273:
        /* <DEDUP_REMOVED lines=8> */
[----:B------:R-:W-:Y:S01]  /*8df0*/  R2UR UR31, R3 ;  /* 0x00000000031f72ca */ /* 0x000fe200000e0000 */
[----:B------:R-:W-:Y:S01]  /*8e00*/  UMOV UR21, UR29 ;  /* 0x0000001d00157c82 */ /* 0x000fe20008000000 */
[----:B------:R-:W-:Y:S01]  /*8e10*/  UMOV UR10, 0x40 ;  /* 0x00000040000a7882 */ /* 0x000fe20000000000 */
[----:B------:R-:W-:Y:S01]  /*8e20*/  UMOV UR12, UR28 ;  /* 0x0000001c000c7c82 */ /* 0x000fe20008000000 */
[----:B------:R-:W-:Y:S01]  /*8e30*/  UMOV UR13, UR29 ;  /* 0x0000001d000d7c82 */ /* 0x000fe20008000000 */
[----:B------:R-:W-:Y:S01]  /*8e40*/  UIADD3 UR19, UR19, 0x40, URZ ;  /* 0x0000004013137890 */ /* 0x000fe2000fffe03f */
[----:B------:R-:W-:Y:S01]  /*8e50*/  IMAD.MOV.U32 R4, RZ, RZ, R15 ;  /* 0x000000ffff047224 */ /* 0x000fe200078e000f */
[----:B------:R-:W-:Y:S01]  /*8e60*/  UMOV UR26, 0x80 ;  /* 0x00000080001a7882 */ /* 0x000fe20000000000 */
[----:B------:R-:W-:Y:S01]  /*8e70*/  IMAD.MOV.U32 R18, RZ, RZ, 0x2 ;  /* 0x00000002ff127424 */ /* 0x000fe200078e00ff */
[----:B------:R-:W-:-:S02]  /*8e80*/  UIADD3 UR8, UP0, UR19, UR22, URZ ;  /* 0x0000001613087290 */ /* 0x000fc4000ff1e03f */
[----:B------:R-:W-:Y:S02]  /*8e90*/  UIADD3 UR16, UR40, 0x24000, URZ ;  /* 0x0002400028107890 */ /* 0x000fe4000fffe03f */
[----:B------:R-:W-:Y:S02]  /*8ea0*/  ULEA.HI.X.SX32 UR7, UR19, UR7, 0x1, UP0 ;  /* 0x0000000713077291 */ /* 0x000fe400080f0e3f */
[----:B-1----:R-:W-:Y:S01]  /*8eb0*/  IMAD.U32 R17, RZ, RZ, UR8 ;  /* 0x00000008ff117e24 */ /* 0x002fe2000f8e00ff */
[----:B------:R-:W-:Y:S01]  /*8ec0*/  UIADD3 UR17, UR40, 0x36418, URZ ;  /* 0x0003641828117890 */ /* 0x000fe2000fffe03f */
[----:B------:R-:W-:Y:S01]  /*8ed0*/  IMAD.U32 R2, RZ, RZ, UR8 ;  /* 0x00000008ff027e24 */ /* 0x000fe2000f8e00ff */
[----:B------:R-:W-:Y:S01]  /*8ee0*/  UIADD3 UR8, UR40, 0x26000, URZ ;  /* 0x0002600028087890 */ /* 0x000fe2000fffe03f */
[----:B------:R-:W-:Y:S01]  /*8ef0*/  IMAD.U32 R3, RZ, RZ, UR7 ;  /* 0x00000007ff037e24 */ /* 0x000fe2000f8e00ff */
[----:B------:R-:W-:Y:S01]  /*8f00*/  LEA R12, P1, R17, R12, 0x2 ;  /* 0x0000000c110c7211 */ /* 0x000fe200078210ff */
[----:B------:R-:W-:-:S02]  /*8f10*/  UIADD3 UR24, UR40, 0x28000, URZ ;  /* 0x0002800028187890 */ /* 0x000fc4000fffe03f */
[----:B------:R-:W-:Y:S01]  /*8f20*/  UIADD3 UR40, UR40, 0x30100, URZ ;  /* 0x0003010028287890 */ /* 0x000fe2000fffe03f */
[----:B------:R-:W-:Y:S01]  /*8f30*/  LEA.HI.X R13, R2, R13, R3, 0x2, P1 ;  /* 0x0000000d020d7211 */ /* 0x000fe200008f1403 */
[----:B------:R-:W-:Y:S01]  /*8f40*/  UMOV UR9, UR17 ;  /* 0x0000001100097c82 */ /* 0x000fe20008000000 */
[----:B------:R-:W-:Y:S01]  /*8f50*/  R2UR UR42, R12 ;  /* 0x000000000c2a72ca */ /* 0x000fe200000e0000 */
[----:B------:R-:W-:Y:S01]  /*8f60*/  UMOV UR11, UR19 ;  /* 0x00000013000b7c82 */ /* 0x000fe20008000000 */
[----:B------:R-:W-:Y:S01]  /*8f70*/  R2UR UR43, R13 ;  /* 0x000000000d2b72ca */ /* 0x000fe200000e0000 */
[----:B------:R4:W-:Y:S01]  /*8f80*/  UTMALDG.4D [UR16], [UR30], desc[UR32] ;  /* 0x000020101e0075b4 */ /* 0x0009e20008019000 */
[----:B------:R-:W-:Y:S01]  /*8f90*/  UMOV UR25, UR17 ;  /* 0x0000001100197c82 */ /* 0x000fe20008000000 */
[----:B------:R-:W-:Y:S01]  /*8fa0*/  UMOV UR27, UR19 ;  /* 0x00000013001b7c82 */ /* 0x000fe20008000000 */
[----:B------:R-:W-:Y:S01]  /*8fb0*/  UMOV UR41, UR17 ;  /* 0x0000001100297c82 */ /* 0x000fe20008000000 */
[----:B------:R-:W-:Y:S01]  /*8fc0*/  UMOV UR7, 0x10 ;  /* 0x0000001000077882 */ /* 0x000fe20000000000 */
[----:B------:R4:W-:Y:S01]  /*8fd0*/  UTMALDG.4D [UR8], [UR30], desc[UR32] ;  /* 0x000020081e0075b4 */ /* 0x0009e20008019000 */
[----:B------:R4:W-:Y:S06]  /*8fe0*/  UTMALDG.4D [UR24], [UR30], desc[UR32] ;  /* 0x000020181e0075b4 */ /* 0x0009ec0008019000 */
[----:B------:R4:W-:Y:S02]  /*8ff0*/  UBLKCP.S.G [UR40], [UR42], UR7 ;  /* 0x000000282a0073ba */ /* 0x0009e40008000207 */
[----:B----4-:R-:W-:Y:S01]  /*9000*/  NOP ;  /* 0x0000000000007918 */ /* 0x010fe20000000000 */
.L_x_1259:
[----:B------:R-:W-:-:S04]  /*9010*/  SHF.L.U32 R3, R5, 0x1f, RZ ;  /* 0x0000001f05037819 */ /* 0x000fc800000006ff */
[----:B------:R-:W4:Y:S02]  /*9020*/  SYNCS.PHASECHK.TRANS64.TRYWAIT P1, [R0+URZ+0x36438], R3 ;  /* 0x03643803000075a7 */ /* 0x000f24000802017f */
[----:B----4-:R-:W-:Y:S05]  /*9030*/  @!P1 BRA `(.L_x_1274) ;  /* 0x0000000800409947 */ /* 0x010fea0003800000 */
.L_x_1292:
[----:B------:R-:W-:Y:S05]  /*9040*/  @P0 BRA `(.L_x_1275) ;  /* 0x0000000000180947 */ /* 0x000fea0003800000 */
[----:B------:R-:W5:Y:S01]  /*9050*/  S2R R2, SR_TID.X ;  /* 0x0000000000027919 */ /* 0x000f620000002100 */
[----:B----4-:R-:W-:-:S04]  /*9060*/  IMAD.MOV.U32 R3, RZ, RZ, 0x6100 ;  /* 0x00006100ff037424 */ /* 0x010fc800078e00ff */
[----:B------:R4:W-:Y:S01]  /*9070*/  SYNCS.ARRIVE.TRANS64 RZ, [R0+URZ+0x36430], R3 ;  /* 0x0364300300ff79a7 */ /* 0x0009e2000800003f */
[----:B-----5:R-:W-:-:S13]  /*9080*/  LOP3.LUT P0, RZ, R2, 0x1f, RZ, 0xc0, !PT ;  /* 0x0000001f02ff7812 */ /* 0x020fda000780c0ff */
[----:B----4-:R-:W-:Y:S05]  /*9090*/  @!P0 BRA `(.L_x_1275) ;  /* 0x0000000000048947 */ /* 0x010fea0003800000 */
[----:B------:R-:W-:Y:S01]  /*90a0*/  BPT.TRAP 0x1 ;  /* 0x000000040000795c */ /* 0x000fe20000300000 */
.L_x_1275:
[----:B------:R-:W-:Y:S01]  /*90b0*/  R2UR UR19, R4 ;  /* 0x00000000041372ca */ /* 0x000fe200000e0000 */
[----:B------:R-:W-:Y:S01]  /*90c0*/  ULDC.64 UR30, c[0x0][0x728] ;  /* 0x0001ca00001e7ab9 */ /* 0x000fe20000000a00 */
[----:B------:R-:W-:Y:S01]  /*90d0*/  R2UR UR7, R9 ;  /* 0x00000000090772ca */ /* 0x000fe200000e0000 */
[----:B------:R-:W-:Y:S01]  /*90e0*/  UMOV UR40, 0x0 ;  /* 0x0000000000287882 */ /* 0x000fe20000000000 */
[----:B------:R-:W-:Y:S01]  /*90f0*/  IADD3 R10, P0, R10, 0x1f0, RZ ;  /* 0x000001f00a0a7810 */ /* 0x000fe20007f1e0ff */
[----:B------:R-:W-:Y:S01]  /*9100*/  UMOV UR41, 0x14f00000 ;  /* 0x14f0000000297882 */ /* 0x000fe20000000000 */
[----:B------:R-:W-:Y:S01]  /*9110*/  R2UR UR24, R0 ;  /* 0x00000000001872ca */ /* 0x000fe200000e0000 */
[----:B------:R-:W-:Y:S01]  /*9120*/  UMOV UR18, URZ ;  /* 0x0000003f00127c82 */ /* 0x000fe20008000000 */
[----:B------:R-:W-:Y:S01]  /*9130*/  R2UR UR32, R10 ;  /* 0x000000000a2072ca */ /* 0x000fe200000e0000 */
[----:B------:R-:W-:Y:S01]  /*9140*/  IMAD.X R11, RZ, RZ, R11, P0 ;  /* 0x000000ffff0b7224 */ /* 0x000fe200000e060b */
[----:B------:R-:W-:Y:S01]  /*9150*/  UMOV UR20, UR28 ;  /* 0x0000001c00147c82 */ /* 0x000fe20008000000 */
[----:B------:R-:W-:Y:S01]  /*9160*/  UMOV UR21, UR29 ;  /* 0x0000001d00157c82 */ /* 0x000fe20008000000 */
[----:B------:R-:W-:Y:S01]  /*9170*/  UMOV UR10, 0x40 ;  /* 0x00000040000a7882 */ /* 0x000fe20000000000 */
[----:B------:R-:W-:Y:S01]  /*9180*/  USHF.L.U32 UR19, UR19, 0x6, URZ ;  /* 0x0000000613137899 */ /* 0x000fe2000800063f */
[----:B------:R-:W-:Y:S01]  /*9190*/  R2UR UR33, R11 ;  /* 0x000000000b2172ca */ /* 0x000fe200000e0000 */
[----:B------:R-:W-:Y:S01]  /*91a0*/  UMOV UR12, UR28 ;  /* 0x0000001c000c7c82 */ /* 0x000fe20008000000 */
[----:B------:R-:W-:Y:S01]  /*91b0*/  UMOV UR13, UR29 ;  /* 0x0000001d000d7c82 */ /* 0x000fe20008000000 */
[----:B------:R-:W-:Y:S01]  /*91c0*/  UIADD3 UR8, UP0, UR19, UR14, URZ ;  /* 0x0000000e13087290 */ /* 0x000fe2000ff1e03f */
[C---:B------:R-:W-:Y:S01]  /*91d0*/  ISETP.NE.AND P0, PT, R18.reuse, 0x2, PT ;  /* 0x000000021200780c */ /* 0x040fe20003f05270 */
[----:B------:R-:W-:Y:S01]  /*91e0*/  UIADD3 UR17, UR24, 0x36430, URZ ;  /* 0x0003643018117890 */ /* 0x000fe2000fffe03f */
[----:B------:R-:W-:Y:S01]  /*91f0*/  LOP3.LUT R5, R5, 0x1, RZ, 0x3c, !PT ;  /* 0x0000000105057812 */ /* 0x000fe200078e3cff */
[----:B------:R-:W-:Y:S01]  /*9200*/  ULEA.HI.X.SX32 UR7, UR19, UR7, 0x1, UP0 ;  /* 0x0000000713077291 */ /* 0x000fe200080f0e3f */
[----:B-1234-:R-:W-:Y:S01]  /*9210*/  SEL R0, RZ, 0x1, P0 ;  /* 0x00000001ff007807 */ /* 0x01efe20000000000 */
[----:B------:R-:W-:Y:S01]  /*9220*/  ULEA UR30, UP0, UR8, UR30, 0x2 ;  /* 0x0000001e081e7291 */ /* 0x000fe2000f80103f */
[----:B------:R-:W-:Y:S01]  /*9230*/  SEL R18, R18, RZ, P0 ;  /* 0x000000ff12127207 */ /* 0x000fe20000000000 */
[----:B------:R-:W-:Y:S01]  /*9240*/  UIADD3 UR16, UR24, 0x2a000, URZ ;  /* 0x0002a00018107890 */ /* 0x000fe2000fffe03f */
[----:B------:R-:W-:Y:S01]  /*9250*/  LOP3.LUT R7, R7, R0, RZ, 0x3c, !PT ;  /* 0x0000000007077212 */ /* 0x000fe200078e3cff */
[----:B------:R-:W-:-:S02]  /*9260*/  ULEA.HI.X UR31, UR8, UR31, UR7, 0x2, UP0 ;  /* 0x0000001f081f7291 */ /* 0x000fc400080f1407 */
[----:B------:R-:W-:Y:S02]  /*9270*/  UIADD3 UR42, UR24, 0x30200, URZ ;  /* 0x00030200182a7890 */ /* 0x000fe4000fffe03f */
[----:B------:R-:W-:Y:S02]  /*9280*/  UIADD3 UR8, UR24, 0x2c000, URZ ;  /* 0x0002c00018087890 */ /* 0x000fe4000fffe03f */
[----:B------:R-:W-:Y:S01]  /*9290*/  UIADD3 UR24, UR24, 0x2e000, URZ ;  /* 0x0002e00018187890 */ /* 0x000fe2000fffe03f */
[----:B------:R1:W-:Y:S01]  /*92a0*/  UTMALDG.4D [UR16], [UR32], desc[UR40] ;  /* 0x00002810200075b4 */ /* 0x0003e20008019000 */
[----:B------:R-:W-:Y:S01]  /*92b0*/  UMOV UR9, UR17 ;  /* 0x0000001100097c82 */ /* 0x000fe20008000000 */
[----:B------:R-:W-:Y:S01]  /*92c0*/  UMOV UR11, UR19 ;  /* 0x00000013000b7c82 */ /* 0x000fe20008000000 */
[----:B------:R-:W-:Y:S01]  /*92d0*/  UMOV UR26, 0x80 ;  /* 0x00000080001a7882 */ /* 0x000fe20000000000 */
[----:B------:R-:W-:Y:S01]  /*92e0*/  UMOV UR25, UR17 ;  /* 0x0000001100197c82 */ /* 0x000fe20008000000 */
[----:B------:R-:W-:Y:S01]  /*92f0*/  UMOV UR27, UR19 ;  /* 0x00000013001b7c82 */ /* 0x000fe20008000000 */
[----:B------:R-:W-:Y:S01]  /*9300*/  UMOV UR43, UR17 ;  /* 0x00000011002b7c82 */ /* 0x000fe20008000000 */
[----:B------:R-:W-:Y:S01]  /*9310*/  UMOV UR7, 0x10 ;  /* 0x0000001000077882 */ /* 0x000fe20000000000 */
[----:B------:R1:W-:Y:S01]  /*9320*/  UTMALDG.4D [UR8], [UR32], desc[UR40] ;  /* 0x00002808200075b4 */ /* 0x0003e20008019000 */
[----:B------:R1:W-:Y:S01]  /*9330*/  UTMALDG.4D [UR24], [UR32], desc[UR40] ;  /* 0x00002818200075b4 */ /* 0x0003e20008019000 */
[----:B------:R1:W-:Y:S02]  /*9340*/  UBLKCP.S.G [UR42], [UR30], UR7 ;  /* 0x0000002a1e0073ba */ /* 0x0003e40008000207 */
[----:B-1----:R-:W-:Y:S01]  /*9350*/  NOP ;  /* 0x0000000000007918 */ /* 0x002fe20000000000 */
.L_x_1256:
[----:B------:R-:W-:Y:S05]  /*9360*/  BSYNC B1 ;  /* 0x0000000000017941 */ /* 0x000fea0003800000 */
.L_x_1254:
[----:B------:R-:W-:-:S03]  /*9370*/  UMOV UR7, 0xffffffff ;  /* 0xffffffff00077882 */ /* 0x000fc60000000000 */
[----:B------:R-:W-:Y:S05]  /*9380*/  BRA.DIV UR7, `(.L_x_1276) ;  /* 0x0000000607807947 */ /* 0x000fea000b800000 */
[----:B------:R-:W-:-:S13]  /*9390*/  ELECT P6, URZ, PT ;  /* 0x00000000003f782f */ /* 0x000fda00038c0000 */
.L_x_1295:
[----:B------:R-:W-:Y:S05]  /*93a0*/  @!P6 BRA `(.L_x_1219) ;  /* 0x000000000074e947 */ /* 0x000fea0003800000 */
[----:B------:R-:W-:-:S06]  /*93b0*/  ULOP3.LUT UR7, UR38, 0x2, URZ, 0xfc, !UPT ;  /* 0x0000000226077892 */ /* 0x000fcc000f8efc3f */
[----:B------:R-:W-:-:S05]  /*93c0*/  IMAD.U32 R0, RZ, RZ, UR7 ;  /* 0x00000007ff007e24 */ /* 0x000fca000f8e00ff */
[----:B------:R-:W-:-:S13]  /*93d0*/  ISETP.NE.AND P2, PT, R0, 0x3, PT ;  /* 0x000000030000780c */ /* 0x000fda0003f45270 */
[----:B------:R-:W-:Y:S05]  /*93e0*/  @!P2 BRA `(.L_x_1277) ;  /* 0x000000000004a947 */ /* 0x000fea0003800000 */
[----:B------:R-:W-:Y:S01]  /*93f0*/  BPT.TRAP 0x1 ;  /* 0x000000040000795c */ /* 0x000fe20000300000 */
.L_x_1277:
[----:B------:R-:W1:Y:S01]  /*9400*/  S2R R3, SR_CgaCtaId ;  /* 0x0000000000037919 */ /* 0x000e620000008800 */
[----:B------:R-:W-:Y:S02]  /*9410*/  MOV R0, 0x400 ;  /* 0x0000040000007802 */ /* 0x000fe40000000f00 */
[----:B------:R-:W-:Y:S02]  /*9420*/  SHF.L.U32 R2, R7, 0x1f, RZ ;  /* 0x0000001f07027819 */ /* 0x000fe400000006ff */
[----:B-1----:R-:W-:-:S05]  /*9430*/  LEA R4, R3, R0, 0x18 ;  /* 0x0000000003047211 */ /* 0x002fca00078ec0ff */
        /* <DEDUP_REMOVED lines=11> */
.L_x_1296:
[----:B------:R-:W2:Y:S02]  /*94f0*/  SYNCS.PHASECHK.TRANS64.TRYWAIT P0, [R3+URZ], R0 ;  /* 0x00000000030075a7 */ /* 0x000ea4000800017f */
[----:B--2---:R-:W-:Y:S05]  /*9500*/  @!P0 BRA `(.L_x_1279) ;  /* 0x0000000400548947 */ /* 0x004fea0003800000 */
.L_x_1297:
[----:B------:R-:W-:Y:S05]  /*9510*/  @!P2 BRA `(.L_x_1280) ;  /* 0x000000000004a947 */ /* 0x000fea0003800000 */
[----:B------:R-:W-:Y:S01]  /*9520*/  BPT.TRAP 0x1 ;  /* 0x000000040000795c */ /* 0x000fe20000300000 */
.L_x_1280:
[----:B------:R-:W-:-:S07]  /*9530*/  SHF.L.U32 R5, R5, 0x1f, RZ ;  /* 0x0000001f05057819 */ /* 0x000fce00000006ff */
.L_x_1281:
[----:B---3--:R3:W4:Y:S02]  /*9540*/  SYNCS.PHASECHK.TRANS64.TRYWAIT P0, [R4+URZ+0x36438], R5 ;  /* 0x03643805040075a7 */ /* 0x008724000800017f */
[----:B----4-:R-:W-:Y:S05]  /*9550*/  @!P0 NANOSLEEP.SYNCS 0x989680 ;  /* 0x009896800000895d */ /* 0x010fea0003900000 */
[----:B------:R-:W4:Y:S02]  /*9560*/  @!P0 SYNCS.PHASECHK.TRANS64 P0, [R4+URZ+0x36438], R5 ;  /* 0x03643805040085a7 */ /* 0x000f24000800007f */
[----:B----4-:R-:W-:Y:S05]  /*9570*/  @!P0 BRA `(.L_x_1281) ;  /* 0xfffffffc00f08947 */ /* 0x010fea000383ffff */
.L_x_1219:
[----:B------:R-:W-:Y:S05]  /*9580*/  BSYNC B0 ;  /* 0x0000000000007941 */ /* 0x000fea0003800000 */
.L_x_1217:
[----:B------:R-:W-:Y:S05]  /*9590*/  EXIT ;  /* 0x000000000000794d */ /* 0x000fea0003800000 */
.L_x_1164:
[----:B------:R-:W-:Y:S02]  /*95a0*/  IMAD.MOV.U32 R12, RZ, RZ, RZ ;  /* 0x000000ffff0c7224 */ /* 0x000fe400078e00ff */
[----:B------:R-:W-:Y:S02]  /*95b0*/  IMAD.MOV.U32 R11, RZ, RZ, 0x1f ;  /* 0x0000001fff0b7424 */ /* 0x000fe400078e00ff */
[----:B------:R-:W-:-:S07]  /*95c0*/  IMAD.MOV.U32 R15, RZ, RZ, -0x1 ;  /* 0xffffffffff0f7424 */ /* 0x000fce00078e00ff */
[----:B------:R-:W-:Y:S05]  /*95d0*/  WARPSYNC.COLLECTIVE R15, `(.L_x_1282) ;  /* 0x000000000f087348 */ /* 0x000fea0003c00000 */
[----:B------:R1:W2:Y:S02]  /*95e0*/  SHFL.IDX P6, R14, R13, R12, R11 ;  /* 0x0000000c0d0e7389 */ /* 0x0002a400000c000b */
[----:B-12---:R-:W-:Y:S01]  /*95f0*/  ENDCOLLECTIVE ;  /* 0x000000000000791b */ /* 0x006fe20003800000 */
.L_x_1282:
[----:B------:R-:W-:Y:S05]  /*9600*/  BRA `(.L_x_1283) ;  /* 0xffffff7800b47947 */ /* 0x000fea000383ffff */
.L_x_1166:
[----:B--2---:R2:W3:Y:S02]  /*9610*/  SYNCS.PHASECHK.TRANS64.TRYWAIT P0, [R153+URZ+0x36400], R10 ;  /* 0x0364000a990075a7 */ /* 0x0044e4000800017f */
[----:B---3--:R-:W-:Y:S05]  /*9620*/  @!P0 NANOSLEEP.SYNCS 0x989680 ;  /* 0x009896800000895d */ /* 0x008fea0003900000 */
[----:B------:R-:W3:Y:S02]  /*9630*/  @!P0 SYNCS.PHASECHK.TRANS64 P0, [R153+URZ+0x36400], R10 ;  /* 0x0364000a990085a7 */ /* 0x000ee4000800007f */
[----:B---3--:R-:W-:Y:S05]  /*9640*/  @!P0 BRA `(.L_x_1166) ;  /* 0xfffffffc00f08947 */ /* 0x008fea000383ffff */
[----:B------:R-:W-:Y:S05]  /*9650*/  BRA `(.L_x_1165) ;  /* 0xffffff7800ec7947 */ /* 0x000fea000383ffff */
.L_x_1170:
[----:B--2---:R2:W3:Y:S02]  /*9660*/  SYNCS.PHASECHK.TRANS64.TRYWAIT P1, [R4+URZ+0x36410], R17 ;  /* 0x03641011040075a7 */ /* 0x0044e4000802017f */
[----:B---3--:R-:W-:Y:S05]  /*9670*/  @!P1 NANOSLEEP.SYNCS 0x989680 ;  /* 0x009896800000995d */ /* 0x008fea0003900000 */
[----:B------:R-:W3:Y:S02]  /*9680*/  @!P1 SYNCS.PHASECHK.TRANS64 P1, [R4+URZ+0x36410], R17 ;  /* 0x03641011040095a7 */ /* 0x000ee4000802007f */
[----:B---3--:R-:W-:Y:S05]  /*9690*/  @!P1 BRA `(.L_x_1170) ;  /* 0xfffffffc00f09947 */ /* 0x008fea000383ffff */
[----:B------:R-:W-:Y:S05]  /*96a0*/  BRA `(.L_x_1169) ;  /* 0xffffff8000bc7947 */ /* 0x000fea000383ffff */
.L_x_1174:
[----:B------:R1:W1:Y:S02]  /*96b0*/  SYNCS.PHASECHK.TRANS64.TRYWAIT P1, [R153+URZ+0x36430], R16 ;  /* 0x03643010990075a7 */ /* 0x000264000802017f */
[----:B-1----:R-:W-:Y:S05]  /*96c0*/  @!P1 NANOSLEEP.SYNCS 0x989680 ;  /* 0x009896800000995d */ /* 0x002fea0003900000 */
[----:B------:R-:W1:Y:S02]  /*96d0*/  @!P1 SYNCS.PHASECHK.TRANS64 P1, [R153+URZ+0x36430], R16 ;  /* 0x03643010990095a7 */ /* 0x000e64000802007f */
[----:B-1----:R-:W-:Y:S05]  /*96e0*/  @!P1 BRA `(.L_x_1174) ;  /* 0xfffffffc00f09947 */ /* 0x002fea000383ffff */
[----:B------:R-:W-:Y:S05]  /*96f0*/  BRA `(.L_x_1173) ;  /* 0xffffff8800607947 */ /* 0x000fea000383ffff */
.L_x_1257:
[----:B-1----:R1:W2:Y:S02]  /*9700*/  SYNCS.PHASECHK.TRANS64.TRYWAIT P1, [R0+URZ+0x36420], R6 ;  /* 0x03642006000075a7 */ /* 0x0022a4000802017f */
[----:B--2---:R-:W-:Y:S05]  /*9710*/  @!P1 NANOSLEEP.SYNCS 0x989680 ;  /* 0x009896800000995d */ /* 0x004fea0003900000 */
[----:B------:R-:W2:Y:S02]  /*9720*/  @!P1 SYNCS.PHASECHK.TRANS64 P1, [R0+URZ+0x36420], R6 ;  /* 0x03642006000095a7 */ /* 0x000ea4000802007f */
[----:B--2---:R-:W-:Y:S05]  /*9730*/  @!P1 BRA `(.L_x_1257) ;  /* 0xfffffffc00f09947 */ /* 0x004fea000383ffff */
[----:B------:R-:W-:Y:S05]  /*9740*/  BRA `(.L_x_1284) ;  /* 0xffffffdc00847947 */ /* 0x000fea000383ffff */
.L_x_1261:
[----:B-1----:R1:W2:Y:S02]  /*9750*/  SYNCS.PHASECHK.TRANS64.TRYWAIT P1, [R0+URZ+0x36438], R6 ;  /* 0x03643806000075a7 */ /* 0x0022a4000802017f */
[----:B--2---:R-:W-:Y:S05]  /*9760*/  @!P1 NANOSLEEP.SYNCS 0x989680 ;  /* 0x009896800000995d */ /* 0x004fea0003900000 */
[----:B------:R-:W2:Y:S02]  /*9770*/  @!P1 SYNCS.PHASECHK.TRANS64 P1, [R0+URZ+0x36438], R6 ;  /* 0x03643806000095a7 */ /* 0x000ea4000802007f */
[----:B--2---:R-:W-:Y:S05]  /*9780*/  @!P1 BRA `(.L_x_1261) ;  /* 0xfffffffc00f09947 */ /* 0x004fea000383ffff */
[----:B------:R-:W-:Y:S05]  /*9790*/  BRA `(.L_x_1285) ;  /* 0xffffffe400707947 */ /* 0x000fea000383ffff */
.L_x_1263:
[----:B--2---:R2:W3:Y:S02]  /*97a0*/  SYNCS.PHASECHK.TRANS64.TRYWAIT P1, [R0+URZ+0x36428], R3 ;  /* 0x03642803000075a7 */ /* 0x0044e4000802017f */
[----:B---3--:R-:W-:Y:S05]  /*97b0*/  @!P1 NANOSLEEP.SYNCS 0x989680 ;  /* 0x009896800000995d */ /* 0x008fea0003900000 */
[----:B------:R-:W3:Y:S02]  /*97c0*/  @!P1 SYNCS.PHASECHK.TRANS64 P1, [R0+URZ+0x36428], R3 ;  /* 0x03642803000095a7 */ /* 0x000ee4000802007f */
[----:B---3--:R-:W-:Y:S05]  /*97d0*/  @!P1 BRA `(.L_x_1263) ;  /* 0xfffffffc00f09947 */ /* 0x008fea000383ffff */
[----:B------:R-:W-:Y:S05]  /*97e0*/  BRA `(.L_x_1286) ;  /* 0xffffffe800347947 */ /* 0x000fea000383ffff */
.L_x_1265:
[----:B--2---:R2:W3:Y:S02]  /*97f0*/  SYNCS.PHASECHK.TRANS64.TRYWAIT P1, [R0+URZ+0x36438], R29 ;  /* 0x0364381d000075a7 */ /* 0x0044e4000802017f */
[----:B---3--:R-:W-:Y:S05]  /*9800*/  @!P1 NANOSLEEP.SYNCS 0x989680 ;  /* 0x009896800000995d */ /* 0x008fea0003900000 */
[----:B------:R-:W3:Y:S02]  /*9810*/  @!P1 SYNCS.PHASECHK.TRANS64 P1, [R0+URZ+0x36438], R29 ;  /* 0x0364381d000095a7 */ /* 0x000ee4000802007f */
[----:B---3--:R-:W-:Y:S05]  /*9820*/  @!P1 BRA `(.L_x_1265) ;  /* 0xfffffffc00f09947 */ /* 0x008fea000383ffff */
[----:B------:R-:W-:Y:S05]  /*9830*/  BRA `(.L_x_1287) ;  /* 0xffffffe800e87947 */ /* 0x000fea000383ffff */
.L_x_1267:
[----:B------:R-:W-:-:S07]  /*9840*/  SHF.L.U32 R5, R7, 0x1f, RZ ;  /* 0x0000001f07057819 */ /* 0x000fce00000006ff */
.L_x_1288:
[----:B----4-:R4:W5:Y:S02]  /*9850*/  SYNCS.PHASECHK.TRANS64.TRYWAIT P1, [R0+URZ+0x36420], R5 ;  /* 0x03642005000075a7 */ /* 0x010964000802017f */
[----:B-----5:R-:W-:Y:S05]  /*9860*/  @!P1 NANOSLEEP.SYNCS 0x989680 ;  /* 0x009896800000995d */ /* 0x020fea0003900000 */
[----:B------:R-:W5:Y:S02]  /*9870*/  @!P1 SYNCS.PHASECHK.TRANS64 P1, [R0+URZ+0x36420], R5 ;  /* 0x03642005000095a7 */ /* 0x000f64000802007f */
[----:B-----5:R-:W-:Y:S05]  /*9880*/  @!P1 BRA `(.L_x_1288) ;  /* 0xfffffffc00f09947 */ /* 0x020fea000383ffff */
[----:B------:R-:W-:Y:S05]  /*9890*/  BRA `(.L_x_1289) ;  /* 0xffffffec007c7947 */ /* 0x000fea000383ffff */
.L_x_1270:
[----:B----4-:R4:W5:Y:S02]  /*98a0*/  SYNCS.PHASECHK.TRANS64.TRYWAIT P1, [R0+URZ+0x36438], R6 ;  /* 0x03643806000075a7 */ /* 0x010964000802017f */
[----:B-----5:R-:W-:Y:S05]  /*98b0*/  @!P1 NANOSLEEP.SYNCS 0x989680 ;  /* 0x009896800000995d */ /* 0x020fea0003900000 */
[----:B------:R-:W5:Y:S02]  /*98c0*/  @!P1 SYNCS.PHASECHK.TRANS64 P1, [R0+URZ+0x36438], R6 ;  /* 0x03643806000095a7 */ /* 0x000f64000802007f */
[----:B-----5:R-:W-:Y:S05]  /*98d0*/  @!P1 BRA `(.L_x_1270) ;  /* 0xfffffffc00f09947 */ /* 0x020fea000383ffff */
[----:B------:R-:W-:Y:S05]  /*98e0*/  BRA `(.L_x_1290) ;  /* 0xfffffff000487947 */ /* 0x000fea000383ffff */
.L_x_1272:
[----:B-1----:R1:W4:Y:S02]  /*98f0*/  SYNCS.PHASECHK.TRANS64.TRYWAIT P1, [R0+URZ+0x36428], R5 ;  /* 0x03642805000075a7 */ /* 0x002324000802017f */
[----:B----4-:R-:W-:Y:S05]  /*9900*/  @!P1 NANOSLEEP.SYNCS 0x989680 ;  /* 0x009896800000995d */ /* 0x010fea0003900000 */
[----:B------:R-:W4:Y:S02]  /*9910*/  @!P1 SYNCS.PHASECHK.TRANS64 P1, [R0+URZ+0x36428], R5 ;  /* 0x03642805000095a7 */ /* 0x000f24000802007f */
[----:B----4-:R-:W-:Y:S05]  /*9920*/  @!P1 BRA `(.L_x_1272) ;  /* 0xfffffffc00f09947 */ /* 0x010fea000383ffff */
[----:B------:R-:W-:Y:S05]  /*9930*/  BRA `(.L_x_1291) ;  /* 0xfffffff000f07947 */ /* 0x000fea000383ffff */
.L_x_1274:
[----:B----4-:R4:W5:Y:S02]  /*9940*/  SYNCS.PHASECHK.TRANS64.TRYWAIT P1, [R0+URZ+0x36438], R3 ;  /* 0x03643803000075a7 */ /* 0x010964000802017f */
[----:B-----5:R-:W-:Y:S05]  /*9950*/  @!P1 NANOSLEEP.SYNCS 0x989680 ;  /* 0x009896800000995d */ /* 0x020fea0003900000 */
[----:B------:R-:W5:Y:S02]  /*9960*/  @!P1 SYNCS.PHASECHK.TRANS64 P1, [R0+URZ+0x36438], R3 ;  /* 0x03643803000095a7 */ /* 0x000f64000802007f */
[----:B-----5:R-:W-:Y:S05]  /*9970*/  @!P1 BRA `(.L_x_1274) ;  /* 0xfffffffc00f09947 */ /* 0x020fea000383ffff */
[----:B------:R-:W-:Y:S05]  /*9980*/  BRA `(.L_x_1292) ;  /* 0xfffffff400ac7947 */ /* 0x000fea000383ffff */
.L_x_1276:
[----:B------:R-:W-:Y:S01]  /*9990*/  BSSY B1, `(.L_x_1293) ;  /* 0x0000006000017945 */ /* 0x000fe20003800000 */
[----:B------:R-:W-:-:S07]  /*99a0*/  IMAD.MOV.U32 R15, RZ, RZ, -0x1 ;  /* 0xffffffffff0f7424 */ /* 0x000fce00078e00ff */
[----:B------:R-:W-:Y:S05]  /*99b0*/  WARPSYNC.COLLECTIVE R15, `(.L_x_1294) ;  /* 0x000000000f0c7348 */ /* 0x000fea0003c00000 */
[----:B------:R-:W-:Y:S02]  /*99c0*/  ELECT P6, UR62, PT ;  /* 0x00000000003e782f */ /* 0x000fe400038c0000 */
[----:B------:R-:W-:Y:S01]  /*99d0*/  MOV R14, UR62 ;  /* 0x0000003e000e7c02 */ /* 0x000fe20008000f00 */
[----:B------:R-:W-:Y:S10]  /*99e0*/  ENDCOLLECTIVE ;  /* 0x000000000000791b */ /* 0x000ff40003800000 */
.L_x_1294:
[----:B------:R-:W-:Y:S05]  /*99f0*/  BSYNC B1 ;  /* 0x0000000000017941 */ /* 0x000fea0003800000 */
.L_x_1293:
[----:B------:R-:W-:Y:S05]  /*9a00*/  BRA `(.L_x_1295) ;  /* 0xfffffff800647947 */ /* 0x000fea000383ffff */
.L_x_1278:
[----:B-1----:R1:W2:Y:S02]  /*9a10*/  SYNCS.PHASECHK.TRANS64.TRYWAIT P0, [R9+URZ], R2 ;  /* 0x00000002090075a7 */ /* 0x0022a4000800017f */
[----:B--2---:R-:W-:Y:S05]  /*9a20*/  @!P0 NANOSLEEP.SYNCS 0x989680 ;  /* 0x009896800000895d */ /* 0x004fea0003900000 */
[----:B------:R-:W2:Y:S02]  /*9a30*/  @!P0 SYNCS.PHASECHK.TRANS64 P0, [R9+URZ], R2 ;  /* 0x00000002090085a7 */ /* 0x000ea4000800007f */
[----:B--2---:R-:W-:Y:S05]  /*9a40*/  @!P0 BRA `(.L_x_1278) ;  /* 0xfffffffc00f08947 */ /* 0x004fea000383ffff */
[----:B------:R-:W-:Y:S05]  /*9a50*/  BRA `(.L_x_1296) ;  /* 0xfffffff800a47947 */ /* 0x000fea000383ffff */
.L_x_1279:
[----:B--2---:R2:W3:Y:S02]  /*9a60*/  SYNCS.PHASECHK.TRANS64.TRYWAIT P0, [R3+URZ], R0 ;  /* 0x00000000030075a7 */ /* 0x0044e4000800017f */
[----:B---3--:R-:W-:Y:S05]  /*9a70*/  @!P0 NANOSLEEP.SYNCS 0x989680 ;  /* 0x009896800000895d */ /* 0x008fea0003900000 */
[----:B------:R-:W3:Y:S02]  /*9a80*/  @!P0 SYNCS.PHASECHK.TRANS64 P0, [R3+URZ], R0 ;  /* 0x00000000030085a7 */ /* 0x000ee4000800007f */
[----:B---3--:R-:W-:Y:S05]  /*9a90*/  @!P0 BRA `(.L_x_1279) ;  /* 0xfffffffc00f08947 */ /* 0x008fea000383ffff */
[----:B------:R-:W-:Y:S05]  /*9aa0*/  BRA `(.L_x_1297) ;  /* 0xfffffff800987947 */ /* 0x000fea000383ffff */
.L_x_1298:
        /* <DEDUP_REMOVED lines=13> */
.L_x_3863:


//--------------------- .text._ZN7cutlass13device_kernelIN5flash11enable_sm90INS1_16FlashAttnBwdSm90INS1_25CollectiveMainloopBwdSm90ILi2ELi1ELi1EN4cute5tupleIJNS5_1CILi1EEES8_S8_EEENS6_IJNS7_ILi64EEENS7_ILi96EEENS7_ILi192EEEEEENS_10bfloat16_tEfNS_4arch4Sm90ELb0ELb1ELb0ELb0ELb1ELb0ELb1ELb0ELi3ELi1ELi1ELi1ELb0EEENS1_21CollectiveEpilogueBwdISD_SE_SG_Li384ELb0ELb1ELi3EEENS1_19SingleTileSchedulerILb0ELb0ELb0ELi96EEEEEEEEEvNT_6ParamsE --------------------------
	.section	.text._ZN7cutlass13device_kernelIN5flash11enable_sm90INS1_16FlashAttnBwdSm90INS1_25CollectiveMainloopBwdSm90ILi2ELi1ELi1EN4cute5tupleIJNS5_1CILi1EEES8_S8_EEENS6_IJNS7_ILi64EEENS7_ILi96EEENS7_ILi192EEEEEENS_10bfloat16_tEfNS_4arch4Sm90ELb0ELb1ELb0ELb0ELb1ELb0ELb1ELb0ELi3ELi1ELi1ELi1ELb0EEENS1_21CollectiveEpilogueBwdISD_SE_SG_Li384ELb0ELb1ELi3EEENS1_19SingleTileSchedulerILb0ELb0ELb0ELi96EEEEEEEEEvNT_6ParamsE,"ax",@progbits
	.align	128
.text._ZN7cutlass13device_kernelIN5flash11enable_sm90INS1_16FlashAttnBwdSm90INS1_25CollectiveMainloopBwdSm90ILi2ELi1ELi1EN4cute5tupleIJNS5_1CILi1EEES8_S8_EEENS6_IJNS7_ILi64EEENS7_ILi96EEENS7_ILi192EEEEEENS_10bfloat16_tEfNS_4arch4Sm90ELb0ELb1ELb0ELb0ELb1ELb0ELb1ELb0ELi3ELi1ELi1ELi1ELb0EEENS1_21CollectiveEpilogueBwdISD_SE_SG_Li384ELb0ELb1ELi3EEENS1_19SingleTileSchedulerILb0ELb0ELb0ELi96EEEEEEEEEvNT_6ParamsE:
        .type           _ZN7cutlass13device_kernelIN5flash11enable_sm90INS1_16FlashAttnBwdSm90INS1_25CollectiveMainloopBwdSm90ILi2ELi1ELi1EN4cute5tupleIJNS5_1CILi1EEES8_S8_EEENS6_IJNS7_ILi64EEENS7_ILi96EEENS7_ILi192EEEEEENS_10bfloat16_tEfNS_4arch4Sm90ELb0ELb1ELb0ELb0ELb1ELb0ELb1ELb0ELi3ELi1ELi1ELi1ELb0EEENS1_21CollectiveEpilogueBwdISD_SE_SG_Li384ELb0ELb1ELi3EEENS1_19SingleTileSchedulerILb0ELb0ELb0ELi96EEEEEEEEEvNT_6ParamsE,@function
        .size           _ZN7cutlass13device_kernelIN5flash11enable_sm90INS1_16FlashAttnBwdSm90INS1_25CollectiveMainloopBwdSm90ILi2ELi1ELi1EN4cute5tupleIJNS5_1CILi1EEES8_S8_EEENS6_IJNS7_ILi64EEENS7_ILi96EEENS7_ILi192EEEEEENS_10bfloat16_tEfNS_4arch4Sm90ELb0ELb1ELb0ELb0ELb1ELb0ELb1ELb0ELi3ELi1ELi1ELi1ELb0EEENS1_21CollectiveEpilogueBwdISD_SE_SG_Li384ELb0ELb1ELi3EEENS1_19SingleTileSchedulerILb0ELb0ELb0ELi96EEEEEEEEEvNT_6ParamsE,(.L_x_3864 - _ZN7cutlass13device_kernelIN5flash11enable_sm90INS1_16FlashAttnBwdSm90INS1_25CollectiveMainloopBwdSm90ILi2ELi1ELi1EN4cute5tupleIJNS5_1CILi1EEES8_S8_EEENS6_IJNS7_ILi64EEENS7_ILi96EEENS7_ILi192EEEEEENS_10bfloat16_tEfNS_4arch4Sm90ELb0ELb1ELb0ELb0ELb1ELb0ELb1ELb0ELi3ELi1ELi1ELi1ELb0EEENS1_21CollectiveEpilogueBwdISD_SE_SG_Li384ELb0ELb1ELi3EEENS1_19SingleTileSchedulerILb0ELb0ELb0ELi96EEEEEEEEEvNT_6ParamsE)
        .other          _ZN7cutlass13device_kernelIN5flash11enable_sm90INS1_16FlashAttnBwdSm90INS1_25CollectiveMainloopBwdSm90ILi2ELi1ELi1EN4cute5tupleIJNS5_1CILi1EEES8_S8_EEENS6_IJNS7_ILi64EEENS7_ILi96EEENS7_ILi192EEEEEENS_10bfloat16_tEfNS_4arch4Sm90ELb0ELb1ELb0ELb0ELb1ELb0ELb1ELb0ELi3ELi1ELi1ELi1ELb0EEENS1_21CollectiveEpilogueBwdISD_SE_SG_Li384ELb0ELb1ELi3EEENS1_19SingleTileSchedulerILb0ELb0ELb0ELi96EEEEEEEEEvNT_6ParamsE,@"STO_CUDA_ENTRY STV_DEFAULT"
_ZN7cutlass13device_kernelIN5flash11enable_sm90INS1_16FlashAttnBwdSm90INS1_25CollectiveMainloopBwdSm90ILi2ELi1ELi1EN4cute5tupleIJNS5_1CILi1EEES8_S8_EEENS6_IJNS7_ILi64EEENS7_ILi96EEENS7_ILi192EEEEEENS_10bfloat16_tEfNS_4arch4Sm90ELb0ELb1ELb0ELb0ELb1ELb0ELb1ELb0ELi3ELi1ELi1ELi1ELb0EEENS1_21CollectiveEpilogueBwdISD_SE_SG_Li384ELb0ELb1ELi3EEENS1_19SingleTileSchedulerILb0ELb0ELb0ELi96EEEEEEEEEvNT_6ParamsE:
        /* <DEDUP_REMOVED lines=29> */
.L_x_1300:
[----:B------:R-:W-:Y:S05]  /*01d0*/  BSYNC B0 ;  /* 0x0000000000007941 */ /* 0x000fea0003800000 */
.L_x_1299:
        /* <DEDUP_REMOVED lines=35> */
[----:B------:R3:W1:Y:S02]  /*0410*/  SYNCS.EXCH.64 URZ, [UR8+0x36428], UR4 ;  /* 0x03642804083f75b2 */ /* 0x0006640008000100 */
[----:B---3--:R-:W-:Y:S01]  /*0420*/  NOP ;  /* 0x0000000000007918 */ /* 0x008fe20000000000 */
.L_x_1301:
        /* <DEDUP_REMOVED lines=20> */
.L_x_1302:
[----:B------:R-:W-:Y:S01]  /*0570*/  PLOP3.LUT P0, PT, PT, PT, UP0, 0x80, 0x0 ;  /* 0x000000000000781c */ /* 0x000fe20003f0f008 */
[----:B------:R-:W-:Y:S01]  /*0580*/  NOP ;  /* 0x0000000000007918 */ /* 0x000fe20000000000 */
[----:B------:R-:W-:Y:S01]  /*0590*/  ULDC.64 UR46, c[0x0][0x208] ;  /* 0x00008200002e7ab9 */ /* 0x000fe20000000a00 */
[----:B-12-4-:R-:W-:Y:S10]  /*05a0*/  BAR.SYNC.DEFER_BLOCKING 0x0 ;  /* 0x0000000000007b1d */ /* 0x016ff40000010000 */
[----:B------:R-:W-:Y:S05]  /*05b0*/  @!P0 BRA `(.L_x_1303) ;  /* 0x0000005800488947 */ /* 0x000fea0003800000 */
.L_x_1304:
        /* <DEDUP_REMOVED lines=85> */
.L_x_1305:
        /* <DEDUP_REMOVED lines=36> */
.L_x_1308:
        /* <DEDUP_REMOVED lines=15> */
.L_x_1307:
        /* <DEDUP_REMOVED lines=20> */
.L_x_1310:
        /* <DEDUP_REMOVED lines=15> */
.L_x_1309:
        /* <DEDUP_REMOVED lines=8> */
.L_x_1459:
        /* <DEDUP_REMOVED lines=19> */
.L_x_1312:
        /* <DEDUP_REMOVED lines=109> */
.L_x_1332:
[----:B------:R-:W-:Y:S01]  /*18f0*/  ISETP.NE.AND P0, PT, R15, 0x3, PT ;  /* 0x000000030f00780c */ /* 0x000fe20003f05270 */
[----:B------:R-:W-:-:S12]  /*1900*/  YIELD ;  /* 0x0000000000007946 */ /* 0x000fd80003800000 */
[----:B------:R-:W-:Y:S05]  /*1910*/  @!P0 BRA `(.L_x_1314) ;  /* 0x0000000000048947 */ /* 0x000fea0003800000 */
[----:B------:R-:W-:Y:S01]  /*1920*/  BPT.TRAP 0x1 ;  /* 0x000000040000795c */ /* 0x000fe20000300000 */
.L_x_1314:
[----:B------:R-:W-:Y:S02]  /*1930*/  LEA R4, R3, UR37, 0x3 ;  /* 0x0000002503047c11 */ /* 0x000fe4000f8e18ff */
[----:B------:R-:W-:-:S04]  /*1940*/  SHF.L.U32 R17, R8, 0x1f, RZ ;  /* 0x0000001f08117819 */ /* 0x000fc800000006ff */
[----:B------:R1:W2:Y:S01]  /*1950*/  SYNCS.PHASECHK.TRANS64.TRYWAIT P1, [R4+URZ+0x36410], R17 ;  /* 0x03641011040075a7 */ /* 0x0002a2000802017f */
[----:B------:R-:W-:Y:S05]  /*1960*/  @!P0 BRA `(.L_x_1315) ;  /* 0x0000000000048947 */ /* 0x000fea0003800000 */
[----:B------:R-:W-:Y:S01]  /*1970*/  BPT.TRAP 0x1 ;  /* 0x000000040000795c */ /* 0x000fe20000300000 */
.L_x_1315:
[----:B--2---:R-:W-:Y:S05]  /*1980*/  @P1 BRA `(.L_x_1316) ;  /* 0x0000000000081947 */ /* 0x004fea0003800000 */
[----:B------:R-:W2:Y:S02]  /*1990*/  SYNCS.PHASECHK.TRANS64.TRYWAIT P1, [R4+URZ+0x36410], R17 ;  /* 0x03641011040075a7 */ /* 0x000ea4000802017f */
[----:B--2---:R-:W-:Y:S05]  /*19a0*/  @!P1 BRA `(.L_x_1317) ;  /* 0x0000008800e09947 */ /* 0x004fea0003800000 */
.L_x_1316:
        /* <DEDUP_REMOVED lines=15> */
[----:B------:R-:W-:Y:S02]  /*1aa0*/  USHF.R.U32.HI UR6, URZ, 0x4, UR4 ;  /* 0x000000043f067899 */ /* 0x000fe40008011604 */
[----:B------:R-:W-:Y:S02]  /*1ab0*/  UIMAD UR8, UR8, 0x600, UR5 ;  /* 0x00000600080878a4 */ /* 0x000fe4000f8e0205 */
[----:B------:R-:W-:Y:S02]  /*1ac0*/  ULOP3.LUT UR6, UR6, 0x3fff, URZ, 0xc0, !UPT ;  /* 0x00003fff06067892 */ /* 0x000fe4000f8ec03f */
[----:B------:R-:W-:-:S02]  /*1ad0*/  UIADD3 UR12, UR8, 0x2, URZ ;  /* 0x00000002080c7890 */ /* 0x000fc4000fffe03f */
[----:B------:R-:W-:-:S04]  /*1ae0*/  ULOP3.LUT UR6, UR6, 0x10000, URZ, 0xfc, !UPT ;  /* 0x0001000006067892 */ /* 0x000fc8000f8efc3f */
[----:B------:R-:W-:-:S03]  /*1af0*/  UIADD3 UR14, UR6, 0x2, URZ ;  /* 0x00000002060e7890 */ /* 0x000fc6000fffe03f */
[----:B------:R-:W-:Y:S02]  /*1b00*/  UMOV UR10, UR6 ;  /* 0x00000006000a7c82 */ /* 0x000fe40008000000 */
[----:B------:R-:W-:Y:S01]  /*1b10*/  HGMMA.64x32x16.F32.BF16 R136, gdesc[UR8], RZ, !UPT, gsb0 ;  /* 0x00600000088879f0 */ /* 0x000fe2000c0018ff */
        /* <DEDUP_REMOVED lines=66> */
[----:B------:R-:W-:Y:S01]  /*1f40*/  UIADD3 UR8, UR8, 0x406, URZ ;  /* 0x0000040608087890 */ /* 0x000fe2000fffe03f */
        /* <DEDUP_REMOVED lines=11> */
.L_x_1318:
[----:B---3--:R-:W-:-:S04]  /*2000*/  SHF.L.U32 R16, R5, 0x1f, RZ ;  /* 0x0000001f05107819 */ /* 0x008fc800000006ff */
[----:B------:R3:W1:Y:S01]  /*2010*/  SYNCS.PHASECHK.TRANS64.TRYWAIT P1, [UR37+0x36430], R16 ;  /* 0x03643010ff0075a7 */ /* 0x0006620008020165 */
[----:B------:R-:W-:Y:S05]  /*2020*/  @!P0 BRA `(.L_x_1319) ;  /* 0x0000000000048947 */ /* 0x000fea0003800000 */
[----:B------:R-:W-:Y:S01]  /*2030*/  BPT.TRAP 0x1 ;  /* 0x000000040000795c */ /* 0x000fe20000300000 */
.L_x_1319:
[----:B-1----:R-:W-:Y:S05]  /*2040*/  @P1 BRA `(.L_x_1320) ;  /* 0x0000000000081947 */ /* 0x002fea0003800000 */
[----:B------:R-:W1:Y:S02]  /*2050*/  SYNCS.PHASECHK.TRANS64.TRYWAIT P1, [UR37+0x36430], R16 ;  /* 0x03643010ff0075a7 */ /* 0x000e640008020165 */
[----:B-1----:R-:W-:Y:S05]  /*2060*/  @!P1 BRA `(.L_x_1321) ;  /* 0x0000008400449947 */ /* 0x002fea0003800000 */
.L_x_1320:
        /* <DEDUP_REMOVED lines=114> */
.L_x_1324:
[----:B------:R-:W-:-:S06]  /*2790*/  UISETP.NE.AND UP0, UPT, UR44, 0x1, UPT ;  /* 0x000000012c00788c */ /* 0x000fcc000bf05270 */
[----:B------:R-:W-:-:S05]  /*27a0*/  PLOP3.LUT P1, PT, PT, PT, UP0, 0x80, 0x0 ;  /* 0x000000000000781c */ /* 0x000fca0003f2f008 */
[----:B------:R-:W-:-:S08]  /*27b0*/  @UP0 ULDC UR5, c[0x0][0x754] ;  /* 0x0001d50000050ab9 */ /* 0x000fd00000000800 */
[----:B------:R-:W-:Y:S01]  /*27c0*/  @P1 IMAD.HI.U32 R16, R23, UR5, RZ ;  /* 0x0000000517101c27 */ /* 0x000fe2000f8e00ff */
[----:B------:R-:W-:-:S04]  /*27d0*/  @UP0 ULDC UR5, c[0x0][0x758] ;  /* 0x0001d60000050ab9 */ /* 0x000fc80000000800 */
[----:B------:R-:W-:-:S07]  /*27e0*/  @P1 SHF.R.U32.HI R23, RZ, UR5, R16 ;  /* 0x00000005ff171c19 */ /* 0x000fce0008011610 */
.L_x_1325:
[----:B------:R-:W-:Y:S05]  /*27f0*/  BSYNC B0 ;  /* 0x0000000000007941 */ /* 0x000fea0003800000 */
.L_x_1323:
[----:B------:R-:W-:Y:S01]  /*2800*/  IMAD R23, R23, UR44, R12 ;  /* 0x0000002c17177c24 */ /* 0x000fe2000f8e020c */
[----:B------:R-:W-:-:S04]  /*2810*/  IADD3 R16, R19, UR4, R6 ;  /* 0x0000000413107c10 */ /* 0x000fc8000fffe006 */
[----:B------:R-:W-:Y:S02]  /*2820*/  VIADDMNMX R17, R23, UR44, R17, PT ;  /* 0x0000002c17117c46 */ /* 0x000fe4000b800111 */
[----:B------:R-:W-:-:S07]  /*2830*/  VIMNMX R16, R16, R23, !PT ;  /* 0x0000001710107248 */ /* 0x000fce0007fe0100 */
.L_x_1322:
        /* <DEDUP_REMOVED lines=58> */
.L_x_1328:
[----:B------:R-:W-:-:S06]  /*2be0*/  UISETP.NE.AND UP0, UPT, UR44, 0x1, UPT ;  /* 0x000000012c00788c */ /* 0x000fcc000bf05270 */
[----:B------:R-:W-:-:S05]  /*2bf0*/  PLOP3.LUT P6, PT, PT, PT, UP0, 0x80, 0x0 ;  /* 0x000000000000781c */ /* 0x000fca0003fcf008 */
[----:B------:R-:W-:-:S08]  /*2c00*/  @UP0 ULDC UR4, c[0x0][0x754] ;  /* 0x0001d50000040ab9 */ /* 0x000fd00000000800 */
[----:B------:R-:W-:Y:S01]  /*2c10*/  @P6 IMAD.HI.U32 R16, R17, UR4, RZ ;  /* 0x0000000411106c27 */ /* 0x000fe2000f8e00ff */
[----:B------:R-:W-:Y:S01]  /*2c20*/  PLOP3.LUT P6, PT, PT, PT, UP0, 0x80, 0x0 ;  /* 0x000000000000781c */ /* 0x000fe20003fcf008 */
[----:B------:R-:W-:-:S12]  /*2c30*/  @UP0 ULDC UR4, c[0x0][0x758] ;  /* 0x0001d60000040ab9 */ /* 0x000fd80000000800 */
[----:B------:R-:W-:-:S07]  /*2c40*/  @P6 SHF.R.U32.HI R17, RZ, UR4, R16 ;  /* 0x00000004ff116c19 */ /* 0x000fce0008011610 */
.L_x_1329:
[----:B------:R-:W-:Y:S05]  /*2c50*/  BSYNC B0 ;  /* 0x0000000000007941 */ /* 0x000fea0003800000 */
.L_x_1327:
[----:B------:R-:W-:-:S05]  /*2c60*/  IMAD R17, R17, UR44, R12 ;  /* 0x0000002c11117c24 */ /* 0x000fca000f8e020c */
[----:B------:R-:W-:Y:S02]  /*2c70*/  VIMNMX R18, R18, R17, !PT ;  /* 0x0000001112127248 */ /* 0x000fe40007fe0100 */
[----:B------:R-:W-:-:S07]  /*2c80*/  VIADDMNMX R20, R17, UR44, R20, PT ;  /* 0x0000002c11147c46 */ /* 0x000fce000b800114 */
.L_x_1326:
        /* <DEDUP_REMOVED lines=14> */
[--C-:B------:R-:W-:Y:S01]  /*2d70*/  FFMA.FTZ R137, R16, UR45, -R21.reuse ;  /* 0x0000002d10897c23 */ /* 0x100fe20008010815 */
        /* <DEDUP_REMOVED lines=199> */
.L_x_1330:
        /* <DEDUP_REMOVED lines=59> */
.L_x_1331:
        /* <DEDUP_REMOVED lines=63> */
.L_x_1306:
        /* <DEDUP_REMOVED lines=25> */
.L_x_1334:
        /* <DEDUP_REMOVED lines=20> */
.L_x_1335:
        /* <DEDUP_REMOVED lines=18> */
.L_x_1336:
        /* <DEDUP_REMOVED lines=18> */
.L_x_1337:
        /* <DEDUP_REMOVED lines=137> */
.L_x_1339:
[----:B------:R-:W-:Y:S05]  /*4f30*/  BSYNC B0 ;  /* 0x0000000000007941 */ /* 0x000fea0003800000 */
.L_x_1338:
[----:B------:R-:W-:-:S04]  /*4f40*/  DEPBAR.LE SB0, 0x0 ;  /* 0x000080000000791a */ /* 0x000fc80000000000 */
[----:B------:R-:W-:Y:S05]  /*4f50*/  EXIT ;  /* 0x000000000000794d */ /* 0x000fea0003800000 */
.L_x_1333:
[----:B------:R-:W1:Y:S01]  /*4f60*/  S2R R0, SR_TID.X ;  /* 0x0000000000007919 */ /* 0x000e620000002100 */
[----:B------:R-:W2:Y:S01]  /*4f70*/  S2UR UR9, SR_CTAID.Y ;  /* 0x00000000000979c3 */ /* 0x000ea20000002600 */
[----:B------:R-:W-:Y:S01]  /*4f80*/  BSSY B0, `(.L_x_1340) ;  /* 0x0000032000007945 */ /* 0x000fe20003800000 */
[----:B------:R-:W3:Y:S06]  /*4f90*/  S2R R11, SR_CTAID.X ;  /* 0x00000000000b7919 */ /* 0x000eec0000002500 */
        /* <DEDUP_REMOVED lines=48> */
.L_x_1341:
[----:B------:R-:W-:Y:S05]  /*52a0*/  BSYNC B0 ;  /* 0x0000000000007941 */ /* 0x000fea0003800000 */
.L_x_1340:
        /* <DEDUP_REMOVED lines=16> */
.L_x_1343:
[----:B------:R-:W-:Y:S05]  /*53b0*/  BSYNC B0 ;  /* 0x0000000000007941 */ /* 0x000fea0003800000 */
.L_x_1342:
        /* <DEDUP_REMOVED lines=16> */
.L_x_1345:
[----:B------:R-:W-:Y:S05]  /*54c0*/  BSYNC B0 ;  /* 0x0000000000007941 */ /* 0x000fea0003800000 */
.L_x_1344:
        /* <DEDUP_REMOVED lines=17> */
.L_x_1347:
[----:B------:R-:W-:Y:S05]  /*55e0*/  BSYNC B0 ;  /* 0x0000000000007941 */ /* 0x000fea0003800000 */
.L_x_1346:
        /* <DEDUP_REMOVED lines=17> */
.L_x_1349:
[----:B------:R-:W-:Y:S05]  /*5700*/  BSYNC B0 ;  /* 0x0000000000007941 */ /* 0x000fea0003800000 */
.L_x_1348:
        /* <DEDUP_REMOVED lines=29> */
.L_x_1351:
[----:B------:R-:W-:Y:S05]  /*58e0*/  BSYNC B0 ;  /* 0x0000000000007941 */ /* 0x000fea0003800000 */
.L_x_1350:
        /* <DEDUP_REMOVED lines=13> */
.L_x_1353:
[----:B------:R-:W-:Y:S05]  /*59c0*/  BSYNC B0 ;  /* 0x0000000000007941 */ /* 0x000fea0003800000 */
.L_x_1352:
        /* <DEDUP_REMOVED lines=15> */
.L_x_1355:
[----:B------:R-:W-:Y:S05]  /*5ac0*/  BSYNC B0 ;  /* 0x0000000000007941 */ /* 0x000fea0003800000 */
.L_x_1354:
        /* <DEDUP_REMOVED lines=15> */
.L_x_1357:
[----:B------:R-:W-:Y:S05]  /*5bc0*/  BSYNC B0 ;  /* 0x0000000000007941 */ /* 0x000fea0003800000 */
.L_x_1356:
        /* <DEDUP_REMOVED lines=15> */
.L_x_1359:
[----:B------:R-:W-:Y:S05]  /*5cc0*/  BSYNC B0 ;  /* 0x0000000000007941 */ /* 0x000fea0003800000 */
.L_x_1358:
        /* <DEDUP_REMOVED lines=15> */
.L_x_1361:
[----:B------:R-:W-:Y:S05]  /*5dc0*/  BSYNC B0 ;  /* 0x0000000000007941 */ /* 0x000fea0003800000 */
.L_x_1360:
        /* <DEDUP_REMOVED lines=15> */
.L_x_1363:
[----:B------:R-:W-:Y:S05]  /*5ec0*/  BSYNC B0 ;  /* 0x0000000000007941 */ /* 0x000fea0003800000 */
.L_x_1362:
[----:B------:R-:W-:Y:S05]  /*5ed0*/  EXIT ;  /* 0x000000000000794d */ /* 0x000fea0003800000 */
.L_x_1303:
        /* <DEDUP_REMOVED lines=14> */
[----:B------:R-:W-:Y:S02]  /*5fc0*/  ULDC UR4, c[0x0][0x280] ;  /* 0x0000a00000047ab9 */ /* 0x000fe40000000800 */
[----:B------:R-:W-:-:S04]  /*5fd0*/  UIADD3 UR5, UR4, 0x3f, URZ ;  /* 0x0000003f04057890 */ /* 0x000fc8000fffe03f */
[----:B------:R-:W-:Y:S01]  /*5fe0*/  USHF.R.S32.HI UR6, URZ, 0x1f, UR5 ;  /* 0x0000001f3f067899 */ /* 0x000fe20008011405 */
[----:B------:R-:W2:Y:S03]  /*5ff0*/  S2UR UR17, SR_CTAID.Y ;  /* 0x00000000001179c3 */ /* 0x000ea60000002600 */
[----:B------:R-:W-:-:S04]  /*6000*/  ULEA.HI UR5, UR6, UR5, URZ, 0x6 ;  /* 0x0000000506057291 */ /* 0x000fc8000f8f303f */
[----:B------:R-:W-:Y:S01]  /*6010*/  USHF.R.S32.HI UR5, URZ, 0x6, UR5 ;  /* 0x000000063f057899 */ /* 0x000fe20008011405 */
[----:B-1----:R-:W-:Y:S01]  /*6020*/  ISETP.LE.AND P0, PT, RZ, UR23, PT ;  /* 0x00000017ff007c0c */ /* 0x002fe2000bf03270 */
[----:B--2---:R-:W-:-:S12]  /*6030*/  USHF.R.S32.HI UR18, URZ, 0x1f, UR17 ;  /* 0x0000001f3f127899 */ /* 0x004fd80008011411 */
[----:B------:R-:W-:Y:S05]  /*6040*/  @!P0 BRA `(.L_x_1367) ;  /* 0x00000000002c8947 */ /* 0x000fea0003800000 */
        /* <DEDUP_REMOVED lines=9> */
[----:B------:R-:W-:Y:S01]  /*60e0*/  USEL UR11, UR5, UR7, UP0 ;  /* 0x00000007050b7287 */ /* 0x000fe20008000000 */
[----:B------:R-:W-:Y:S11]  /*60f0*/  BRA `(.L_x_1368) ;  /* 0x0000000000047947 */ /* 0x000ff60003800000 */
.L_x_1367:
[----:B------:R-:W-:-:S05]  /*6100*/  UMOV UR11, UR5 ;  /* 0x00000005000b7c82 */ /* 0x000fca0008000000 */
.L_x_1368:
[----:B------:R-:W-:Y:S01]  /*6110*/  UIMAD UR4, UR23, 0x60, UR4 ;  /* 0x00000060170478a4 */ /* 0x000fe2000f8e0204 */
[----:B------:R-:W-:Y:S01]  /*6120*/  ULDC UR6, c[0x0][0x290] ;  /* 0x0000a40000067ab9 */ /* 0x000fe20000000800 */
[----:B------:R-:W-:Y:S01]  /*6130*/  ULDC UR7, c[0x0][0x74c] ;  /* 0x0001d30000077ab9 */ /* 0x000fe20000000800 */
[----:B------:R-:W-:Y:S01]  /*6140*/  ULDC.64 UR8, c[0x0][0x2d8] ;  /* 0x0000b60000087ab9 */ /* 0x000fe20000000a00 */
[----:B------:R-:W-:Y:S02]  /*6150*/  UIADD3 UR6, -UR7, UR4, -UR6 ;  /* 0x0000000407067290 */ /* 0x000fe4000fffe906 */
[----:B------:R-:W-:Y:S02]  /*6160*/  UIMAD UR4, UR18, UR8, URZ ;  /* 0x00000008120472a4 */ /* 0x000fe4000f8e023f */
[----:B------:R-:W-:Y:S02]  /*6170*/  USHF.R.S32.HI UR7, URZ, 0x1f, UR6 ;  /* 0x0000001f3f077899 */ /* 0x000fe40008011406 */
[----:B------:R-:W-:-:S02]  /*6180*/  UIMAD UR4, UR17, UR9, UR4 ;  /* 0x00000009110472a4 */ /* 0x000fc4000f8e0204 */
[----:B------:R-:W-:Y:S02]  /*6190*/  ULEA.HI UR10, UR7, UR6, URZ, 0x6 ;  /* 0x00000006070a7291 */ /* 0x000fe4000f8f303f */
[----:B------:R-:W-:Y:S02]  /*61a0*/  UIMAD.WIDE.U32 UR6, UR17, UR8, URZ ;  /* 0x00000008110672a5 */ /* 0x000fe4000f8e003f */
[----:B------:R-:W-:Y:S02]  /*61b0*/  USHF.R.S32.HI UR10, URZ, 0x6, UR10 ;  /* 0x000000063f0a7899 */ /* 0x000fe4000801140a */
[----:B------:R-:W-:Y:S02]  /*61c0*/  USHF.R.S32.HI UR9, URZ, 0x1f, UR16 ;  /* 0x0000001f3f097899 */ /* 0x000fe40008011410 */
[----:B------:R-:W-:Y:S01]  /*61d0*/  UISETP.LT.AND UP0, UPT, URZ, UR10, UPT ;  /* 0x0000000a3f00728c */ /* 0x000fe2000bf01270 */
[----:B------:R-:W-:Y:S01]  /*61e0*/  ULDC.64 UR12, c[0x0][0x2e0] ;  /* 0x0000b800000c7ab9 */ /* 0x000fe20000000a00 */
[----:B------:R-:W-:-:S02]  /*61f0*/  ULDC UR15, c[0x0][0x288] ;  /* 0x0000a200000f7ab9 */ /* 0x000fc40000000800 */
[----:B------:R-:W-:Y:S02]  /*6200*/  USEL UR8, URZ, UR10, !UP0 ;  /* 0x0000000a3f087287 */ /* 0x000fe4000c000000 */
[----:B------:R-:W-:Y:S02]  /*6210*/  UIMAD UR9, UR9, UR12, URZ ;  /* 0x0000000c090972a4 */ /* 0x000fe4000f8e023f */
[----:B------:R-:W-:Y:S02]  /*6220*/  UISETP.GT.AND UP0, UPT, UR11, UR8, UPT ;  /* 0x000000080b00728c */ /* 0x000fe4000bf04270 */
[----:B------:R-:W-:Y:S02]  /*6230*/  UIMAD UR10, UR16, UR15, URZ ;  /* 0x0000000f100a72a4 */ /* 0x000fe4000f8e023f */
[----:B------:R-:W-:Y:S02]  /*6240*/  UIMAD UR14, UR16, UR13, UR9 ;  /* 0x0000000d100e72a4 */ /* 0x000fe4000f8e0209 */
[----:B------:R-:W-:Y:S01]  /*6250*/  PLOP3.LUT P1, PT, PT, PT, UP0, 0x80, 0x0 ;  /* 0x000000000000781c */ /* 0x000fe20003f2f008 */
[----:B------:R-:W-:-:S02]  /*6260*/  UIADD3 UR7, UR7, UR4, URZ ;  /* 0x0000000407077290 */ /* 0x000fc4000fffe03f */
[----:B------:R-:W-:Y:S02]  /*6270*/  UIADD3 UR9, UP1, UR10, UR17, URZ ;  /* 0x000000110a097290 */ /* 0x000fe4000ff3e03f */
[----:B------:R-:W-:Y:S01]  /*6280*/  UIMAD.WIDE.U32 UR6, UR16, UR12, UR6 ;  /* 0x0000000c100672a5 */ /* 0x000fe2000f8e0006 */
[----:B------:R-:W-:Y:S01]  /*6290*/  ELECT P0, URZ, PT ;  /* 0x00000000003f782f */ /* 0x000fe20003800000 */
[----:B------:R-:W-:-:S06]  /*62a0*/  ULEA.HI.X.SX32 UR10, UR10, UR18, 0x1, UP1 ;  /* 0x000000120a0a7291 */ /* 0x000fcc00088f0e3f */
[----:B------:R-:W-:Y:S06]  /*62b0*/  @!P1 BRA `(.L_x_1369) ;  /* 0x0000001400509947 */ /* 0x000fec0003800000 */
[----:B------:R-:W1:Y:S01]  /*62c0*/  S2R R0, SR_TID.X ;  /* 0x0000000000007919 */ /* 0x000e620000002100 */
[----:B------:R-:W-:Y:S02]  /*62d0*/  UIADD3 UR4, -UR8, UR11, URZ ;  /* 0x0000000b08047290 */ /* 0x000fe4000fffe13f */
[----:B------:R-:W-:Y:S02]  /*62e0*/  UIADD3 UR14, UR7, UR14, URZ ;  /* 0x0000000e070e7290 */ /* 0x000fe4000fffe03f */
[----:B------:R-:W-:-:S04]  /*62f0*/  ULOP3.LUT UR4, UR4, 0x1, URZ, 0xc0, !UPT ;  /* 0x0000000104047892 */ /* 0x000fc8000f8ec03f */
[----:B------:R-:W-:-:S03]  /*6300*/  UISETP.NE.U32.AND UP0, UPT, UR4, 0x1, UPT ;  /* 0x000000010400788c */ /* 0x000fc6000bf05070 */
[----:B------:R-:W-:Y:S02]  /*6310*/  ULDC UR4, c[0x0][0x760] ;  /* 0x0001d80000047ab9 */ /* 0x000fe40000000800 */
[----:B------:R-:W-:Y:S01]  /*6320*/  UIMAD UR15, UR15, UR4, URZ ;  /* 0x000000040f0f72a4 */ /* 0x000fe2000f8e023f */
[----:B------:R-:W-:Y:S02]  /*6330*/  PLOP3.LUT P1, PT, PT, PT, UP0, 0x80, 0x0 ;  /* 0x000000000000781c */ /* 0x000fe40003f2f008 */
[----:B-1----:R-:W-:-:S11]  /*6340*/  LOP3.LUT R9, R0, 0x1f, RZ, 0xc0, !PT ;  /* 0x0000001f00097812 */ /* 0x002fd600078ec0ff */
[----:B------:R-:W-:Y:S05]  /*6350*/  @P1 BRA `(.L_x_1370) ;  /* 0x0000000400d01947 */ /* 0x000fea0003800000 */
        /* <DEDUP_REMOVED lines=8> */
[----:B------:R-:W-:-:S04]  /*63e0*/  IMAD.U32 R2, RZ, RZ, UR13 ;  /* 0x0000000dff027e24 */ /* 0x000fc8000f8e00ff */
[----:B------:R-:W-:Y:S01]  /*63f0*/  IMAD.U32 R3, RZ, RZ, UR4 ;  /* 0x00000004ff037e24 */ /* 0x000fe2000f8e00ff */
[----:B------:R-:W-:Y:S06]  /*6400*/  @P2 BRA `(.L_x_1372) ;  /* 0x0000000000142947 */ /* 0x000fec0003800000 */
.L_x_1373:
[----:B------:R-:W2:Y:S04]  /*6410*/  LDG.E.STRONG.GPU R0, desc[UR46][R2.64] ;  /* 0x0000002e02007981 */ /* 0x000ea8000c1ef900 */
[----:B--2---:R-:W-:Y:S01]  /*6420*/  CCTL.IVALL ;  /* 0x00000000ff00798f */ /* 0x004fe20002000000 */
[----:B------:R-:W-:Y:S05]  /*6430*/  YIELD ;  /* 0x0000000000007946 */ /* 0x000fea0003800000 */
[----:B------:R-:W-:-:S13]  /*6440*/  ISETP.NE.AND P1, PT, R0, UR23, PT ;  /* 0x0000001700007c0c */ /* 0x000fda000bf25270 */
[----:B------:R-:W-:Y:S05]  /*6450*/  @P1 BRA `(.L_x_1373) ;  /* 0xfffffffc00ec1947 */ /* 0x000fea000383ffff */
.L_x_1372:
[----:B------:R-:W-:Y:S05]  /*6460*/  BSYNC B1 ;  /* 0x0000000000017941 */ /* 0x000fea0003800000 */
.L_x_1371:
[----:B------:R-:W-:-:S03]  /*6470*/  UMOV UR4, 0xffffffff ;  /* 0xffffffff00047882 */ /* 0x000fc60000000000 */
[----:B------:R-:W-:Y:S05]  /*6480*/  BRA.DIV UR4, `(.L_x_1374) ;  /* 0x0000004204507947 */ /* 0x000fea000b800000 */
[----:B------:R-:W-:Y:S01]  /*6490*/  NOP ;  /* 0x0000000000007918 */ /* 0x000fe20000000000 */
.L_x_1462:
        /* <DEDUP_REMOVED lines=22> */
.L_x_1376:
[----:B------:R-:W-:Y:S05]  /*6600*/  BSYNC B1 ;  /* 0x0000000000017941 */ /* 0x000fea0003800000 */
.L_x_1375:
        /* <DEDUP_REMOVED lines=19> */
.L_x_1378:
[----:B------:R-:W-:Y:S05]  /*6740*/  BSYNC B1 ;  /* 0x0000000000017941 */ /* 0x000fea0003800000 */
.L_x_1377:
        /* <DEDUP_REMOVED lines=20> */
.L_x_1380:
[----:B------:R-:W-:Y:S05]  /*6890*/  BSYNC B1 ;  /* 0x0000000000017941 */ /* 0x000fea0003800000 */
.L_x_1379:
[----:B------:R-:W-:Y:S06]  /*68a0*/  BAR.ARV 0xa, 0xa0 ;  /* 0x0282800000007b1d */ /* 0x000fec0000002000 */
[----:B------:R-:W-:Y:S04]  /*68b0*/  BSSY B1, `(.L_x_1381) ;  /* 0x0000003000017945 */ /* 0x000fe80003800000 */
[----:B------:R-:W-:Y:S05]  /*68c0*/  @!P0 BRA `(.L_x_1382) ;  /* 0x0000000000048947 */ /* 0x000fea0003800000 */
[----:B------:R-:W-:-:S04]  /*68d0*/  DEPBAR.LE SB0, 0x1 ;  /* 0x000080400000791a */ /* 0x000fc80000000000 */
.L_x_1382:
[----:B------:R-:W-:Y:S05]  /*68e0*/  BSYNC B1 ;  /* 0x0000000000017941 */ /* 0x000fea0003800000 */
.L_x_1381:
[----:B------:R-:W-:Y:S06]  /*68f0*/  BAR.ARV 0xb, 0xa0 ;  /* 0x02c2800000007b1d */ /* 0x000fec0000002000 */
[----:B------:R-:W-:Y:S04]  /*6900*/  BSSY B1, `(.L_x_1383) ;  /* 0x0000003000017945 */ /* 0x000fe80003800000 */
[----:B------:R-:W-:Y:S05]  /*6910*/  @!P0 BRA `(.L_x_1384) ;  /* 0x0000000000048947 */ /* 0x000fea0003800000 */
[----:B------:R-:W-:-:S04]  /*6920*/  DEPBAR.LE SB0, 0x0 ;  /* 0x000080000000791a */ /* 0x000fc80000000000 */
.L_x_1384:
[----:B------:R-:W-:Y:S05]  /*6930*/  BSYNC B1 ;  /* 0x0000000000017941 */ /* 0x000fea0003800000 */
.L_x_1383:
        /* <DEDUP_REMOVED lines=19> */
.L_x_1386:
[----:B------:R-:W-:Y:S05]  /*6a70*/  BSYNC B1 ;  /* 0x0000000000017941 */ /* 0x000fea0003800000 */
.L_x_1385:
[----:B------:R-:W-:Y:S01]  /*6a80*/  UIADD3 UR18, UR8, 0x1, URZ ;  /* 0x0000000108127890 */ /* 0x000fe2000fffe03f */
[----:B------:R-:W-:Y:S11]  /*6a90*/  BRA `(.L_x_1387) ;  /* 0x0000000000047947 */ /* 0x000ff60003800000 */
.L_x_1370:
[----:B------:R-:W-:-:S05]  /*6aa0*/  UMOV UR18, UR8 ;  /* 0x0000000800127c82 */ /* 0x000fca0008000000 */
.L_x_1387:
[----:B------:R-:W-:-:S03]  /*6ab0*/  UIADD3 UR4, UR8, 0x1, URZ ;  /* 0x0000000108047890 */ /* 0x000fc6000fffe03f */
[----:B------:R-:W-:Y:S01]  /*6ac0*/  UMOV UR8, UR18 ;  /* 0x0000001200087c82 */ /* 0x000fe20008000000 */
[----:B------:R-:W-:-:S06]  /*6ad0*/  UISETP.NE.AND UP0, UPT, UR11, UR4, UPT ;  /* 0x000000040b00728c */ /* 0x000fcc000bf05270 */
[----:B------:R-:W-:-:S13]  /*6ae0*/  PLOP3.LUT P1, PT, PT, PT, UP0, 0x80, 0x0 ;  /* 0x000000000000781c */ /* 0x000fda0003f2f008 */
[----:B------:R-:W-:Y:S05]  /*6af0*/  @!P1 BRA `(.L_x_1369) ;  /* 0x0000000c00409947 */ /* 0x000fea0003800000 */
[----:B------:R-:W-:Y:S01]  /*6b00*/  ULDC.64 UR20, c[0x0][0x2c0] ;  /* 0x0000b00000147ab9 */ /* 0x000fe20000000a00 */
[----:B------:R-:W-:Y:S01]  /*6b10*/  UMOV UR4, URZ ;  /* 0x0000003f00047c82 */ /* 0x000fe20008000000 */
[----:B------:R-:W-:Y:S01]  /*6b20*/  ULEA UR20, UP0, UR6, UR20, 0x2 ;  /* 0x0000001406147291 */ /* 0x000fe2000f80103f */
[----:B------:R-:W-:-:S03]  /*6b30*/  UMOV UR8, UR18 ;  /* 0x0000001200087c82 */ /* 0x000fc60008000000 */
[----:B------:R-:W-:Y:S02]  /*6b40*/  ULEA.HI.X UR21, UR6, UR21, UR14, 0x2, UP0 ;  /* 0x0000001506157291 */ /* 0x000fe400080f140e */
[----:B------:R-:W-:-:S04]  /*6b50*/  UIADD3 UR20, UP0, UR20, 0x4000, URZ ;  /* 0x0000400014147890 */ /* 0x000fc8000ff1e03f */
[----:B------:R-:W-:-:S12]  /*6b60*/  UIADD3.X UR21, URZ, UR21, URZ, UP0, !UPT ;  /* 0x000000153f157290 */ /* 0x000fd800087fe43f */
.L_x_1420:
        /* <DEDUP_REMOVED lines=11> */
.L_x_1390:
[----:B------:R-:W2:Y:S04]  /*6c20*/  LDG.E.STRONG.GPU R0, desc[UR46][R2.64] ;  /* 0x0000002e02007981 */ /* 0x000ea8000c1ef900 */
[----:B--2---:R-:W-:Y:S01]  /*6c30*/  CCTL.IVALL ;  /* 0x00000000ff00798f */ /* 0x004fe20002000000 */
[----:B------:R-:W-:Y:S05]  /*6c40*/  YIELD ;  /* 0x0000000000007946 */ /* 0x000fea0003800000 */
[----:B------:R-:W-:-:S13]  /*6c50*/  ISETP.NE.AND P1, PT, R0, UR23, PT ;  /* 0x0000001700007c0c */ /* 0x000fda000bf25270 */
[----:B------:R-:W-:Y:S05]  /*6c60*/  @P1 BRA `(.L_x_1390) ;  /* 0xfffffffc00ec1947 */ /* 0x000fea000383ffff */
.L_x_1389:
[----:B------:R-:W-:Y:S05]  /*6c70*/  BSYNC B1 ;  /* 0x0000000000017941 */ /* 0x000fea0003800000 */
.L_x_1388:
[----:B------:R-:W-:-:S03]  /*6c80*/  UMOV UR16, 0xffffffff ;  /* 0xffffffff00107882 */ /* 0x000fc60000000000 */
[----:B------:R-:W-:Y:S05]  /*6c90*/  BRA.DIV UR16, `(.L_x_1391) ;  /* 0x0000003a10687947 */ /* 0x000fea000b800000 */
[----:B------:R-:W-:Y:S01]  /*6ca0*/  NOP ;  /* 0x0000000000007918 */ /* 0x000fe20000000000 */
.L_x_1465:
        /* <DEDUP_REMOVED lines=19> */
.L_x_1393:
[----:B------:R-:W-:Y:S05]  /*6de0*/  BSYNC B1 ;  /* 0x0000000000017941 */ /* 0x000fea0003800000 */
.L_x_1392:
[----:B------:R-:W-:Y:S01]  /*6df0*/  UIMAD UR16, UR18, 0x3000, UR4 ;  /* 0x00003000121078a4 */ /* 0x000fe2000f8e0204 */
        /* <DEDUP_REMOVED lines=13> */
.L_x_1395:
[----:B------:R-:W-:Y:S05]  /*6ed0*/  BSYNC B1 ;  /* 0x0000000000017941 */ /* 0x000fea0003800000 */
.L_x_1394:
        /* <DEDUP_REMOVED lines=15> */
.L_x_1397:
[----:B------:R-:W-:Y:S05]  /*6fd0*/  BSYNC B1 ;  /* 0x0000000000017941 */ /* 0x000fea0003800000 */
.L_x_1396:
[----:B------:R-:W-:Y:S06]  /*6fe0*/  BAR.ARV 0xa, 0xa0 ;  /* 0x0282800000007b1d */ /* 0x000fec0000002000 */
[----:B------:R-:W-:Y:S04]  /*6ff0*/  BSSY B1, `(.L_x_1398) ;  /* 0x0000003000017945 */ /* 0x000fe80003800000 */
[----:B------:R-:W-:Y:S05]  /*7000*/  @!P0 BRA `(.L_x_1399) ;  /* 0x0000000000048947 */ /* 0x000fea0003800000 */
[----:B------:R-:W-:-:S04]  /*7010*/  DEPBAR.LE SB0, 0x1 ;  /* 0x000080400000791a */ /* 0x000fc80000000000 */
.L_x_1399:
[----:B------:R-:W-:Y:S05]  /*7020*/  BSYNC B1 ;  /* 0x0000000000017941 */ /* 0x000fea0003800000 */
.L_x_1398:
[----:B------:R-:W-:Y:S06]  /*7030*/  BAR.ARV 0xb, 0xa0 ;  /* 0x02c2800000007b1d */ /* 0x000fec0000002000 */
[----:B------:R-:W-:Y:S04]  /*7040*/  BSSY B1, `(.L_x_1400) ;  /* 0x0000003000017945 */ /* 0x000fe80003800000 */
[----:B------:R-:W-:Y:S05]  /*7050*/  @!P0 BRA `(.L_x_1401) ;  /* 0x0000000000048947 */ /* 0x000fea0003800000 */
[----:B------:R-:W-:-:S04]  /*7060*/  DEPBAR.LE SB0, 0x0 ;  /* 0x000080000000791a */ /* 0x000fc80000000000 */
.L_x_1401:
[----:B------:R-:W-:Y:S05]  /*7070*/  BSYNC B1 ;  /* 0x0000000000017941 */ /* 0x000fea0003800000 */
.L_x_1400:
        /* <DEDUP_REMOVED lines=19> */
.L_x_1403:
[----:B------:R-:W-:Y:S05]  /*71b0*/  BSYNC B1 ;  /* 0x0000000000017941 */ /* 0x000fea0003800000 */
.L_x_1402:
        /* <DEDUP_REMOVED lines=9> */
.L_x_1406:
[----:B------:R-:W2:Y:S04]  /*7250*/  LDG.E.STRONG.GPU R0, desc[UR46][R2.64] ;  /* 0x0000002e02007981 */ /* 0x000ea8000c1ef900 */
[----:B--2---:R-:W-:Y:S01]  /*7260*/  CCTL.IVALL ;  /* 0x00000000ff00798f */ /* 0x004fe20002000000 */
[----:B------:R-:W-:Y:S05]  /*7270*/  YIELD ;  /* 0x0000000000007946 */ /* 0x000fea0003800000 */
[----:B------:R-:W-:-:S13]  /*7280*/  ISETP.NE.AND P1, PT, R0, UR23, PT ;  /* 0x0000001700007c0c */ /* 0x000fda000bf25270 */
[----:B------:R-:W-:Y:S05]  /*7290*/  @P1 BRA `(.L_x_1406) ;  /* 0xfffffffc00ec1947 */ /* 0x000fea000383ffff */
.L_x_1405:
[----:B------:R-:W-:Y:S05]  /*72a0*/  BSYNC B1 ;  /* 0x0000000000017941 */ /* 0x000fea0003800000 */
.L_x_1404:
[----:B------:R-:W-:-:S03]  /*72b0*/  UMOV UR12, 0xffffffff ;  /* 0xffffffff000c7882 */ /* 0x000fc60000000000 */
[----:B------:R-:W-:Y:S05]  /*72c0*/  BRA.DIV UR12, `(.L_x_1407) ;  /* 0x000000320cf87947 */ /* 0x000fea000b800000 */
[----:B------:R-:W-:Y:S01]  /*72d0*/  NOP ;  /* 0x0000000000007918 */ /* 0x000fe20000000000 */
.L_x_1468:
        /* <DEDUP_REMOVED lines=15> */
.L_x_1409:
[----:B------:R-:W-:Y:S05]  /*73d0*/  BSYNC B1 ;  /* 0x0000000000017941 */ /* 0x000fea0003800000 */
.L_x_1408:
        /* <DEDUP_REMOVED lines=14> */
.L_x_1411:
[----:B------:R-:W-:Y:S05]  /*74c0*/  BSYNC B1 ;  /* 0x0000000000017941 */ /* 0x000fea0003800000 */
.L_x_1410:
        /* <DEDUP_REMOVED lines=15> */
.L_x_1413:
[----:B------:R-:W-:Y:S05]  /*75c0*/  BSYNC B1 ;  /* 0x0000000000017941 */ /* 0x000fea0003800000 */
.L_x_1412:
[----:B------:R-:W-:Y:S06]  /*75d0*/  BAR.ARV 0xa, 0xa0 ;  /* 0x0282800000007b1d */ /* 0x000fec0000002000 */
[----:B------:R-:W-:Y:S04]  /*75e0*/  BSSY B1, `(.L_x_1414) ;  /* 0x0000003000017945 */ /* 0x000fe80003800000 */
[----:B------:R-:W-:Y:S05]  /*75f0*/  @!P0 BRA `(.L_x_1415) ;  /* 0x0000000000048947 */ /* 0x000fea0003800000 */
[----:B------:R-:W-:-:S04]  /*7600*/  DEPBAR.LE SB0, 0x1 ;  /* 0x000080400000791a */ /* 0x000fc80000000000 */
.L_x_1415:
[----:B------:R-:W-:Y:S05]  /*7610*/  BSYNC B1 ;  /* 0x0000000000017941 */ /* 0x000fea0003800000 */
.L_x_1414:
[----:B------:R-:W-:Y:S06]  /*7620*/  BAR.ARV 0xb, 0xa0 ;  /* 0x02c2800000007b1d */ /* 0x000fec0000002000 */
[----:B------:R-:W-:Y:S04]  /*7630*/  BSSY B1, `(.L_x_1416) ;  /* 0x0000003000017945 */ /* 0x000fe80003800000 */
[----:B------:R-:W-:Y:S05]  /*7640*/  @!P0 BRA `(.L_x_1417) ;  /* 0x0000000000048947 */ /* 0x000fea0003800000 */
[----:B------:R-:W-:-:S04]  /*7650*/  DEPBAR.LE SB0, 0x0 ;  /* 0x000080000000791a */ /* 0x000fc80000000000 */
.L_x_1417:
[----:B------:R-:W-:Y:S05]  /*7660*/  BSYNC B1 ;  /* 0x0000000000017941 */ /* 0x000fea0003800000 */
.L_x_1416:
        /* <DEDUP_REMOVED lines=19> */
.L_x_1419:
[----:B------:R-:W-:Y:S05]  /*77a0*/  BSYNC B1 ;  /* 0x0000000000017941 */ /* 0x000fea0003800000 */
.L_x_1418:
[----:B------:R-:W-:Y:S02]  /*77b0*/  UIADD3 UR8, UR8, 0x2, URZ ;  /* 0x0000000208087890 */ /* 0x000fe4000fffe03f */
[----:B------:R-:W-:Y:S02]  /*77c0*/  UIADD3 UR4, UR4, 0x6000, URZ ;  /* 0x0000600004047890 */ /* 0x000fe4000fffe03f */
[----:B------:R-:W-:-:S06]  /*77d0*/  UISETP.GE.AND UP0, UPT, UR8, UR11, UPT ;  /* 0x0000000b0800728c */ /* 0x000fcc000bf06270 */
[----:B------:R-:W-:-:S13]  /*77e0*/  PLOP3.LUT P1, PT, PT, PT, UP0, 0x80, 0x0 ;  /* 0x000000000000781c */ /* 0x000fda0003f2f008 */
[----:B------:R-:W-:Y:S05]  /*77f0*/  @!P1 BRA `(.L_x_1420) ;  /* 0xfffffff000dc9947 */ /* 0x000fea000383ffff */
.L_x_1369:
[----:B------:R-:W-:-:S06]  /*7800*/  UISETP.GT.AND UP0, UPT, UR5, UR8, UPT ;  /* 0x000000080500728c */ /* 0x000fcc000bf04270 */
[----:B------:R-:W-:-:S13]  /*7810*/  PLOP3.LUT P0, PT, PT, PT, UP0, 0x80, 0x0 ;  /* 0x000000000000781c */ /* 0x000fda0003f0f008 */
[----:B------:R-:W-:Y:S05]  /*7820*/  @!P0 BRA `(.L_x_1366) ;  /* 0x0000002c00088947 */ /* 0x000fea0003800000 */
[----:B------:R-:W2:Y:S01]  /*7830*/  S2R R0, SR_TID.X ;  /* 0x0000000000007919 */ /* 0x000ea20000002100 */
[----:B------:R-:W-:Y:S01]  /*7840*/  UIADD3 UR4, UR5, -UR8, URZ ;  /* 0x8000000805047290 */ /* 0x000fe2000fffe03f */
[----:B------:R-:W-:Y:S01]  /*7850*/  ULDC UR16, c[0x0][0x288] ;  /* 0x0000a20000107ab9 */ /* 0x000fe20000000800 */
[----:B------:R-:W-:Y:S02]  /*7860*/  ULDC UR17, c[0x0][0x760] ;  /* 0x0001d80000117ab9 */ /* 0x000fe40000000800 */
[----:B------:R-:W-:Y:S02]  /*7870*/  ULOP3.LUT UR4, UR4, 0x1, URZ, 0xc0, !UPT ;  /* 0x0000000104047892 */ /* 0x000fe4000f8ec03f */
[----:B------:R-:W-:Y:S02]  /*7880*/  UIMAD UR18, UR16, UR17, URZ ;  /* 0x00000011101272a4 */ /* 0x000fe4000f8e023f */
[----:B------:R-:W-:-:S06]  /*7890*/  UISETP.NE.U32.AND UP0, UPT, UR4, 0x1, UPT ;  /* 0x000000010400788c */ /* 0x000fcc000bf05070 */
[----:B------:R-:W-:Y:S02]  /*78a0*/  PLOP3.LUT P0, PT, PT, PT, UP0, 0x80, 0x0 ;  /* 0x000000000000781c */ /* 0x000fe40003f0f008 */
[----:B--2---:R-:W-:-:S11]  /*78b0*/  LOP3.LUT R0, R0, 0x1f, RZ, 0xc0, !PT ;  /* 0x0000001f00007812 */ /* 0x004fd600078ec0ff */
[----:B------:R-:W-:Y:S05]  /*78c0*/  @P0 BRA `(.L_x_1421) ;  /* 0x0000000000780947 */ /* 0x000fea0003800000 */
[----:B------:R-:W-:Y:S01]  /*78d0*/  UIMAD UR4, UR18, UR8, URZ ;  /* 0x00000008120472a4 */ /* 0x000fe2000f8e023f */
[----:B------:R-:W-:Y:S01]  /*78e0*/  ISETP.NE.AND P0, PT, R0, RZ, PT ;  /* 0x000000ff0000720c */ /* 0x000fe20003f05270 */
[----:B------:R-:W-:Y:S01]  /*78f0*/  ULDC.64 UR12, c[0x0][0x768] ;  /* 0x0001da00000c7ab9 */ /* 0x000fe20000000a00 */
[----:B------:R-:W-:Y:S01]  /*7900*/  BSSY B1, `(.L_x_1422) ;  /* 0x0000019000017945 */ /* 0x000fe20003800000 */
[----:B------:R-:W-:-:S04]  /*7910*/  UIADD3 UR6, UP0, UR4, UR9, URZ ;  /* 0x0000000904067290 */ /* 0x000fc8000ff1e03f */
[----:B------:R-:W-:Y:S02]  /*7920*/  ULEA.HI.X.SX32 UR7, UR4, UR10, 0x1, UP0 ;  /* 0x0000000a04077291 */ /* 0x000fe400080f0e3f */
[----:B------:R-:W-:Y:S02]  /*7930*/  ULEA UR11, UP0, UR6, UR12, 0x2 ;  /* 0x0000000c060b7291 */ /* 0x000fe4000f80103f */
[----:B------:R-:W-:Y:S02]  /*7940*/  UIADD3 UR4, UR8, 0x1, URZ ;  /* 0x0000000108047890 */ /* 0x000fe4000fffe03f */
[----:B------:R-:W-:Y:S01]  /*7950*/  ULEA.HI.X UR7, UR6, UR13, UR7, 0x2, UP0 ;  /* 0x0000000d06077291 */ /* 0x000fe200080f1407 */
[----:B------:R-:W-:Y:S01]  /*7960*/  NOP ;  /* 0x0000000000007918 */ /* 0x000fe20000000000 */
[----:B------:R-:W-:Y:S10]  /*7970*/  @P0 BRA `(.L_x_1423) ;  /* 0x0000000000440947 */ /* 0x000ff40003800000 */
        /* <DEDUP_REMOVED lines=9> */
[----:B-1----:R-:W1:Y:S01]  /*7a10*/  S2R R2, SR_LANEID ;  /* 0x0000000000027919 */ /* 0x002e620000000000 */
[----:B------:R-:W-:Y:S01]  /*7a20*/  VOTEU.ANY UR6, UPT, PT ;  /* 0x0000000000067886 */ /* 0x000fe200038e0100 */
[----:B------:R-:W-:Y:S01]  /*7a30*/  IMAD.U32 R3, RZ, RZ, UR7 ;  /* 0x00000007ff037e24 */ /* 0x000fe2000f8e00ff */
[----:B------:R-:W-:-:S02]  /*7a40*/  UFLO.U32 UR12, UR6 ;  /* 0x00000006000c72bd */ /* 0x000fc400080e0000 */
[----:B------:R-:W2:Y:S04]  /*7a50*/  POPC R5, UR6 ;  /* 0x0000000600057d09 */ /* 0x000ea80008000000 */
[----:B-1----:R-:W-:Y:S01]  /*7a60*/  ISETP.EQ.U32.AND P0, PT, R2, UR12, PT ;  /* 0x0000000c02007c0c */ /* 0x002fe2000bf02070 */
[----:B------:R-:W-:-:S12]  /*7a70*/  IMAD.U32 R2, RZ, RZ, UR11 ;  /* 0x0000000bff027e24 */ /* 0x000fd8000f8e00ff */
[----:B--2---:R2:W-:Y:S02]  /*7a80*/  @P0 REDG.E.ADD.S32.STRONG.GPU desc[UR46][R2.64], R5 ;  /* 0x000000050200098e */ /* 0x0045e4000c10e3ae */
.L_x_1423:
[----:B------:R-:W-:Y:S05]  /*7a90*/  BSYNC B1 ;  /* 0x0000000000017941 */ /* 0x000fea0003800000 */
.L_x_1422:
[----:B------:R-:W-:Y:S05]  /*7aa0*/  BRA `(.L_x_1424) ;  /* 0x0000000000047947 */ /* 0x000fea0003800000 */
.L_x_1421:
[----:B------:R-:W-:-:S05]  /*7ab0*/  UMOV UR4, UR8 ;  /* 0x0000000800047c82 */ /* 0x000fca0008000000 */
.L_x_1424:
[----:B------:R-:W-:-:S04]  /*7ac0*/  UIADD3 UR6, UR8, 0x1, URZ ;  /* 0x0000000108067890 */ /* 0x000fc8000fffe03f */
[----:B------:R-:W-:-:S06]  /*7ad0*/  UISETP.NE.AND UP0, UPT, UR5, UR6, UPT ;  /* 0x000000060500728c */ /* 0x000fcc000bf05270 */
[----:B------:R-:W-:-:S13]  /*7ae0*/  PLOP3.LUT P0, PT, PT, PT, UP0, 0x80, 0x0 ;  /* 0x000000000000781c */ /* 0x000fda0003f0f008 */
[----:B------:R-:W-:Y:S05]  /*7af0*/  @!P0 BRA `(.L_x_1366) ;  /* 0x0000002800548947 */ /* 0x000fea0003800000 */
[----:B------:R-:W-:Y:S01]  /*7b00*/  UIADD3 UR6, UR4, 0x1, URZ ;  /* 0x0000000104067890 */ /* 0x000fe2000fffe03f */
[----:B------:R-:W-:Y:S01]  /*7b10*/  ISETP.NE.AND P1, PT, R0, RZ, PT ;  /* 0x000000ff0000720c */ /* 0x000fe20003f25270 */
[----:B------:R-:W-:Y:S02]  /*7b20*/  UIMAD UR7, UR4, UR16, URZ ;  /* 0x00000010040772a4 */ /* 0x000fe4000f8e023f */
[----:B------:R-:W-:Y:S02]  /*7b30*/  UIADD3 UR11, -UR5, UR4, URZ ;  /* 0x00000004050b7290 */ /* 0x000fe4000fffe13f */
[----:B------:R-:W-:Y:S02]  /*7b40*/  UIMAD UR6, UR18, UR6, URZ ;  /* 0x00000006120672a4 */ /* 0x000fe4000f8e023f */
[----:B------:R-:W-:Y:S01]  /*7b50*/  UIMAD UR7, UR7, UR17, URZ ;  /* 0x00000011070772a4 */ /* 0x000fe2000f8e023f */
[----:B------:R-:W-:-:S11]  /*7b60*/  ULDC.64 UR20, c[0x0][0x768] ;  /* 0x0001da0000147ab9 */ /* 0x000fd60000000a00 */
.L_x_1429:
[----:B------:R-:W-:Y:S01]  /*7b70*/  UIADD3 UR12, UP0, UR7, UR9, URZ ;  /* 0x00000009070c7290 */ /* 0x000fe2000ff1e03f */
[----:B------:R-:W-:-:S03]  /*7b80*/  NOP ;  /* 0x0000000000007918 */ /* 0x000fc60000000000 */
[----:B------:R-:W-:Y:S01]  /*7b90*/  ULEA.HI.X.SX32 UR13, UR7, UR10, 0x1, UP0 ;  /* 0x0000000a070d7291 */ /* 0x000fe200080f0e3f */
[----:B------:R-:W-:Y:S01]  /*7ba0*/  BSSY B1, `(.L_x_1425) ;  /* 0x0000015000017945 */ /* 0x000fe20003800000 */
[----:B------:R-:W-:-:S04]  /*7bb0*/  ULEA UR15, UP0, UR12, UR20, 0x2 ;  /* 0x000000140c0f7291 */ /* 0x000fc8000f80103f */
[----:B------:R-:W-:Y:S01]  /*7bc0*/  ULEA.HI.X UR13, UR12, UR21, UR13, 0x2, UP0 ;  /* 0x000000150c0d7291 */ /* 0x000fe200080f140d */
[----:B---34-:R-:W-:Y:S11]  /*7bd0*/  @P1 BRA `(.L_x_1426) ;  /* 0x0000000000441947 */ /* 0x018ff60003800000 */
[----:B------:R-:W-:Y:S01]  /*7be0*/  @!PT LDS RZ, [RZ] ;  /* 0x00000000fffff984 */ /* 0x000fe20000000800 */
[----:B------:R-:W-:Y:S01]  /*7bf0*/  @!PT LDS RZ, [RZ] ;  /* 0x00000000fffff984 */ /* 0x000fe20000000800 */
[----:B------:R-:W-:Y:S01]  /*7c00*/  @!PT LDS RZ, [RZ] ;  /* 0x00000000fffff984 */ /* 0x000fe20000000800 */
[----:B------:R-:W-:Y:S01]  /*7c10*/  @!PT LDS RZ, [RZ] ;  /* 0x00000000fffff984 */ /* 0x000fe20000000800 */
[----:B------:R3:W-:Y:S06]  /*7c20*/  MEMBAR.ALL.CTA ;  /* 0x0000000000007992 */ /* 0x0007ec0000008000 */
[----:B---3--:R-:W-:Y:S06]  /*7c30*/  MEMBAR.ALL.GPU ;  /* 0x0000000000007992 */ /* 0x008fec000000a000 */
[----:B------:R-:W-:-:S00]  /*7c40*/  ERRBAR ;  /* 0x00000000000079ab */ /* 0x000fc00000000000 */
[----:B------:R-:W-:Y:S06]  /*7c50*/  CGAERRBAR ;  /* 0x00000000000075ab */ /* 0x000fec0000000000 */
[----:B012345:R-:W-:Y:S01]  /*7c60*/  CCTL.IVALL ;  /* 0x00000000ff00798f */ /* 0x03ffe20002000000 */
[----:B------:R-:W3:Y:S01]  /*7c70*/  S2R R0, SR_LANEID ;  /* 0x0000000000007919 */ /* 0x000ee20000000000 */
[----:B------:R-:W-:Y:S01]  /*7c80*/  VOTEU.ANY UR12, UPT, PT ;  /* 0x00000000000c7886 */ /* 0x000fe200038e0100 */
[----:B-12---:R-:W-:Y:S01]  /*7c90*/  IMAD.U32 R2, RZ, RZ, UR15 ;  /* 0x0000000fff027e24 */ /* 0x006fe2000f8e00ff */
[----:B------:R-:W-:-:S02]  /*7ca0*/  UFLO.U32 UR14, UR12 ;  /* 0x0000000c000e72bd */ /* 0x000fc400080e0000 */
[----:B------:R-:W1:Y:S01]  /*7cb0*/  POPC R5, UR12 ;  /* 0x0000000c00057d09 */ /* 0x000e620008000000 */
[----:B------:R-:W-:-:S03]  /*7cc0*/  IMAD.U32 R3, RZ, RZ, UR13 ;  /* 0x0000000dff037e24 */ /* 0x000fc6000f8e00ff */
[----:B---3--:R-:W-:-:S13]  /*7cd0*/  ISETP.EQ.U32.AND P0, PT, R0, UR14, PT ;  /* 0x0000000e00007c0c */ /* 0x008fda000bf02070 */
[----:B-1----:R3:W-:Y:S02]  /*7ce0*/  @P0 REDG.E.ADD.S32.STRONG.GPU desc[UR46][R2.64], R5 ;  /* 0x000000050200098e */ /* 0x0027e4000c10e3ae */
.L_x_1426:
[----:B------:R-:W-:Y:S05]  /*7cf0*/  BSYNC B1 ;  /* 0x0000000000017941 */ /* 0x000fea0003800000 */
.L_x_1425:
[----:B------:R-:W-:Y:S01]  /*7d00*/  UIADD3 UR12, UP0, UR6, UR9, URZ ;  /* 0x00000009060c7290 */ /* 0x000fe2000ff1e03f */
[----:B------:R-:W-:-:S03]  /*7d10*/  NOP ;  /* 0x0000000000007918 */ /* 0x000fc60000000000 */
[----:B------:R-:W-:Y:S01]  /*7d20*/  ULEA.HI.X.SX32 UR13, UR6, UR10, 0x1, UP0 ;  /* 0x0000000a060d7291 */ /* 0x000fe200080f0e3f */
[----:B------:R-:W-:Y:S01]  /*7d30*/  BSSY B1, `(.L_x_1427) ;  /* 0x0000015000017945 */ /* 0x000fe20003800000 */
[----:B------:R-:W-:-:S04]  /*7d40*/  ULEA UR15, UP0, UR12, UR20, 0x2 ;  /* 0x000000140c0f7291 */ /* 0x000fc8000f80103f */
[----:B------:R-:W-:Y:S01]  /*7d50*/  ULEA.HI.X UR13, UR12, UR21, UR13, 0x2, UP0 ;  /* 0x000000150c0d7291 */ /* 0x000fe200080f140d */
[----:B------:R-:W-:Y:S11]  /*7d60*/  @P1 BRA `(.L_x_1428) ;  /* 0x0000000000441947 */ /* 0x000ff60003800000 */
[----:B------:R-:W-:Y:S01]  /*7d70*/  @!PT LDS RZ, [RZ] ;  /* 0x00000000fffff984 */ /* 0x000fe20000000800 */
[----:B------:R-:W-:Y:S01]  /*7d80*/  @!PT LDS RZ, [RZ] ;  /* 0x00000000fffff984 */ /* 0x000fe20000000800 */
[----:B------:R-:W-:Y:S01]  /*7d90*/  @!PT LDS RZ, [RZ] ;  /* 0x00000000fffff984 */ /* 0x000fe20000000800 */
[----:B------:R-:W-:Y:S01]  /*7da0*/  @!PT LDS RZ, [RZ] ;  /* 0x00000000fffff984 */ /* 0x000fe20000000800 */
[----:B------:R4:W-:Y:S06]  /*7db0*/  MEMBAR.ALL.CTA ;  /* 0x0000000000007992 */ /* 0x0009ec0000008000 */
[----:B----4-:R-:W-:Y:S06]  /*7dc0*/  MEMBAR.ALL.GPU ;  /* 0x0000000000007992 */ /* 0x010fec000000a000 */
[----:B------:R-:W-:-:S00]  /*7dd0*/  ERRBAR ;  /* 0x00000000000079ab */ /* 0x000fc00000000000 */
[----:B------:R-:W-:Y:S06]  /*7de0*/  CGAERRBAR ;  /* 0x00000000000075ab */ /* 0x000fec0000000000 */
[----:B012345:R-:W-:Y:S01]  /*7df0*/  CCTL.IVALL ;  /* 0x00000000ff00798f */ /* 0x03ffe20002000000 */
[----:B------:R-:W4:Y:S01]  /*7e00*/  S2R R0, SR_LANEID ;  /* 0x0000000000007919 */ /* 0x000f220000000000 */
[----:B------:R-:W-:Y:S01]  /*7e10*/  VOTEU.ANY UR12, UPT, PT ;  /* 0x00000000000c7886 */ /* 0x000fe200038e0100 */
[----:B-123--:R-:W-:Y:S01]  /*7e20*/  IMAD.U32 R2, RZ, RZ, UR15 ;  /* 0x0000000fff027e24 */ /* 0x00efe2000f8e00ff */
[----:B------:R-:W-:-:S02]  /*7e30*/  UFLO.U32 UR14, UR12 ;  /* 0x0000000c000e72bd */ /* 0x000fc400080e0000 */
[----:B------:R-:W1:Y:S01]  /*7e40*/  POPC R5, UR12 ;  /* 0x0000000c00057d09 */ /* 0x000e620008000000 */
[----:B------:R-:W-:-:S03]  /*7e50*/  IMAD.U32 R3, RZ, RZ, UR13 ;  /* 0x0000000dff037e24 */ /* 0x000fc6000f8e00ff */
[----:B----4-:R-:W-:-:S13]  /*7e60*/  ISETP.EQ.U32.AND P0, PT, R0, UR14, PT ;  /* 0x0000000e00007c0c */ /* 0x010fda000bf02070 */
[----:B-1----:R4:W-:Y:S02]  /*7e70*/  @P0 REDG.E.ADD.S32.STRONG.GPU desc[UR46][R2.64], R5 ;  /* 0x000000050200098e */ /* 0x0029e4000c10e3ae */
.L_x_1428:
[----:B------:R-:W-:Y:S05]  /*7e80*/  BSYNC B1 ;  /* 0x0000000000017941 */ /* 0x000fea0003800000 */
.L_x_1427:
[----:B------:R-:W-:Y:S02]  /*7e90*/  UIADD3 UR11, UR11, 0x2, URZ ;  /* 0x000000020b0b7890 */ /* 0x000fe4000fffe03f */
[----:B------:R-:W-:Y:S02]  /*7ea0*/  ULEA UR6, UR18, UR6, 0x1 ;  /* 0x0000000612067291 */ /* 0x000fe4000f8e083f */
[----:B------:R-:W-:Y:S02]  /*7eb0*/  ULEA UR7, UR18, UR7, 0x1 ;  /* 0x0000000712077291 */ /* 0x000fe4000f8e083f */
[----:B------:R-:W-:-:S13]  /*7ec0*/  ISETP.NE.AND P0, PT, RZ, UR11, PT ;  /* 0x0000000bff007c0c */ /* 0x000fda000bf05270 */
[----:B------:R-:W-:Y:S05]  /*7ed0*/  @!P0 BRA `(.L_x_1366) ;  /* 0x00000024005c8947 */ /* 0x000fea0003800000 */
[----:B------:R-:W-:Y:S05]  /*7ee0*/  BRA `(.L_x_1429) ;  /* 0xfffffffc00207947 */ /* 0x000fea000383ffff */
.L_x_1365:
        /* <DEDUP_REMOVED lines=34> */
.L_x_1431:
        /* <DEDUP_REMOVED lines=50> */
.L_x_1469:
        /* <DEDUP_REMOVED lines=9> */
.L_x_1434:
        /* <DEDUP_REMOVED lines=115> */
.L_x_1445:
[----:B-1----:R-:W-:-:S05]  /*8bf0*/  IMAD.MOV.U32 R6, RZ, RZ, 0x1 ;  /* 0x00000001ff067424 */ /* 0x002fca00078e00ff */
[----:B------:R-:W-:-:S04]  /*8c00*/  SHF.L.U32 R6, R6, 0x1f, RZ ;  /* 0x0000001f06067819 */ /* 0x000fc800000006ff */
[----:B------:R-:W1:Y:S02]  /*8c10*/  SYNCS.PHASECHK.TRANS64.TRYWAIT P1, [R0+URZ+0x36438], R6 ;  /* 0x03643806000075a7 */ /* 0x000e64000802017f */
[----:B-123--:R-:W-:Y:S05]  /*8c20*/  @!P1 BRA `(.L_x_1437) ;  /* 0x0000001800d09947 */ /* 0x00efea0003800000 */
.L_x_1470:
[----:B------:R-:W-:Y:S05]  /*8c30*/  @P0 BRA `(.L_x_1438) ;  /* 0x0000000000140947 */ /* 0x000fea0003800000 */
[----:B------:R-:W-:Y:S01]  /*8c40*/  ISETP.NE.AND P1, PT, R20, RZ, PT ;  /* 0x000000ff1400720c */ /* 0x000fe20003f25270 */
[----:B------:R-:W-:-:S04]  /*8c50*/  IMAD.MOV.U32 R3, RZ, RZ, 0x6100 ;  /* 0x00006100ff037424 */ /* 0x000fc800078e00ff */
[----:B------:R2:W-:Y:S08]  /*8c60*/  SYNCS.ARRIVE.TRANS64 RZ, [R0+URZ+0x36430], R3 ;  /* 0x0364300300ff79a7 */ /* 0x0005f0000800003f */
[----:B------:R-:W-:Y:S05]  /*8c70*/  @!P1 BRA `(.L_x_1438) ;  /* 0x0000000000049947 */ /* 0x000fea0003800000 */
[----:B------:R-:W-:Y:S01]  /*8c80*/  BPT.TRAP 0x1 ;  /* 0x000000040000795c */ /* 0x000fe20000300000 */
.L_x_1438:
        /* <DEDUP_REMOVED lines=48> */
.L_x_1471:
[----:B------:R-:W-:Y:S05]  /*8f90*/  @P0 BRA `(.L_x_1440) ;  /* 0x0000000000140947 */ /* 0x000fea0003800000 */
[----:B------:R-:W-:Y:S01]  /*8fa0*/  ISETP.NE.AND P1, PT, R20, RZ, PT ;  /* 0x000000ff1400720c */ /* 0x000fe20003f25270 */
[----:B--2---:R-:W-:-:S04]  /*8fb0*/  IMAD.MOV.U32 R3, RZ, RZ, 0x6100 ;  /* 0x00006100ff037424 */ /* 0x004fc800078e00ff */
[----:B------:R3:W-:Y:S08]  /*8fc0*/  SYNCS.ARRIVE.TRANS64 RZ, [R0+URZ+0x36418], R3 ;  /* 0x0364180300ff79a7 */ /* 0x0007f0000800003f */
[----:B------:R-:W-:Y:S05]  /*8fd0*/  @!P1 BRA `(.L_x_1440) ;  /* 0x0000000000049947 */ /* 0x000fea0003800000 */
[----:B------:R-:W-:Y:S01]  /*8fe0*/  BPT.TRAP 0x1 ;  /* 0x000000040000795c */ /* 0x000fe20000300000 */
.L_x_1440:
        /* <DEDUP_REMOVED lines=44> */
.L_x_1472:
[----:B------:R-:W-:Y:S05]  /*92b0*/  @P0 BRA `(.L_x_1442) ;  /* 0x0000000000140947 */ /* 0x000fea0003800000 */
[----:B------:R-:W-:Y:S01]  /*92c0*/  ISETP.NE.AND P1, PT, R20, RZ, PT ;  /* 0x000000ff1400720c */ /* 0x000fe20003f25270 */
[----:B--2---:R-:W-:-:S04]  /*92d0*/  IMAD.MOV.U32 R29, RZ, RZ, 0x6100 ;  /* 0x00006100ff1d7424 */ /* 0x004fc800078e00ff */
[----:B------:R3:W-:Y:S08]  /*92e0*/  SYNCS.ARRIVE.TRANS64 RZ, [R0+URZ+0x36430], R29 ;  /* 0x0364301d00ff79a7 */ /* 0x0007f0000800003f */
[----:B------:R-:W-:Y:S05]  /*92f0*/  @!P1 BRA `(.L_x_1442) ;  /* 0x0000000000049947 */ /* 0x000fea0003800000 */
[----:B------:R-:W-:Y:S01]  /*9300*/  BPT.TRAP 0x1 ;  /* 0x000000040000795c */ /* 0x000fe20000300000 */
.L_x_1442:
        /* <DEDUP_REMOVED lines=37> */
.L_x_1474:
[----:B------:R-:W-:Y:S05]  /*9560*/  @P0 BRA `(.L_x_1444) ;  /* 0x0000000000140947 */ /* 0x000fea0003800000 */
[----:B------:R-:W-:Y:S01]  /*9570*/  ISETP.NE.AND P1, PT, R20, RZ, PT ;  /* 0x000000ff1400720c */ /* 0x000fe20003f25270 */
[----:B----4-:R-:W-:-:S04]  /*9580*/  IMAD.MOV.U32 R5, RZ, RZ, 0x6100 ;  /* 0x00006100ff057424 */ /* 0x010fc800078e00ff */
[----:B------:R4:W-:Y:S08]  /*9590*/  SYNCS.ARRIVE.TRANS64 RZ, [R0+URZ+0x36410], R5 ;  /* 0x0364100500ff79a7 */ /* 0x0009f0000800003f */
[----:B------:R-:W-:Y:S05]  /*95a0*/  @!P1 BRA `(.L_x_1444) ;  /* 0x0000000000049947 */ /* 0x000fea0003800000 */
[----:B------:R-:W-:Y:S01]  /*95b0*/  BPT.TRAP 0x1 ;  /* 0x000000040000795c */ /* 0x000fe20000300000 */
.L_x_1444:
        /* <DEDUP_REMOVED lines=22> */
[----:B----4-:R-:W-:Y:S01]  /*9720*/  IMAD.U32 R5, RZ, RZ, UR9 ;  /* 0x00000009ff057e24 */ /* 0x010fe2000f8e00ff */
        /* <DEDUP_REMOVED lines=21> */
.L_x_1436:
[----:B------:R-:W-:Y:S01]  /*9880*/  ISETP.NE.AND P1, PT, R19, RZ, PT ;  /* 0x000000ff1300720c */ /* 0x000fe20003f25270 */
[----:B------:R-:W-:Y:S02]  /*9890*/  IMAD.MOV.U32 R5, RZ, RZ, 0x1 ;  /* 0x00000001ff057424 */ /* 0x000fe400078e00ff */
[----:B------:R-:W-:-:S10]  /*98a0*/  IMAD.MOV.U32 R4, RZ, RZ, R15 ;  /* 0x000000ffff047224 */ /* 0x000fd400078e000f */
[----:B------:R-:W-:Y:S05]  /*98b0*/  @!P1 BRA `(.L_x_1435) ;  /* 0x0000000400889947 */ /* 0x000fea0003800000 */
[----:B------:R-:W4:Y:S02]  /*98c0*/  SYNCS.PHASECHK.TRANS64.TRYWAIT P1, [R0+URZ+0x36438], R6 ;  /* 0x03643806000075a7 */ /* 0x000f24000802017f */
[----:B----4-:R-:W-:Y:S05]  /*98d0*/  @!P1 BRA `(.L_x_1446) ;  /* 0x0000000c00f89947 */ /* 0x010fea0003800000 */
.L_x_1475:
[----:B------:R-:W-:Y:S05]  /*98e0*/  @P0 BRA `(.L_x_1447) ;  /* 0x0000000000140947 */ /* 0x000fea0003800000 */
[----:B------:R-:W-:Y:S01]  /*98f0*/  ISETP.NE.AND P1, PT, R20, RZ, PT ;  /* 0x000000ff1400720c */ /* 0x000fe20003f25270 */
[----:B------:R-:W-:-:S04]  /*9900*/  IMAD.MOV.U32 R5, RZ, RZ, 0x6100 ;  /* 0x00006100ff057424 */ /* 0x000fc800078e00ff */
[----:B------:R1:W-:Y:S08]  /*9910*/  SYNCS.ARRIVE.TRANS64 RZ, [R0+URZ+0x36430], R5 ;  /* 0x0364300500ff79a7 */ /* 0x0003f0000800003f */
[----:B------:R-:W-:Y:S05]  /*9920*/  @!P1 BRA `(.L_x_1447) ;  /* 0x0000000000049947 */ /* 0x000fea0003800000 */
[----:B------:R-:W-:Y:S01]  /*9930*/  BPT.TRAP 0x1 ;  /* 0x000000040000795c */ /* 0x000fe20000300000 */
.L_x_1447:
[----:B-1----:R-:W1:Y:S01]  /*9940*/  LDC.64 R4, c[0x0][0x728] ;  /* 0x0001ca00ff047b82 */ /* 0x002e620000000a00 */
[----:B------:R-:W-:Y:S01]  /*9950*/  IMAD.SHL.U32 R16, R21, 0x40, RZ ;  /* 0x0000004015107824 */ /* 0x000fe200078e00ff */
[----:B------:R-:W-:Y:S01]  /*9960*/  R2UR UR24, R0 ;  /* 0x00000000001872ca */ /* 0x000fe200000e0000 */
[----:B------:R-:W-:Y:S01]  /*9970*/  UMOV UR32, 0x0 ;  /* 0x0000000000207882 */ /* 0x000fe20000000000 */
[----:B------:R-:W-:Y:S01]  /*9980*/  UMOV UR33, 0x14f00000 ;  /* 0x14f0000000217882 */ /* 0x000fe20000000000 */
[----:B------:R-:W-:Y:S01]  /*9990*/  UMOV UR18, URZ ;  /* 0x0000003f00127c82 */ /* 0x000fe20008000000 */
[C---:B----4-:R-:W-:Y:S01]  /*99a0*/  IADD3 R6, P1, R16.reuse, UR14, RZ ;  /* 0x0000000e10067c10 */ /* 0x050fe2000ff3e0ff */
        /* <DEDUP_REMOVED lines=13> */
[C---:B-1----:R-:W-:Y:S01]  /*9a80*/  LEA R4, P2, R6.reuse, R4, 0x2 ;  /* 0x0000000406047211 */ /* 0x042fe200078410ff */
        /* <DEDUP_REMOVED lines=20> */
.L_x_1476:
[----:B-1----:R-:W-:Y:S01]  /*9bd0*/  IMAD.MOV.U32 R5, RZ, RZ, RZ ;  /* 0x000000ffff057224 */ /* 0x002fe200078e00ff */
[----:B------:R-:W-:Y:S06]  /*9be0*/  @P0 BRA `(.L_x_1449) ;  /* 0x0000000000140947 */ /* 0x000fec0003800000 */
[----:B------:R-:W-:Y:S01]  /*9bf0*/  ISETP.NE.AND P1, PT, R20, RZ, PT ;  /* 0x000000ff1400720c */ /* 0x000fe20003f25270 */
[----:B------:R-:W-:-:S04]  /*9c00*/  IMAD.MOV.U32 R17, RZ, RZ, 0x6100 ;  /* 0x00006100ff117424 */ /* 0x000fc800078e00ff */
[----:B------:R1:W-:Y:S08]  /*9c10*/  SYNCS.ARRIVE.TRANS64 RZ, [R0+URZ+0x36418], R17 ;  /* 0x0364181100ff79a7 */ /* 0x0003f0000800003f */
[----:B------:R-:W-:Y:S05]  /*9c20*/  @!P1 BRA `(.L_x_1449) ;  /* 0x0000000000049947 */ /* 0x000fea0003800000 */
[----:B------:R-:W-:Y:S01]  /*9c30*/  BPT.TRAP 0x1 ;  /* 0x000000040000795c */ /* 0x000fe20000300000 */
.L_x_1449:
        /* <DEDUP_REMOVED lines=42> */
.L_x_1435:
[----:B------:R-:W-:-:S04]  /*9ee0*/  SHF.L.U32 R3, R5, 0x1f, RZ ;  /* 0x0000001f05037819 */ /* 0x000fc800000006ff */
[----:B------:R-:W4:Y:S02]  /*9ef0*/  SYNCS.PHASECHK.TRANS64.TRYWAIT P1, [R0+URZ+0x36438], R3 ;  /* 0x03643803000075a7 */ /* 0x000f24000802017f */
[----:B----4-:R-:W-:Y:S05]  /*9f00*/  @!P1 BRA `(.L_x_1450) ;  /* 0x0000000800949947 */ /* 0x010fea0003800000 */
.L_x_1477:
[----:B------:R-:W-:Y:S05]  /*9f10*/  @P0 BRA `(.L_x_1451) ;  /* 0x0000000000180947 */ /* 0x000fea0003800000 */
[----:B------:R-:W5:Y:S01]  /*9f20*/  S2R R2, SR_TID.X ;  /* 0x0000000000027919 */ /* 0x000f620000002100 */
[----:B----4-:R-:W-:-:S04]  /*9f30*/  IMAD.MOV.U32 R3, RZ, RZ, 0x6100 ;  /* 0x00006100ff037424 */ /* 0x010fc800078e00ff */
[----:B------:R4:W-:Y:S01]  /*9f40*/  SYNCS.ARRIVE.TRANS64 RZ, [R0+URZ+0x36430], R3 ;  /* 0x0364300300ff79a7 */ /* 0x0009e2000800003f */
[----:B-----5:R-:W-:-:S13]  /*9f50*/  LOP3.LUT P0, RZ, R2, 0x1f, RZ, 0xc0, !PT ;  /* 0x0000001f02ff7812 */ /* 0x020fda000780c0ff */
[----:B----4-:R-:W-:Y:S05]  /*9f60*/  @!P0 BRA `(.L_x_1451) ;  /* 0x0000000000048947 */ /* 0x010fea0003800000 */
[----:B------:R-:W-:Y:S01]  /*9f70*/  BPT.TRAP 0x1 ;  /* 0x000000040000795c */ /* 0x000fe20000300000 */
.L_x_1451:
        /* <DEDUP_REMOVED lines=43> */
.L_x_1432:
[----:B------:R-:W-:Y:S05]  /*a230*/  BSYNC B1 ;  /* 0x0000000000017941 */ /* 0x000fea0003800000 */
.L_x_1430:
[----:B------:R-:W-:-:S03]  /*a240*/  UMOV UR7, 0xffffffff ;  /* 0xffffffff00077882 */ /* 0x000fc60000000000 */
[----:B------:R-:W-:Y:S05]  /*a250*/  BRA.DIV UR7, `(.L_x_1452) ;  /* 0x0000000607d47947 */ /* 0x000fea000b800000 */
[----:B------:R-:W-:-:S13]  /*a260*/  ELECT P6, URZ, PT ;  /* 0x00000000003f782f */ /* 0x000fda00038c0000 */
.L_x_1480:
[----:B------:R-:W-:Y:S05]  /*a270*/  @!P6 BRA `(.L_x_1366) ;  /* 0x000000000074e947 */ /* 0x000fea0003800000 */
[----:B------:R-:W-:-:S06]  /*a280*/  ULOP3.LUT UR7, UR38, 0x2, URZ, 0xfc, !UPT ;  /* 0x0000000226077892 */ /* 0x000fcc000f8efc3f */
[----:B------:R-:W-:-:S05]  /*a290*/  IMAD.U32 R0, RZ, RZ, UR7 ;  /* 0x00000007ff007e24 */ /* 0x000fca000f8e00ff */
[----:B------:R-:W-:-:S13]  /*a2a0*/  ISETP.NE.AND P2, PT, R0, 0x3, PT ;  /* 0x000000030000780c */ /* 0x000fda0003f45270 */
[----:B------:R-:W-:Y:S05]  /*a2b0*/  @!P2 BRA `(.L_x_1453) ;  /* 0x000000000004a947 */ /* 0x000fea0003800000 */
[----:B------:R-:W-:Y:S01]  /*a2c0*/  BPT.TRAP 0x1 ;  /* 0x000000040000795c */ /* 0x000fe20000300000 */
.L_x_1453:
        /* <DEDUP_REMOVED lines=15> */
.L_x_1481:
[----:B------:R-:W2:Y:S02]  /*a3c0*/  SYNCS.PHASECHK.TRANS64.TRYWAIT P0, [R3+URZ], R0 ;  /* 0x00000000030075a7 */ /* 0x000ea4000800017f */
[----:B--2---:R-:W-:Y:S05]  /*a3d0*/  @!P0 BRA `(.L_x_1455) ;  /* 0x0000000400a88947 */ /* 0x004fea0003800000 */
.L_x_1482:
[----:B------:R-:W-:Y:S05]  /*a3e0*/  @!P2 BRA `(.L_x_1456) ;  /* 0x000000000004a947 */ /* 0x000fea0003800000 */
[----:B------:R-:W-:Y:S01]  /*a3f0*/  BPT.TRAP 0x1 ;  /* 0x000000040000795c */ /* 0x000fe20000300000 */
.L_x_1456:
[----:B------:R-:W-:-:S07]  /*a400*/  SHF.L.U32 R5, R5, 0x1f, RZ ;  /* 0x0000001f05057819 */ /* 0x000fce00000006ff */
.L_x_1457:
[----:B---3--:R3:W4:Y:S02]  /*a410*/  SYNCS.PHASECHK.TRANS64.TRYWAIT P0, [R4+URZ+0x36438], R5 ;  /* 0x03643805040075a7 */ /* 0x008724000800017f */
[----:B----4-:R-:W-:Y:S05]  /*a420*/  @!P0 NANOSLEEP.SYNCS 0x989680 ;  /* 0x009896800000895d */ /* 0x010fea0003900000 */
[----:B------:R-:W4:Y:S02]  /*a430*/  @!P0 SYNCS.PHASECHK.TRANS64 P0, [R4+URZ+0x36438], R5 ;  /* 0x03643805040085a7 */ /* 0x000f24000800007f */
[----:B----4-:R-:W-:Y:S05]  /*a440*/  @!P0 BRA `(.L_x_1457) ;  /* 0xfffffffc00f08947 */ /* 0x010fea000383ffff */
.L_x_1366:
[----:B------:R-:W-:Y:S05]  /*a450*/  BSYNC B0 ;  /* 0x0000000000007941 */ /* 0x000fea0003800000 */
.L_x_1364:
[----:B------:R-:W-:Y:S05]  /*a460*/  EXIT ;  /* 0x000000000000794d */ /* 0x000fea0003800000 */
.L_x_1311:
[----:B------:R-:W-:Y:S02]  /*a470*/  IMAD.MOV.U32 R12, RZ, RZ, RZ ;  /* 0x000000ffff0c7224 */ /* 0x000fe400078e00ff */
[----:B------:R-:W-:Y:S02]  /*a480*/  IMAD.MOV.U32 R11, RZ, RZ, 0x1f ;  /* 0x0000001fff0b7424 */ /* 0x000fe400078e00ff */
[----:B------:R-:W-:-:S07]  /*a490*/  IMAD.MOV.U32 R15, RZ, RZ, -0x1 ;  /* 0xffffffffff0f7424 */ /* 0x000fce00078e00ff */
[----:B------:R-:W-:Y:S05]  /*a4a0*/  WARPSYNC.COLLECTIVE R15, `(.L_x_1458) ;  /* 0x000000000f087348 */ /* 0x000fea0003c00000 */
[----:B------:R1:W2:Y:S02]  /*a4b0*/  SHFL.IDX P6, R14, R13, R12, R11 ;  /* 0x0000000c0d0e7389 */ /* 0x0002a400000c000b */
[----:B-12---:R-:W-:Y:S01]  /*a4c0*/  ENDCOLLECTIVE ;  /* 0x000000000000791b */ /* 0x006fe20003800000 */
.L_x_1458:
[----:B------:R-:W-:Y:S05]  /*a4d0*/  BRA `(.L_x_1459) ;  /* 0xffffff6c00047947 */ /* 0x000fea000383ffff */
.L_x_1313:
[----:B--2---:R2:W3:Y:S02]  /*a4e0*/  SYNCS.PHASECHK.TRANS64.TRYWAIT P0, [R153+URZ+0x36400], R10 ;  /* 0x0364000a990075a7 */ /* 0x0044e4000800017f */
[----:B---3--:R-:W-:Y:S05]  /*a4f0*/  @!P0 NANOSLEEP.SYNCS 0x989680 ;  /* 0x009896800000895d */ /* 0x008fea0003900000 */
[----:B------:R-:W3:Y:S02]  /*a500*/  @!P0 SYNCS.PHASECHK.TRANS64 P0, [R153+URZ+0x36400], R10 ;  /* 0x0364000a990085a7 */ /* 0x000ee4000800007f */
[----:B---3--:R-:W-:Y:S05]  /*a510*/  @!P0 BRA `(.L_x_1313) ;  /* 0xfffffffc00f08947 */ /* 0x008fea000383ffff */
[----:B------:R-:W-:Y:S05]  /*a520*/  BRA `(.L_x_1312) ;  /* 0xffffff6c003c7947 */ /* 0x000fea000383ffff */
.L_x_1317:
[----:B--2---:R2:W3:Y:S02]  /*a530*/  SYNCS.PHASECHK.TRANS64.TRYWAIT P1, [R4+URZ+0x36410], R17 ;  /* 0x03641011040075a7 */ /* 0x0044e4000802017f */
[----:B---3--:R-:W-:Y:S05]  /*a540*/  @!P1 NANOSLEEP.SYNCS 0x989680 ;  /* 0x009896800000995d */ /* 0x008fea0003900000 */
[----:B------:R-:W3:Y:S02]  /*a550*/  @!P1 SYNCS.PHASECHK.TRANS64 P1, [R4+URZ+0x36410], R17 ;  /* 0x03641011040095a7 */ /* 0x000ee4000802007f */
[----:B---3--:R-:W-:Y:S05]  /*a560*/  @!P1 BRA `(.L_x_1317) ;  /* 0xfffffffc00f09947 */ /* 0x008fea000383ffff */
[----:B------:R-:W-:Y:S05]  /*a570*/  BRA `(.L_x_1316) ;  /* 0xffffff74000c7947 */ /* 0x000fea000383ffff */
.L_x_1321:
[----:B------:R1:W1:Y:S02]  /*a580*/  SYNCS.PHASECHK.TRANS64.TRYWAIT P1, [R153+URZ+0x36430], R16 ;  /* 0x03643010990075a7 */ /* 0x000264000802017f */
[----:B-1----:R-:W-:Y:S05]  /*a590*/  @!P1 NANOSLEEP.SYNCS 0x989680 ;  /* 0x009896800000995d */ /* 0x002fea0003900000 */
[----:B------:R-:W1:Y:S02]  /*a5a0*/  @!P1 SYNCS.PHASECHK.TRANS64 P1, [R153+URZ+0x36430], R16 ;  /* 0x03643010990095a7 */ /* 0x000e64000802007f */
[----:B-1----:R-:W-:Y:S05]  /*a5b0*/  @!P1 BRA `(.L_x_1321) ;  /* 0xfffffffc00f09947 */ /* 0x002fea000383ffff */
[----:B------:R-:W-:Y:S05]  /*a5c0*/  BRA `(.L_x_1320) ;  /* 0xffffff7800a87947 */ /* 0x000fea000383ffff */
.L_x_1374:
[----:B------:R-:W-:Y:S01]  /*a5d0*/  BSSY B1, `(.L_x_1460) ;  /* 0x0000005000017945 */ /* 0x000fe20003800000 */
[----:B------:R-:W-:-:S07]  /*a5e0*/  IMAD.MOV.U32 R15, RZ, RZ, -0x1 ;  /* 0xffffffffff0f7424 */ /* 0x000fce00078e00ff */
[----:B------:R-:W-:Y:S05]  /*a5f0*/  WARPSYNC.COLLECTIVE R15, `(.L_x_1461) ;  /* 0x000000000f087348 */ /* 0x000fea0003c00000 */
[----:B------:R-:W-:Y:S01]  /*a600*/  NOP ;  /* 0x0000000000007918 */ /* 0x000fe20000000000 */
[----:B------:R-:W-:Y:S01]  /*a610*/  ENDCOLLECTIVE ;  /* 0x000000000000791b */ /* 0x000fe20003800000 */
.L_x_1461:
[----:B------:R-:W-:Y:S05]  /*a620*/  BSYNC B1 ;  /* 0x0000000000017941 */ /* 0x000fea0003800000 */
.L_x_1460:
[----:B------:R-:W-:Y:S05]  /*a630*/  BRA `(.L_x_1462) ;  /* 0xffffffbc00987947 */ /* 0x000fea000383ffff */
.L_x_1391:
[----:B------:R-:W-:Y:S01]  /*a640*/  BSSY B1, `(.L_x_1463) ;  /* 0x0000005000017945 */ /* 0x000fe20003800000 */
[----:B------:R-:W-:-:S07]  /*a650*/  IMAD.MOV.U32 R15, RZ, RZ, -0x1 ;  /* 0xffffffffff0f7424 */ /* 0x000fce00078e00ff */
[----:B------:R-:W-:Y:S05]  /*a660*/  WARPSYNC.COLLECTIVE R15, `(.L_x_1464) ;  /* 0x000000000f087348 */ /* 0x000fea0003c00000 */
[----:B------:R-:W-:Y:S01]  /*a670*/  NOP ;  /* 0x0000000000007918 */ /* 0x000fe20000000000 */
[----:B------:R-:W-:Y:S01]  /*a680*/  ENDCOLLECTIVE ;  /* 0x000000000000791b */ /* 0x000fe20003800000 */
.L_x_1464:
[----:B------:R-:W-:Y:S05]  /*a690*/  BSYNC B1 ;  /* 0x0000000000017941 */ /* 0x000fea0003800000 */
.L_x_1463:
[----:B------:R-:W-:Y:S05]  /*a6a0*/  BRA `(.L_x_1465) ;  /* 0xffffffc400807947 */ /* 0x000fea000383ffff */
.L_x_1407:
[----:B------:R-:W-:Y:S01]  /*a6b0*/  BSSY B1, `(.L_x_1466) ;  /* 0x0000005000017945 */ /* 0x000fe20003800000 */
[----:B------:R-:W-:-:S07]  /*a6c0*/  IMAD.MOV.U32 R15, RZ, RZ, -0x1 ;  /* 0xffffffffff0f7424 */ /* 0x000fce00078e00ff */
[----:B------:R-:W-:Y:S05]  /*a6d0*/  WARPSYNC.COLLECTIVE R15, `(.L_x_1467) ;  /* 0x000000000f087348 */ /* 0x000fea0003c00000 */
[----:B------:R-:W-:Y:S01]  /*a6e0*/  NOP ;  /* 0x0000000000007918 */ /* 0x000fe20000000000 */
[----:B------:R-:W-:Y:S01]  /*a6f0*/  ENDCOLLECTIVE ;  /* 0x000000000000791b */ /* 0x000fe20003800000 */
.L_x_1467:
[----:B------:R-:W-:Y:S05]  /*a700*/  BSYNC B1 ;  /* 0x0000000000017941 */ /* 0x000fea0003800000 */
.L_x_1466:
[----:B------:R-:W-:Y:S05]  /*a710*/  BRA `(.L_x_1468) ;  /* 0xffffffc800f07947 */ /* 0x000fea000383ffff */
.L_x_1433:
[----:B-1----:R1:W2:Y:S02]  /*a720*/  SYNCS.PHASECHK.TRANS64.TRYWAIT P1, [R0+URZ+0x36420], R6 ;  /* 0x03642006000075a7 */ /* 0x0022a4000802017f */
[----:B--2---:R-:W-:Y:S05]  /*a730*/  @!P1 NANOSLEEP.SYNCS 0x989680 ;  /* 0x009896800000995d */ /* 0x004fea0003900000 */
[----:B------:R-:W2:Y:S02]  /*a740*/  @!P1 SYNCS.PHASECHK.TRANS64 P1, [R0+URZ+0x36420], R6 ;  /* 0x03642006000095a7 */ /* 0x000ea4000802007f */
[----:B--2---:R-:W-:Y:S05]  /*a750*/  @!P1 BRA `(.L_x_1433) ;  /* 0xfffffffc00f09947 */ /* 0x004fea000383ffff */
[----:B------:R-:W-:Y:S05]  /*a760*/  BRA `(.L_x_1469) ;  /* 0xffffffdc00307947 */ /* 0x000fea000383ffff */
.L_x_1437:
[----:B-1----:R1:W2:Y:S02]  /*a770*/  SYNCS.PHASECHK.TRANS64.TRYWAIT P1, [R0+URZ+0x36438], R6 ;  /* 0x03643806000075a7 */ /* 0x0022a4000802017f */
[----:B--2---:R-:W-:Y:S05]  /*a780*/  @!P1 NANOSLEEP.SYNCS 0x989680 ;  /* 0x009896800000995d */ /* 0x004fea0003900000 */
[----:B------:R-:W2:Y:S02]  /*a790*/  @!P1 SYNCS.PHASECHK.TRANS64 P1, [R0+URZ+0x36438], R6 ;  /* 0x03643806000095a7 */ /* 0x000ea4000802007f */
[----:B--2---:R-:W-:Y:S05]  /*a7a0*/  @!P1 BRA `(.L_x_1437) ;  /* 0xfffffffc00f09947 */ /* 0x004fea000383ffff */
[----:B------:R-:W-:Y:S05]  /*a7b0*/  BRA `(.L_x_1470) ;  /* 0xffffffe4001c7947 */ /* 0x000fea000383ffff */
.L_x_1439:
[----:B--2---:R2:W3:Y:S02]  /*a7c0*/  SYNCS.PHASECHK.TRANS64.TRYWAIT P1, [R0+URZ+0x36428], R3 ;  /* 0x03642803000075a7 */ /* 0x0044e4000802017f */
[----:B---3--:R-:W-:Y:S05]  /*a7d0*/  @!P1 NANOSLEEP.SYNCS 0x989680 ;  /* 0x009896800000995d */ /* 0x008fea0003900000 */
[----:B------:R-:W3:Y:S02]  /*a7e0*/  @!P1 SYNCS.PHASECHK.TRANS64 P1, [R0+URZ+0x36428], R3 ;  /* 0x03642803000095a7 */ /* 0x000ee4000802007f */
[----:B---3--:R-:W-:Y:S05]  /*a7f0*/  @!P1 BRA `(.L_x_1439) ;  /* 0xfffffffc00f09947 */ /* 0x008fea000383ffff */
[----:B------:R-:W-:Y:S05]  /*a800*/  BRA `(.L_x_1471) ;  /* 0xffffffe400e07947 */ /* 0x000fea000383ffff */
.L_x_1441:
[----:B--2---:R2:W3:Y:S02]  /*a810*/  SYNCS.PHASECHK.TRANS64.TRYWAIT P1, [R0+URZ+0x36438], R29 ;  /* 0x0364381d000075a7 */ /* 0x0044e4000802017f */
[----:B---3--:R-:W-:Y:S05]  /*a820*/  @!P1 NANOSLEEP.SYNCS 0x989680 ;  /* 0x009896800000995d */ /* 0x008fea0003900000 */
[----:B------:R-:W3:Y:S02]  /*a830*/  @!P1 SYNCS.PHASECHK.TRANS64 P1, [R0+URZ+0x36438], R29 ;  /* 0x0364381d000095a7 */ /* 0x000ee4000802007f */
[----:B---3--:R-:W-:Y:S05]  /*a840*/  @!P1 BRA `(.L_x_1441) ;  /* 0xfffffffc00f09947 */ /* 0x008fea000383ffff */
[----:B------:R-:W-:Y:S05]  /*a850*/  BRA `(.L_x_1472) ;  /* 0xffffffe800947947 */ /* 0x000fea000383ffff */
.L_x_1443:
[----:B------:R-:W-:-:S07]  /*a860*/  SHF.L.U32 R5, R7, 0x1f, RZ ;  /* 0x0000001f07057819 */ /* 0x000fce00000006ff */
.L_x_1473:
[----:B----4-:R4:W1:Y:S02]  /*a870*/  SYNCS.PHASECHK.TRANS64.TRYWAIT P1, [R0+URZ+0x36420], R5 ;  /* 0x03642005000075a7 */ /* 0x010864000802017f */
[----:B-1----:R-:W-:Y:S05]  /*a880*/  @!P1 NANOSLEEP.SYNCS 0x989680 ;  /* 0x009896800000995d */ /* 0x002fea0003900000 */
[----:B------:R-:W1:Y:S02]  /*a890*/  @!P1 SYNCS.PHASECHK.TRANS64 P1, [R0+URZ+0x36420], R5 ;  /* 0x03642005000095a7 */ /* 0x000e64000802007f */
[----:B-1----:R-:W-:Y:S05]  /*a8a0*/  @!P1 BRA `(.L_x_1473) ;  /* 0xfffffffc00f09947 */ /* 0x002fea000383ffff */
[----:B------:R-:W-:Y:S05]  /*a8b0*/  BRA `(.L_x_1474) ;  /* 0xffffffec00287947 */ /* 0x000fea000383ffff */
.L_x_1446:
[----:B----4-:R4:W1:Y:S02]  /*a8c0*/  SYNCS.PHASECHK.TRANS64.TRYWAIT P1, [R0+URZ+0x36438], R6 ;  /* 0x03643806000075a7 */ /* 0x010864000802017f */
[----:B-1----:R-:W-:Y:S05]  /*a8d0*/  @!P1 NANOSLEEP.SYNCS 0x989680 ;  /* 0x009896800000995d */ /* 0x002fea0003900000 */
[----:B------:R-:W1:Y:S02]  /*a8e0*/  @!P1 SYNCS.PHASECHK.TRANS64 P1, [R0+URZ+0x36438], R6 ;  /* 0x03643806000095a7 */ /* 0x000e64000802007f */
[----:B-1----:R-:W-:Y:S05]  /*a8f0*/  @!P1 BRA `(.L_x_1446) ;  /* 0xfffffffc00f09947 */ /* 0x002fea000383ffff */
[----:B------:R-:W-:Y:S05]  /*a900*/  BRA `(.L_x_1475) ;  /* 0xffffffec00f47947 */ /* 0x000fea000383ffff */
.L_x_1448:
[----:B-1----:R1:W4:Y:S02]  /*a910*/  SYNCS.PHASECHK.TRANS64.TRYWAIT P1, [R0+URZ+0x36428], R5 ;  /* 0x03642805000075a7 */ /* 0x002324000802017f */
[----:B----4-:R-:W-:Y:S05]  /*a920*/  @!P1 NANOSLEEP.SYNCS 0x989680 ;  /* 0x009896800000995d */ /* 0x010fea0003900000 */
[----:B------:R-:W4:Y:S02]  /*a930*/  @!P1 SYNCS.PHASECHK.TRANS64 P1, [R0+URZ+0x36428], R5 ;  /* 0x03642805000095a7 */ /* 0x000f24000802007f */
[----:B----4-:R-:W-:Y:S05]  /*a940*/  @!P1 BRA `(.L_x_1448) ;  /* 0xfffffffc00f09947 */ /* 0x010fea000383ffff */
[----:B------:R-:W-:Y:S05]  /*a950*/  BRA `(.L_x_1476) ;  /* 0xfffffff0009c7947 */ /* 0x000fea000383ffff */
.L_x_1450:
[----:B----4-:R4:W1:Y:S02]  /*a960*/  SYNCS.PHASECHK.TRANS64.TRYWAIT P1, [R0+URZ+0x36438], R3 ;  /* 0x03643803000075a7 */ /* 0x010864000802017f */
[----:B-1----:R-:W-:Y:S05]  /*a970*/  @!P1 NANOSLEEP.SYNCS 0x989680 ;  /* 0x009896800000995d */ /* 0x002fea0003900000 */
[----:B------:R-:W1:Y:S02]  /*a980*/  @!P1 SYNCS.PHASECHK.TRANS64 P1, [R0+URZ+0x36438], R3 ;  /* 0x03643803000095a7 */ /* 0x000e64000802007f */
[----:B-1----:R-:W-:Y:S05]  /*a990*/  @!P1 BRA `(.L_x_1450) ;  /* 0xfffffffc00f09947 */ /* 0x002fea000383ffff */
[----:B------:R-:W-:Y:S05]  /*a9a0*/  BRA `(.L_x_1477) ;  /* 0xfffffff400587947 */ /* 0x000fea000383ffff */
.L_x_1452:
[----:B------:R-:W-:Y:S01]  /*a9b0*/  BSSY B1, `(.L_x_1478) ;  /* 0x0000006000017945 */ /* 0x000fe20003800000 */
[----:B------:R-:W-:-:S07]  /*a9c0*/  IMAD.MOV.U32 R15, RZ, RZ, -0x1 ;  /* 0xffffffffff0f7424 */ /* 0x000fce00078e00ff */
[----:B------:R-:W-:Y:S05]  /*a9d0*/  WARPSYNC.COLLECTIVE R15, `(.L_x_1479) ;  /* 0x000000000f0c7348 */ /* 0x000fea0003c00000 */
[----:B------:R-:W-:Y:S02]  /*a9e0*/  ELECT P6, UR62, PT ;  /* 0x00000000003e782f */ /* 0x000fe400038c0000 */
[----:B------:R-:W-:Y:S01]  /*a9f0*/  MOV R14, UR62 ;  /* 0x0000003e000e7c02 */ /* 0x000fe20008000f00 */
[----:B------:R-:W-:Y:S10]  /*aa00*/  ENDCOLLECTIVE ;  /* 0x000000000000791b */ /* 0x000ff40003800000 */
.L_x_1479:
[----:B------:R-:W-:Y:S05]  /*aa10*/  BSYNC B1 ;  /* 0x0000000000017941 */ /* 0x000fea0003800000 */
.L_x_1478:
[----:B------:R-:W-:Y:S05]  /*aa20*/  BRA `(.L_x_1480) ;  /* 0xfffffff800107947 */ /* 0x000fea000383ffff */
.L_x_1454:
[----:B-1----:R1:W2:Y:S02]  /*aa30*/  SYNCS.PHASECHK.TRANS64.TRYWAIT P0, [R9+URZ], R2 ;  /* 0x00000002090075a7 */ /* 0x0022a4000800017f */
[----:B--2---:R-:W-:Y:S05]  /*aa40*/  @!P0 NANOSLEEP.SYNCS 0x989680 ;  /* 0x009896800000895d */ /* 0x004fea0003900000 */
[----:B------:R-:W2:Y:S02]  /*aa50*/  @!P0 SYNCS.PHASECHK.TRANS64 P0, [R9+URZ], R2 ;  /* 0x00000002090085a7 */ /* 0x000ea4000800007f */
[----:B--2---:R-:W-:Y:S05]  /*aa60*/  @!P0 BRA `(.L_x_1454) ;  /* 0xfffffffc00f08947 */ /* 0x004fea000383ffff */
[----:B------:R-:W-:Y:S05]  /*aa70*/  BRA `(.L_x_1481) ;  /* 0xfffffff800507947 */ /* 0x000fea000383ffff */
.L_x_1455:
[----:B--2---:R2:W3:Y:S02]  /*aa80*/  SYNCS.PHASECHK.TRANS64.TRYWAIT P0, [R3+URZ], R0 ;  /* 0x00000000030075a7 */ /* 0x0044e4000800017f */
[----:B---3--:R-:W-:Y:S05]  /*aa90*/  @!P0 NANOSLEEP.SYNCS 0x989680 ;  /* 0x009896800000895d */ /* 0x008fea0003900000 */
[----:B------:R-:W3:Y:S02]  /*aaa0*/  @!P0 SYNCS.PHASECHK.TRANS64 P0, [R3+URZ], R0 ;  /* 0x00000000030085a7 */ /* 0x000ee4000800007f */
[----:B---3--:R-:W-:Y:S05]  /*aab0*/  @!P0 BRA `(.L_x_1455) ;  /* 0xfffffffc00f08947 */ /* 0x008fea000383ffff */
[----:B------:R-:W-:Y:S05]  /*aac0*/  BRA `(.L_x_1482) ;  /* 0xfffffff800447947 */ /* 0x000fea000383ffff */
.L_x_1483:
        /* <DEDUP_REMOVED lines=11> */
.L_x_3864:


//--------------------- .text._ZN7cutlass13device_kernelIN5flash11enable_sm90INS1_16FlashAttnBwdSm90INS1_25CollectiveMainloopBwdSm90ILi2ELi1ELi1EN4cute5tupleIJNS5_1CILi1EEES8_S8_EEENS6_IJNS7_ILi64EEENS7_ILi96EEENS7_ILi192EEEEEENS_10bfloat16_tEfNS_4arch4Sm90ELb0ELb1ELb0ELb0ELb0ELb0ELb1ELb0ELi3ELi1ELi1ELi1ELb0EEENS1_24CollectiveEpilogueBwdGQAISD_fSG_Li384ELb0ELb0EEENS1_19SingleTileSchedulerILb0ELb0ELb0ELi96EEEEEEEEEvNT_6ParamsE --------------------------
	.section	.text._ZN7cutlass13device_kernelIN5flash11enable_sm90INS1_16FlashAttnBwdSm90INS1_25CollectiveMainloopBwdSm90ILi2ELi1ELi1EN4cute5tupleIJNS5_1CILi1EEES8_S8_EEENS6_IJNS7_ILi64EEENS7_ILi96EEENS7_ILi192EEEEEENS_10bfloat16_tEfNS_4arch4Sm90ELb0ELb1ELb0ELb0ELb0ELb0ELb1ELb0ELi3ELi1ELi1ELi1ELb0EEENS1_24CollectiveEpilogueBwdGQAISD_fSG_Li384ELb0ELb0EEENS1_19SingleTileSchedulerILb0ELb0ELb0ELi96EEEEEEEEEvNT_6ParamsE,"ax",@progbits
	.align	128
.text._ZN7cutlass13device_kernelIN5flash11enable_sm90INS1_16FlashAttnBwdSm90INS1_25CollectiveMainloopBwdSm90ILi2ELi1ELi1EN4cute5tupleIJNS5_1CILi1EEES8_S8_EEENS6_IJNS7_ILi64EEENS7_ILi96EEENS7_ILi192EEEEEENS_10bfloat16_tEfNS_4arch4Sm90ELb0ELb1ELb0ELb0ELb0ELb0ELb1ELb0ELi3ELi1ELi1ELi1ELb0EEENS1_24CollectiveEpilogueBwdGQAISD_fSG_Li384ELb0ELb0EEENS1_19SingleTileSchedulerILb0ELb0ELb0ELi96EEEEEEEEEvNT_6ParamsE:
        .type           _ZN7cutlass13device_kernelIN5flash11enable_sm90INS1_16FlashAttnBwdSm90INS1_25CollectiveMainloopBwdSm90ILi2ELi1ELi1EN4cute5tupleIJNS5_1CILi1EEES8_S8_EEENS6_IJNS7_ILi64EEENS7_ILi96EEENS7_ILi192EEEEEENS_10bfloat16_tEfNS_4arch4Sm90ELb0ELb1ELb0ELb0ELb0ELb0ELb1ELb0ELi3ELi1ELi1ELi1ELb0EEENS1_24CollectiveEpilogueBwdGQAISD_fSG_Li384ELb0ELb0EEENS1_19SingleTileSchedulerILb0ELb0ELb0ELi96EEEEEEEEEvNT_6ParamsE,@function
        .size           _ZN7cutlass13device_kernelIN5flash11enable_sm90INS1_16FlashAttnBwdSm90INS1_25CollectiveMainloopBwdSm90ILi2ELi1ELi1EN4cute5tupleIJNS5_1CILi1EEES8_S8_EEENS6_IJNS7_ILi64EEENS7_ILi96EEENS7_ILi192EEEEEENS_10bfloat16_tEfNS_4arch4Sm90ELb0ELb1ELb0ELb0ELb0ELb0ELb1ELb0ELi3ELi1ELi1ELi1ELb0EEENS1_24CollectiveEpilogueBwdGQAISD_fSG_Li384ELb0ELb0EEENS1_19SingleTileSchedulerILb0ELb0ELb0ELi96EEEEEEEEEvNT_6ParamsE,(.L_x_3865 - _ZN7cutlass13device_kernelIN5flash11enable_sm90INS1_16FlashAttnBwdSm90INS1_25CollectiveMainloopBwdSm90ILi2ELi1ELi1EN4cute5tupleIJNS5_1CILi1EEES8_S8_EEENS6_IJNS7_ILi64EEENS7_ILi96EEENS7_ILi192EEEEEENS_10bfloat16_tEfNS_4arch4Sm90ELb0ELb1ELb0ELb0ELb0ELb0ELb1ELb0ELi3ELi1ELi1ELi1ELb0EEENS1_24CollectiveEpilogueBwdGQAISD_fSG_Li384ELb0ELb0EEENS1_19SingleTileSchedulerILb0ELb0ELb0ELi96EEEEEEEEEvNT_6ParamsE)
        .other          _ZN7cutlass13device_kernelIN5flash11enable_sm90INS1_16FlashAttnBwdSm90INS1_25CollectiveMainloopBwdSm90ILi2ELi1ELi1EN4cute5tupleIJNS5_1CILi1EEES8_S8_EEENS6_IJNS7_ILi64EEENS7_ILi96EEENS7_ILi192EEEEEENS_10bfloat16_tEfNS_4arch4Sm90ELb0ELb1ELb0ELb0ELb0ELb0ELb1ELb0ELi3ELi1ELi1ELi1ELb0EEENS1_24CollectiveEpilogueBwdGQAISD_fSG_Li384ELb0ELb0EEENS1_19SingleTileSchedulerILb0ELb0ELb0ELi96EEEEEEEEEvNT_6ParamsE,@"STO_CUDA_ENTRY STV_DEFAULT"
_ZN7cutlass13device_kernelIN5flash11enable_sm90INS1_16FlashAttnBwdSm90INS1_25CollectiveMainloopBwdSm90ILi2ELi1ELi1EN4cute5tupleIJNS5_1CILi1EEES8_S8_EEENS6_IJNS7_ILi64EEENS7_ILi96EEENS7_ILi192EEEEEENS_10bfloat16_tEfNS_4arch4Sm90ELb0ELb1ELb0ELb0ELb0ELb0ELb1ELb0ELi3ELi1ELi1ELi1ELb0EEENS1_24CollectiveEpilogueBwdGQAISD_fSG_Li384ELb0ELb0EEENS1_19SingleTileSchedulerILb0ELb0ELb0ELi96EEEEEEEEEvNT_6ParamsE:
        /* <DEDUP_REMOVED lines=23> */
.L_x_1485:
[----:B------:R-:W-:Y:S05]  /*0170*/  BSYNC B0 ;  /* 0x0000000000007941 */ /* 0x000fea0003800000 */
.L_x_1484:
        /* <DEDUP_REMOVED lines=37> */
.L_x_1486:
        /* <DEDUP_REMOVED lines=20> */
.L_x_1487:
[----:B------:R-:W-:Y:S01]  /*0510*/  PLOP3.LUT P0, PT, PT, PT, UP0, 0x80, 0x0 ;  /* 0x000000000000781c */ /* 0x000fe20003f0f008 */
[----:B------:R-:W-:Y:S01]  /*0520*/  NOP ;  /* 0x0000000000007918 */ /* 0x000fe20000000000 */
[----:B------:R-:W-:Y:S01]  /*0530*/  BSSY B6, `(.L_x_1488) ;  /* 0x000079f000067945 */ /* 0x000fe20003800000 */
[----:B-12-45:R-:W-:Y:S10]  /*0540*/  BAR.SYNC.DEFER_BLOCKING 0x0 ;  /* 0x0000000000007b1d */ /* 0x036ff40000010000 */
[----:B------:R-:W-:Y:S05]  /*0550*/  @!P0 BRA `(.L_x_1489) ;  /* 0x0000004000d48947 */ /* 0x000fea0003800000 */
.L_x_1490:
        /* <DEDUP_REMOVED lines=85> */
.L_x_1492:
        /* <DEDUP_REMOVED lines=36> */
.L_x_1495:
        /* <DEDUP_REMOVED lines=15> */
.L_x_1494:
        /* <DEDUP_REMOVED lines=20> */
.L_x_1497:
        /* <DEDUP_REMOVED lines=15> */
.L_x_1496:
        /* <DEDUP_REMOVED lines=8> */
.L_x_1588:
        /* <DEDUP_REMOVED lines=19> */
.L_x_1499:
[----:B--2---:R-:W-:Y:S01]  /*11c0*/  SHF.R.S32.HI R10, RZ, 0x1f, R7 ;  /* 0x0000001fff0a7819 */ /* 0x004fe20000011407 */
[----:B------:R-:W-:Y:S01]  /*11d0*/  IMAD.IADD R12, R9, 0x1, -R6 ;  /* 0x00000001090c7824 */ /* 0x000fe200078e0a06 */
[--C-:B------:R-:W-:Y:S01]  /*11e0*/  SHF.R.S32.HI R5, RZ, 0x1, R2.reuse ;  /* 0x00000001ff057819 */ /* 0x100fe20000011402 */
[C---:B------:R-:W-:Y:S01]  /*11f0*/  IMAD.HI R11, R13.reuse, 0x55555556, RZ ;  /* 0x555555560d0b7827 */ /* 0x040fe200078e02ff */
[----:B------:R-:W-:Y:S01]  /*1200*/  LEA.HI R10, R10, R7, RZ, 0x3 ;  /* 0x000000070a0a7211 */ /* 0x000fe200078f18ff */
[----:B------:R-:W-:Y:S01]  /*1210*/  ULDC UR4, c[0x0][0x290] ;  /* 0x0000a40000047ab9 */ /* 0x000fe20000000800 */
[----:B------:R-:W-:Y:S01]  /*1220*/  SHF.R.S32.HI R6, RZ, 0x1f, R2 ;  /* 0x0000001fff067819 */ /* 0x000fe20000011402 */
[--C-:B------:R-:W-:Y:S01]  /*1230*/  IMAD R15, R13, 0x400, R0.reuse ;  /* 0x000004000d0f7824 */ /* 0x100fe200078e0200 */
[----:B------:R-:W-:Y:S01]  /*1240*/  LOP3.LUT R2, R2, 0x7fffffe, RZ, 0xc0, !PT ;  /* 0x07fffffe02027812 */ /* 0x000fe200078ec0ff */
[----:B------:R-:W-:Y:S01]  /*1250*/  IMAD.SHL.U32 R10, R10, 0x20, RZ ;  /* 0x000000200a0a7824 */ /* 0x000fe200078e00ff */
[----:B------:R-:W-:Y:S01]  /*1260*/  SHF.R.S32.HI R3, RZ, 0x1f, R0 ;  /* 0x0000001fff037819 */ /* 0x000fe20000011400 */
[----:B------:R-:W-:Y:S01]  /*1270*/  IMAD.MOV.U32 R16, RZ, RZ, 0x20 ;  /* 0x00000020ff107424 */ /* 0x000fe200078e00ff */
[----:B------:R-:W-:Y:S01]  /*1280*/  LEA.HI R14, R11, R11, RZ, 0x1 ;  /* 0x0000000b0b0e7211 */ /* 0x000fe200078f08ff */
[----:B------:R-:W-:Y:S01]  /*1290*/  IMAD.IADD R9, R7, 0x1, -R2 ;  /* 0x0000000107097824 */ /* 0x000fe200078e0a02 */
[----:B------:R-:W-:Y:S01]  /*12a0*/  LOP3.LUT R10, R10, 0x7fffff00, RZ, 0xc0, !PT ;  /* 0x7fffff000a0a7812 */ /* 0x000fe200078ec0ff */
[----:B------:R-:W-:Y:S01]  /*12b0*/  ULDC UR5, c[0x0][0x280] ;  /* 0x0000a00000057ab9 */ /* 0x000fe20000000800 */
[----:B------:R-:W-:Y:S01]  /*12c0*/  LEA.HI R2, R3, R0, RZ, 0x2 ;  /* 0x0000000003027211 */ /* 0x000fe200078f10ff */
[----:B------:R-:W-:Y:S01]  /*12d0*/  IMAD R14, R14, -0x3, R13 ;  /* 0xfffffffd0e0e7824 */ /* 0x000fe200078e020d */
[----:B------:R-:W-:Y:S01]  /*12e0*/  LEA.HI R6, R6, R5, RZ, 0x2 ;  /* 0x0000000506067211 */ /* 0x000fe200078f10ff */
[----:B------:R-:W-:Y:S01]  /*12f0*/  IMAD R10, R13, 0x800, R10 ;  /* 0x000008000d0a7824 */ /* 0x000fe200078e020a */
[----:B-1----:R-:W-:-:S02]  /*1300*/  LOP3.LUT R13, R2, 0x7ffffffc, RZ, 0xc0, !PT ;  /* 0x7ffffffc020d7812 */ /* 0x002fc400078ec0ff */
[----:B------:R-:W-:Y:S02]  /*1310*/  CS2R R118, SRZ ;  /* 0x0000000000767805 */ /* 0x000fe4000001ff00 */
[----:B------:R-:W-:Y:S01]  /*1320*/  LOP3.LUT R6, R6, 0xfffffffc, RZ, 0xc0, !PT ;  /* 0xfffffffc06067812 */ /* 0x000fe200078ec0ff */
[----:B------:R-:W-:Y:S01]  /*1330*/  IMAD R9, R9, 0x20, R10 ;  /* 0x0000002009097824 */ /* 0x000fe200078e020a */
[----:B------:R-:W-:Y:S01]  /*1340*/  SHF.R.S32.HI R4, RZ, 0x4, R4 ;  /* 0x00000004ff047819 */ /* 0x000fe20000011404 */
[----:B------:R-:W-:Y:S01]  /*1350*/  IMAD.IADD R13, R0, 0x1, -R13 ;  /* 0x00000001000d7824 */ /* 0x000fe200078e0a0d */
[----:B------:R-:W-:Y:S01]  /*1360*/  LEA.HI R3, R3, R0, RZ, 0x5 ;  /* 0x0000000003037211 */ /* 0x000fe200078f28ff */
[----:B------:R-:W-:Y:S01]  /*1370*/  IMAD.IADD R7, R5, 0x1, -R6 ;  /* 0x0000000105077824 */ /* 0x000fe200078e0a06 */
[--C-:B------:R-:W-:Y:S01]  /*1380*/  SHF.R.S32.HI R5, RZ, 0x1f, R2.reuse ;  /* 0x0000001fff057819 */ /* 0x100fe20000011402 */
[----:B------:R-:W-:Y:S01]  /*1390*/  IMAD R10, R14, 0x10, R13 ;  /* 0x000000100e0a7824 */ /* 0x000fe200078e020d */
[----:B------:R-:W-:Y:S01]  /*13a0*/  SHF.R.S32.HI R3, RZ, 0x5, R3 ;  /* 0x00000005ff037819 */ /* 0x000fe20000011403 */
[----:B------:R-:W1:Y:S01]  /*13b0*/  S2R R13, SR_CTAID.X ;  /* 0x00000000000d7919 */ /* 0x000e620000002500 */
[C---:B------:R-:W-:Y:S01]  /*13c0*/  IMAD.SHL.U32 R6, R7.reuse, 0x40, RZ ;  /* 0x0000004007067824 */ /* 0x040fe200078e00ff */
[----:B------:R-:W-:Y:S01]  /*13d0*/  LOP3.LUT P0, RZ, R7, 0x2, RZ, 0xc0, !PT ;  /* 0x0000000207ff7812 */ /* 0x000fe2000780c0ff */
[----:B------:R-:W-:Y:S01]  /*13e0*/  IMAD.SHL.U32 R11, R4, 0x8, RZ ;  /* 0x00000008040b7824 */ /* 0x000fe200078e00ff */
[----:B------:R-:W-:Y:S01]  /*13f0*/  SHF.R.S32.HI R4, RZ, 0x2, R2 ;  /* 0x00000002ff047819 */ /* 0x000fe20000011402 */
[----:B------:R-:W-:Y:S01]  /*1400*/  IMAD R9, R12, 0x200, R9 ;  /* 0x000002000c097824 */ /* 0x000fe200078e0209 */
[----:B------:R-:W-:Y:S01]  /*1410*/  LOP3.LUT R6, R6, 0xc0, RZ, 0xc0, !PT ;  /* 0x000000c006067812 */ /* 0x000fe200078ec0ff */
[----:B------:R-:W-:Y:S01]  /*1420*/  IMAD.SHL.U32 R10, R10, 0x2, RZ ;  /* 0x000000020a0a7824 */ /* 0x000fe200078e00ff */
[----:B------:R-:W-:Y:S01]  /*1430*/  LEA.HI R5, R5, R4, RZ, 0x3 ;  /* 0x0000000405057211 */ /* 0x000fe200078f18ff */
[----:B------:R-:W-:Y:S01]  /*1440*/  IMAD.U32 R14, RZ, RZ, UR38 ;  /* 0x00000026ff0e7e24 */ /* 0x000fe2000f8e00ff */
[----:B------:R-:W-:Y:S01]  /*1450*/  LOP3.LUT R11, R6, 0x8, R11, 0xf8, !PT ;  /* 0x00000008060b7812 */ /* 0x000fe200078ef80b */
[----:B------:R-:W-:Y:S01]  /*1460*/  IMAD.MOV.U32 R7, RZ, RZ, RZ ;  /* 0x000000ffff077224 */ /* 0x000fe200078e00ff */
[----:B------:R-:W-:Y:S01]  /*1470*/  SHF.R.U32.HI R0, RZ, 0x3, R6 ;  /* 0x00000003ff007819 */ /* 0x000fe20000011606 */
[----:B------:R-:W-:Y:S01]  /*1480*/  IMAD.MOV.U32 R2, RZ, RZ, RZ ;  /* 0x000000ffff027224 */ /* 0x000fe200078e00ff */
[----:B------:R-:W-:-:S02]  /*1490*/  LOP3.LUT R5, R5, 0xfffffff8, RZ, 0xc0, !PT ;  /* 0xfffffff805057812 */ /* 0x000fc400078ec0ff */
[----:B------:R-:W-:Y:S02]  /*14a0*/  CS2R R116, SRZ ;  /* 0x0000000000747805 */ /* 0x000fe4000001ff00 */
[----:B------:R-:W-:Y:S02]  /*14b0*/  LOP3.LUT R0, R11, R0, RZ, 0x3c, !PT ;  /* 0x000000000b007212 */ /* 0x000fe400078e3cff */
[----:B------:R-:W-:Y:S02]  /*14c0*/  CS2R R114, SRZ ;  /* 0x0000000000727805 */ /* 0x000fe4000001ff00 */
[----:B------:R-:W-:Y:S01]  /*14d0*/  SEL R16, R16, 0xffffffe0, !P0 ;  /* 0xffffffe010107807 */ /* 0x000fe20004000000 */
[----:B------:R-:W-:Y:S01]  /*14e0*/  IMAD.IADD R6, R4, 0x1, -R5 ;  /* 0x0000000104067824 */ /* 0x000fe200078e0a05 */
[----:B------:R-:W-:Y:S01]  /*14f0*/  CS2R R112, SRZ ;  /* 0x0000000000707805 */ /* 0x000fe2000001ff00 */
[----:B------:R-:W-:Y:S01]  /*1500*/  IMAD.IADD R9, R9, 0x1, R0 ;  /* 0x0000000109097824 */ /* 0x000fe200078e0200 */
[----:B------:R-:W-:Y:S01]  /*1510*/  CS2R R110, SRZ ;  /* 0x00000000006e7805 */ /* 0x000fe2000001ff00 */
[----:B------:R-:W-:Y:S01]  /*1520*/  IMAD.SHL.U32 R0, R15, 0x4, RZ ;  /* 0x000000040f007824 */ /* 0x000fe200078e00ff */
[----:B------:R-:W-:Y:S01]  /*1530*/  CS2R R108, SRZ ;  /* 0x00000000006c7805 */ /* 0x000fe2000001ff00 */
[----:B------:R-:W-:Y:S01]  /*1540*/  IMAD R6, R3, 0x10, R6 ;  /* 0x0000001003067824 */ /* 0x000fe200078e0206 */
[----:B------:R-:W-:Y:S01]  /*1550*/  LEA R9, R9, UR37, 0x1 ;  /* 0x0000002509097c11 */ /* 0x000fe2000f8e08ff */
[----:B------:R-:W-:Y:S01]  /*1560*/  IMAD.MOV.U32 R4, RZ, RZ, RZ ;  /* 0x000000ffff047224 */ /* 0x000fe200078e00ff */
[----:B------:R-:W-:-:S02]  /*1570*/  CS2R R106, SRZ ;  /* 0x00000000006a7805 */ /* 0x000fc4000001ff00 */
[----:B------:R-:W-:Y:S02]  /*1580*/  CS2R R104, SRZ ;  /* 0x0000000000687805 */ /* 0x000fe4000001ff00 */
[----:B------:R-:W-:Y:S02]  /*1590*/  CS2R R102, SRZ ;  /* 0x0000000000667805 */ /* 0x000fe4000001ff00 */
[----:B------:R-:W-:Y:S01]  /*15a0*/  CS2R R100, SRZ ;  /* 0x0000000000647805 */ /* 0x000fe2000001ff00 */
[----:B-1----:R-:W-:Y:S01]  /*15b0*/  IMAD R13, R13, -0x60, RZ ;  /* 0xffffffa00d0d7824 */ /* 0x002fe200078e02ff */
[----:B------:R-:W-:Y:S02]  /*15c0*/  CS2R R98, SRZ ;  /* 0x0000000000627805 */ /* 0x000fe4000001ff00 */
[----:B------:R-:W-:Y:S02]  /*15d0*/  CS2R R96, SRZ ;  /* 0x0000000000607805 */ /* 0x000fe4000001ff00 */
[----:B------:R-:W-:Y:S01]  /*15e0*/  CS2R R94, SRZ ;  /* 0x00000000005e7805 */ /* 0x000fe2000001ff00 */
[C---:B------:R-:W-:Y:S01]  /*15f0*/  IMAD.IADD R11, R13.reuse, 0x1, -R10 ;  /* 0x000000010d0b7824 */ /* 0x040fe200078e0a0a */
[----:B------:R-:W-:-:S02]  /*1600*/  IADD3.X R5, R13, UR4, RZ, PT, !PT ;  /* 0x000000040d057c10 */ /* 0x000fc4000bffe4ff */
[----:B------:R-:W-:Y:S02]  /*1610*/  CS2R R92, SRZ ;  /* 0x00000000005c7805 */ /* 0x000fe4000001ff00 */
[----:B------:R-:W-:Y:S02]  /*1620*/  IADD3 R12, -R10, UR4, R13 ;  /* 0x000000040a0c7c10 */ /* 0x000fe4000fffe10d */
[----:B------:R-:W-:Y:S02]  /*1630*/  CS2R R90, SRZ ;  /* 0x00000000005a7805 */ /* 0x000fe4000001ff00 */
[----:B------:R-:W-:Y:S02]  /*1640*/  IADD3 R5, R5, -UR5, -R10 ;  /* 0x8000000505057c10 */ /* 0x000fe4000fffe80a */
        /* <DEDUP_REMOVED lines=36> */
.L_x_1519:
[----:B------:R-:W-:-:S13]  /*1890*/  ISETP.NE.AND P0, PT, R14, 0x3, PT ;  /* 0x000000030e00780c */ /* 0x000fda0003f05270 */
[----:B------:R-:W-:Y:S05]  /*18a0*/  @!P0 BRA `(.L_x_1501) ;  /* 0x0000000000048947 */ /* 0x000fea0003800000 */
[----:B------:R-:W-:Y:S01]  /*18b0*/  BPT.TRAP 0x1 ;  /* 0x000000040000795c */ /* 0x000fe20000300000 */
.L_x_1501:
[----:B------:R-:W-:Y:S02]  /*18c0*/  LEA R3, R2, UR37, 0x3 ;  /* 0x0000002502037c11 */ /* 0x000fe4000f8e18ff */
[----:B------:R-:W-:-:S04]  /*18d0*/  SHF.L.U32 R16, R7, 0x1f, RZ ;  /* 0x0000001f07107819 */ /* 0x000fc800000006ff */
[----:B------:R1:W2:Y:S01]  /*18e0*/  SYNCS.PHASECHK.TRANS64.TRYWAIT P1, [R3+URZ+0x36410], R16 ;  /* 0x03641010030075a7 */ /* 0x0002a2000802017f */
[----:B------:R-:W-:Y:S05]  /*18f0*/  @!P0 BRA `(.L_x_1502) ;  /* 0x0000000000048947 */ /* 0x000fea0003800000 */
[----:B------:R-:W-:Y:S01]  /*1900*/  BPT.TRAP 0x1 ;  /* 0x000000040000795c */ /* 0x000fe20000300000 */
.L_x_1502:
[----:B--2---:R-:W-:Y:S05]  /*1910*/  @P1 BRA `(.L_x_1503) ;  /* 0x0000000000081947 */ /* 0x004fea0003800000 */
[----:B------:R-:W2:Y:S02]  /*1920*/  SYNCS.PHASECHK.TRANS64.TRYWAIT P1, [R3+URZ+0x36410], R16 ;  /* 0x03641010030075a7 */ /* 0x000ea4000802017f */
[----:B--2---:R-:W-:Y:S05]  /*1930*/  @!P1 BRA `(.L_x_1504) ;  /* 0x0000006400b09947 */ /* 0x004fea0003800000 */
.L_x_1503:
        /* <DEDUP_REMOVED lines=103> */
.L_x_1505:
[----:B-12---:R-:W-:-:S04]  /*1fb0*/  SHF.L.U32 R16, R4, 0x1f, RZ ;  /* 0x0000001f04107819 */ /* 0x006fc800000006ff */
[----:B------:R1:W2:Y:S01]  /*1fc0*/  SYNCS.PHASECHK.TRANS64.TRYWAIT P1, [UR37+0x36430], R16 ;  /* 0x03643010ff0075a7 */ /* 0x0002a20008020165 */
[----:B------:R-:W-:Y:S05]  /*1fd0*/  @!P0 BRA `(.L_x_1506) ;  /* 0x0000000000048947 */ /* 0x000fea0003800000 */
[----:B------:R-:W-:Y:S01]  /*1fe0*/  BPT.TRAP 0x1 ;  /* 0x000000040000795c */ /* 0x000fe20000300000 */
.L_x_1506:
[----:B--2---:R-:W-:Y:S05]  /*1ff0*/  @P1 BRA `(.L_x_1507) ;  /* 0x0000000000081947 */ /* 0x004fea0003800000 */
[----:B------:R-:W2:Y:S02]  /*2000*/  SYNCS.PHASECHK.TRANS64.TRYWAIT P1, [UR37+0x36430], R16 ;  /* 0x03643010ff0075a7 */ /* 0x000ea40008020165 */
[----:B--2---:R-:W-:Y:S05]  /*2010*/  @!P1 BRA `(.L_x_1508) ;  /* 0x00000060000c9947 */ /* 0x004fea0003800000 */
.L_x_1507:
        /* <DEDUP_REMOVED lines=11> */
[----:B-12---:R-:W-:Y:S01]  /*20d0*/  VIADDMNMX R16, R18, R19, R12, PT ;  /* 0x0000001312107246 */ /* 0x006fe2000380010c */
        /* <DEDUP_REMOVED lines=102> */
.L_x_1511:
[----:B------:R-:W-:-:S06]  /*2740*/  UISETP.NE.AND UP0, UPT, UR44, 0x1, UPT ;  /* 0x000000012c00788c */ /* 0x000fcc000bf05270 */
[----:B------:R-:W-:-:S05]  /*2750*/  PLOP3.LUT P1, PT, PT, PT, UP0, 0x80, 0x0 ;  /* 0x000000000000781c */ /* 0x000fca0003f2f008 */
[----:B------:R-:W-:-:S08]  /*2760*/  @UP0 ULDC UR5, c[0x0][0x754] ;  /* 0x0001d50000050ab9 */ /* 0x000fd00000000800 */
[----:B------:R-:W-:Y:S01]  /*2770*/  @P1 IMAD.HI.U32 R15, R22, UR5, RZ ;  /* 0x00000005160f1c27 */ /* 0x000fe2000f8e00ff */
[----:B------:R-:W-:-:S04]  /*2780*/  @UP0 ULDC UR5, c[0x0][0x758] ;  /* 0x0001d60000050ab9 */ /* 0x000fc80000000800 */
[----:B------:R-:W-:-:S07]  /*2790*/  @P1 SHF.R.U32.HI R22, RZ, UR5, R15 ;  /* 0x00000005ff161c19 */ /* 0x000fce000801160f */
.L_x_1512:
[----:B------:R-:W-:Y:S05]  /*27a0*/  BSYNC B0 ;  /* 0x0000000000007941 */ /* 0x000fea0003800000 */
.L_x_1510:
[----:B------:R-:W-:Y:S01]  /*27b0*/  IMAD R22, R22, UR44, R11 ;  /* 0x0000002c16167c24 */ /* 0x000fe2000f8e020b */
[----:B------:R-:W-:-:S04]  /*27c0*/  IADD3 R15, R18, UR4, R5 ;  /* 0x00000004120f7c10 */ /* 0x000fc8000fffe005 */
[----:B------:R-:W-:Y:S02]  /*27d0*/  VIADDMNMX R16, R22, UR44, R16, PT ;  /* 0x0000002c16107c46 */ /* 0x000fe4000b800110 */
[----:B------:R-:W-:-:S07]  /*27e0*/  VIMNMX R15, R15, R22, !PT ;  /* 0x000000160f0f7248 */ /* 0x000fce0007fe0100 */
.L_x_1509:
[C---:B------:R-:W-:Y:S01]  /*27f0*/  ISETP.GE.AND P1, PT, R13.reuse, 0x1, PT ;  /* 0x000000010d00780c */ /* 0x040fe20003f26270 */
[----:B------:R-:W-:Y:S01]  /*2800*/  VIADD R18, R18, 0x8 ;  /* 0x0000000812127836 */ /* 0x000fe20000000000 */
[----:B------:R-:W-:Y:S02]  /*2810*/  ISETP.GE.AND P2, PT, R13, 0x2, PT ;  /* 0x000000020d00780c */ /* 0x000fe40003f46270 */
[----:B------:R-:W-:Y:S01]  /*2820*/  ISETP.GT.AND P5, PT, R15, RZ, !P1 ;  /* 0x000000ff0f00720c */ /* 0x000fe20004fa4270 */
[----:B------:R-:W-:Y:S01]  /*2830*/  IMAD.IADD R17, R17, 0x1, R18 ;  /* 0x0000000111117824 */ /* 0x000fe200078e0212 */
[----:B------:R-:W-:Y:S02]  /*2840*/  ISETP.GT.AND P6, PT, R15, 0x1, !P2 ;  /* 0x000000010f00780c */ /* 0x000fe400057c4270 */
[----:B------:R-:W-:Y:S02]  /*2850*/  ISETP.LT.OR P5, PT, R16, 0x1, P5 ;  /* 0x000000011000780c */ /* 0x000fe40002fa1670 */
[----:B------:R-:W-:-:S02]  /*2860*/  ISETP.GE.AND P3, PT, R13, 0x9, PT ;  /* 0x000000090d00780c */ /* 0x000fc40003f66270 */
[----:B------:R-:W-:Y:S02]  /*2870*/  ISETP.LT.OR P6, PT, R16, 0x2, P6 ;  /* 0x000000021000780c */ /* 0x000fe400037c1670 */
[----:B------:R-:W-:Y:S02]  /*2880*/  FSEL R136, R136, -INF , !P5 ;  /* 0xff80000088887808 */ /* 0x000fe40006800000 */
[----:B------:R-:W-:Y:S02]  /*2890*/  ISETP.GE.AND P4, PT, R13, 0xa, PT ;  /* 0x0000000a0d00780c */ /* 0x000fe40003f86270 */
[----:B------:R-:W-:Y:S02]  /*28a0*/  ISETP.GT.AND P5, PT, R15, 0x8, !P3 ;  /* 0x000000080f00780c */ /* 0x000fe40005fa4270 */
        /* <DEDUP_REMOVED lines=8> */
[----:B------:R-:W-:Y:S02]  /*2930*/  VIADDMNMX R19, R18, R19, R12, PT ;  /* 0x0000001312137246 */ /* 0x000fe4000380010c */
[----:B------:R-:W-:-:S04]  /*2940*/  ISETP.LT.OR P6, PT, R16, 0x11, P6 ;  /* 0x000000111000780c */ /* 0x000fc800037c1670 */
[----:B------:R-:W-:Y:S02]  /*2950*/  FSEL R144, R144, -INF , !P6 ;  /* 0xff80000090907808 */ /* 0x000fe40007000000 */
[----:B------:R-:W-:-:S04]  /*2960*/  ISETP.GE.AND P6, PT, R13, 0x12, PT ;  /* 0x000000120d00780c */ /* 0x000fc80003fc6270 */
[----:B------:R-:W-:-:S04]  /*2970*/  ISETP.GT.AND P6, PT, R15, 0x11, !P6 ;  /* 0x000000110f00780c */ /* 0x000fc800077c4270 */
        /* <DEDUP_REMOVED lines=10> */
[----:B------:R-:W-:-:S13]  /*2a20*/  PLOP3.LUT P6, PT, PT, PT, UP1, 0x40, 0x0 ;  /* 0x000000000000781c */ /* 0x000fda0003fce818 */
        /* <DEDUP_REMOVED lines=16> */
.L_x_1515:
[----:B------:R-:W-:-:S06]  /*2b30*/  UISETP.NE.AND UP0, UPT, UR44, 0x1, UPT ;  /* 0x000000012c00788c */ /* 0x000fcc000bf05270 */
[----:B------:R-:W-:-:S05]  /*2b40*/  PLOP3.LUT P6, PT, PT, PT, UP0, 0x80, 0x0 ;  /* 0x000000000000781c */ /* 0x000fca0003fcf008 */
[----:B------:R-:W-:-:S08]  /*2b50*/  @UP0 ULDC UR4, c[0x0][0x754] ;  /* 0x0001d50000040ab9 */ /* 0x000fd00000000800 */
[----:B------:R-:W-:Y:S01]  /*2b60*/  @P6 IMAD.HI.U32 R15, R18, UR4, RZ ;  /* 0x00000004120f6c27 */ /* 0x000fe2000f8e00ff */
[----:B------:R-:W-:Y:S01]  /*2b70*/  PLOP3.LUT P6, PT, PT, PT, UP0, 0x80, 0x0 ;  /* 0x000000000000781c */ /* 0x000fe20003fcf008 */
[----:B------:R-:W-:-:S12]  /*2b80*/  @UP0 ULDC UR4, c[0x0][0x758] ;  /* 0x0001d60000040ab9 */ /* 0x000fd80000000800 */
[----:B------:R-:W-:-:S07]  /*2b90*/  @P6 SHF.R.U32.HI R18, RZ, UR4, R15 ;  /* 0x00000004ff126c19 */ /* 0x000fce000801160f */
.L_x_1516:
[----:B------:R-:W-:Y:S05]  /*2ba0*/  BSYNC B0 ;  /* 0x0000000000007941 */ /* 0x000fea0003800000 */
.L_x_1514:
[----:B------:R-:W-:-:S05]  /*2bb0*/  IMAD R18, R18, UR44, R11 ;  /* 0x0000002c12127c24 */ /* 0x000fca000f8e020b */
[----:B------:R-:W-:Y:S02]  /*2bc0*/  VIMNMX R17, R17, R18, !PT ;  /* 0x0000001211117248 */ /* 0x000fe40007fe0100 */
[----:B------:R-:W-:-:S07]  /*2bd0*/  VIADDMNMX R19, R18, UR44, R19, PT ;  /* 0x0000002c12137c46 */ /* 0x000fce000b800113 */
.L_x_1513:
[----:B------:R-:W-:Y:S01]  /*2be0*/  ISETP.GT.AND P3, PT, R17, 0x8, !P3 ;  /* 0x000000081100780c */ /* 0x000fe20005f64270 */
[--C-:B----4-:R-:W-:Y:S01]  /*2bf0*/  FFMA.FTZ R18, R136, UR45, -R21.reuse ;  /* 0x0000002d88127c23 */ /* 0x110fe20008010815 */
[--C-:B------:R-:W-:Y:S01]  /*2c00*/  FFMA.FTZ R136, R144, UR45, -R21.reuse ;  /* 0x0000002d90887c23 */ /* 0x100fe20008010815 */
[----:B------:R-:W-:Y:S01]  /*2c10*/  LEA R144, R6, UR37, 0x2 ;  /* 0x0000002506907c11 */ /* 0x000fe2000f8e10ff */
[--C-:B------:R-:W-:Y:S01]  /*2c20*/  FFMA.FTZ R23, R22, UR45, -R21.reuse ;  /* 0x0000002d16177c23 */ /* 0x100fe20008010815 */
[----:B------:R-:W-:Y:S01]  /*2c30*/  ISETP.LT.OR P3, PT, R19, 0x9, P3 ;  /* 0x000000091300780c */ /* 0x000fe20001f61670 */
[--C-:B------:R-:W-:Y:S01]  /*2c40*/  FFMA.FTZ R22, R140, UR45, -R21.reuse ;  /* 0x0000002d8c167c23 */ /* 0x100fe20008010815 */
[----:B------:R-:W-:Y:S01]  /*2c50*/  ISETP.GT.AND P2, PT, R17, 0x1, !P2 ;  /* 0x000000011100780c */ /* 0x000fe20005744270 */
[--C-:B------:R-:W-:Y:S01]  /*2c60*/  FFMA.FTZ R137, R154, UR45, -R21.reuse ;  /* 0x0000002d9a897c23 */ /* 0x100fe20008010815 */
[----:B------:R-:W-:Y:S01]  /*2c70*/  FSEL R15, R142, -INF , !P3 ;  /* 0xff8000008e0f7808 */ /* 0x000fe20005800000 */
[--C-:B------:R-:W-:Y:S01]  /*2c80*/  FFMA.FTZ R141, R156, UR45, -R21.reuse ;  /* 0x0000002d9c8d7c23 */ /* 0x100fe20008010815 */
[----:B------:R-:W1:Y:S01]  /*2c90*/  LDS R142, [R144+0x30200] ;  /* 0x03020000908e7984 */ /* 0x000e620000000800 */
[--C-:B------:R-:W-:Y:S01]  /*2ca0*/  FFMA.FTZ R140, R148, UR45, -R21.reuse ;  /* 0x0000002d948c7c23 */ /* 0x100fe20008010815 */
[----:B------:R-:W-:Y:S01]  /*2cb0*/  ISETP.LT.OR P2, PT, R19, 0x2, P2 ;  /* 0x000000021300780c */ /* 0x000fe20001741670 */
[----:B------:R-:W-:Y:S01]  /*2cc0*/  FFMA.FTZ R21, R16, UR45, -R21 ;  /* 0x0000002d10157c23 */ /* 0x000fe20008010815 */
[----:B------:R-:W-:Y:S01]  /*2cd0*/  ISETP.GE.AND P6, PT, R13, 0x12, PT ;  /* 0x000000120d00780c */ /* 0x000fe20003fc6270 */
[----:B------:R2:W3:Y:S01]  /*2ce0*/  LDS R16, [R144+0x30220] ;  /* 0x0302200090107984 */ /* 0x0004e20000000800 */
[----:B------:R-:W-:Y:S01]  /*2cf0*/  FSEL R139, R139, -INF , !P2 ;  /* 0xff8000008b8b7808 */ /* 0x000fe20005000000 */
[--C-:B-----5:R-:W-:Y:S01]  /*2d00*/  FFMA.FTZ R15, R15, UR45, -R20.reuse ;  /* 0x0000002d0f0f7c23 */ /* 0x120fe20008010814 */
[C---:B------:R-:W-:Y:S01]  /*2d10*/  ISETP.GT.AND P2, PT, R17.reuse, 0x11, !P6 ;  /* 0x000000111100780c */ /* 0x040fe20007744270 */
[----:B------:R-:W4:Y:S01]  /*2d20*/  MUFU.EX2 R18, R18 ;  /* 0x0000001200127308 */ /* 0x000f220000000800 */
[----:B------:R-:W-:Y:S01]  /*2d30*/  ISETP.GT.AND P4, PT, R17, 0x9, !P4 ;  /* 0x000000091100780c */ /* 0x000fe20006784270 */
[--C-:B------:R-:W-:Y:S01]  /*2d40*/  FFMA.FTZ R139, R139, UR45, -R20.reuse ;  /* 0x0000002d8b8b7c23 */ /* 0x100fe20008010814 */
[C---:B------:R-:W-:Y:S01]  /*2d50*/  ISETP.GE.AND P3, PT, R13.reuse, 0x19, PT ;  /* 0x000000190d00780c */ /* 0x040fe20003f66270 */
[----:B------:R-:W-:Y:S01]  /*2d60*/  USHF.R.U32.HI UR6, URZ, 0x4, UR42 ;  /* 0x000000043f067899 */ /* 0x000fe2000801162a */
[----:B------:R-:W-:Y:S01]  /*2d70*/  ISETP.GE.AND P6, PT, R13, 0x1a, PT ;  /* 0x0000001a0d00780c */ /* 0x000fe20003fc6270 */
[----:B------:R-:W-:Y:S01]  /*2d80*/  UMOV UR11, 0x80000020 ;  /* 0x80000020000b7882 */ /* 0x000fe20000000000 */
[C---:B------:R-:W-:Y:S01]  /*2d90*/  ISETP.GT.AND P5, PT, R17.reuse, 0x10, !P5 ;  /* 0x000000101100780c */ /* 0x040fe20006fa4270 */
[----:B------:R-:W5:Y:S01]  /*2da0*/  MUFU.EX2 R23, R23 ;  /* 0x0000001700177308 */ /* 0x000f620000000800 */
[C---:B------:R-:W-:Y:S01]  /*2db0*/  ISETP.GT.AND P3, PT, R17.reuse, 0x18, !P3 ;  /* 0x000000181100780c */ /* 0x040fe20005f64270 */
[----:B------:R-:W-:Y:S01]  /*2dc0*/  ULOP3.LUT UR6, UR6, 0x3fff, URZ, 0xc0, !UPT ;  /* 0x00003fff06067892 */ /* 0x000fe2000f8ec03f */
[C---:B------:R-:W-:Y:S01]  /*2dd0*/  ISETP.GT.AND P1, PT, R17.reuse, RZ, !P1 ;  /* 0x000000ff1100720c */ /* 0x040fe20004f24270 */
[----:B------:R-:W-:Y:S01]  /*2de0*/  UMOV UR9, 0x40000040 ;  /* 0x4000004000097882 */ /* 0x000fe20000000000 */
[----:B------:R-:W-:Y:S01]  /*2df0*/  ISETP.GT.AND P6, PT, R17, 0x19, !P6 ;  /* 0x000000191100780c */ /* 0x000fe200077c4270 */
[----:B------:R-:W-:Y:S01]  /*2e00*/  ULOP3.LUT UR12, UR6, 0x1000000, URZ, 0xfc, !UPT ;  /* 0x01000000060c7892 */ /* 0x000fe2000f8efc3f */
[C---:B------:R-:W-:Y:S01]  /*2e10*/  ISETP.LT.OR P4, PT, R19.reuse, 0xa, P4 ;  /* 0x0000000a1300780c */ /* 0x040fe20002781670 */
[----:B------:R2:W-:Y:S01]  /*2e20*/  MUFU.EX2 R17, R139 ;  /* 0x0000008b00117308 */ /* 0x0005e20000000800 */
[C---:B------:R-:W-:Y:S01]  /*2e30*/  ISETP.LT.OR P5, PT, R19.reuse, 0x11, P5 ;  /* 0x000000111300780c */ /* 0x040fe20002fa1670 */
[----:B------:R-:W-:Y:S01]  /*2e40*/  UMOV UR13, 0x80000020 ;  /* 0x80000020000d7882 */ /* 0x000fe20000000000 */
[----:B------:R-:W-:Y:S01]  /*2e50*/  ISETP.LT.OR P2, PT, R19, 0x12, P2 ;  /* 0x000000121300780c */ /* 0x000fe20001741670 */
[----:B------:R-:W-:Y:S01]  /*2e60*/  UMOV UR15, 0x40000040 ;  /* 0x40000040000f7882 */ /* 0x000fe20000000000 */
[----:B------:R-:W-:Y:S01]  /*2e70*/  FSEL R143, R143, -INF , !P4 ;  /* 0xff8000008f8f7808 */ /* 0x000fe20006000000 */
[----:B------:R-:W-:Y:S01]  /*2e80*/  UMOV UR10, UR12 ;  /* 0x0000000c000a7c82 */ /* 0x000fe20008000000 */
[C---:B------:R-:W-:Y:S01]  /*2e90*/  ISETP.LT.OR P3, PT, R19.reuse, 0x19, P3 ;  /* 0x000000191300780c */ /* 0x040fe20001f61670 */
[----:B------:R-:W5:Y:S01]  /*2ea0*/  MUFU.EX2 R15, R15 ;  /* 0x0000000f000f7308 */ /* 0x000f620000000800 */
[----:B------:R-:W-:Y:S01]  /*2eb0*/  ISETP.LT.OR P1, PT, R19, 0x1, P1 ;  /* 0x000000011300780c */ /* 0x000fe20000f21670 */
[----:B------:R-:W-:Y:S01]  /*2ec0*/  FFMA.FTZ R143, R143, UR45, -R20 ;  /* 0x0000002d8f8f7c23 */ /* 0x000fe20008010814 */
[----:B------:R-:W-:-:S02]  /*2ed0*/  ISETP.LT.OR P6, PT, R19, 0x1a, P6 ;  /* 0x0000001a1300780c */ /* 0x000fc400037c1670 */
[----:B------:R-:W-:Y:S02]  /*2ee0*/  FSEL R19, R146, -INF , !P5 ;  /* 0xff80000092137808 */ /* 0x000fe40006800000 */
[----:B--2---:R-:W-:Y:S01]  /*2ef0*/  FSEL R139, R150, -INF , !P3 ;  /* 0xff800000968b7808 */ /* 0x004fe20005800000 */
[----:B------:R2:W-:Y:S01]  /*2f00*/  MUFU.EX2 R144, R143 ;  /* 0x0000008f00907308 */ /* 0x0005e20000000800 */
[----:B------:R-:W-:Y:S01]  /*2f10*/  FSEL R151, R151, -INF , !P6 ;  /* 0xff80000097977808 */ /* 0x000fe20007000000 */
[--C-:B------:R-:W-:Y:S01]  /*2f20*/  FFMA.FTZ R148, R19, UR45, -R20.reuse ;  /* 0x0000002d13947c23 */ /* 0x100fe20008010814 */
[----:B------:R-:W-:Y:S01]  /*2f30*/  FSEL R19, R138, -INF , !P1 ;  /* 0xff8000008a137808 */ /* 0x000fe20004800000 */
[--C-:B------:R-:W-:Y:S01]  /*2f40*/  FFMA.FTZ R146, R139, UR45, -R20.reuse ;  /* 0x0000002d8b927c23 */ /* 0x100fe20008010814 */
[----:B------:R-:W-:Y:S01]  /*2f50*/  FSEL R147, R147, -INF , !P2 ;  /* 0xff80000093937808 */ /* 0x000fe20005000000 */
[----:B------:R-:W-:Y:S01]  /*2f60*/  FFMA.FTZ R139, R151, UR45, -R20 ;  /* 0x0000002d978b7c23 */ /* 0x000fe20008010814 */
[----:B-1----:R-:W-:Y:S01]  /*2f70*/  FADD.FTZ R145, R124, -R142 ;  /* 0x8000008e7c917221 */ /* 0x002fe20000010000 */
[----:B------:R-:W-:Y:S01]  /*2f80*/  FFMA.FTZ R19, R19, UR45, -R20 ;  /* 0x0000002d13137c23 */ /* 0x000fe20008010814 */
[--C-:B--2---:R-:W-:Y:S01]  /*2f90*/  FADD.FTZ R143, R120, -R142.reuse ;  /* 0x8000008e788f7221 */ /* 0x104fe20000010000 */
[--C-:B------:R-:W-:Y:S01]  /*2fa0*/  FADD.FTZ R120, R125, -R142.reuse ;  /* 0x8000008e7d787221 */ /* 0x100fe20000010000 */
[----:B------:R-:W-:Y:S01]  /*2fb0*/  FADD.FTZ R125, R128, -R142 ;  /* 0x8000008e807d7221 */ /* 0x000fe20000010000 */
[----:B------:R-:W-:Y:S01]  /*2fc0*/  FFMA.FTZ R147, R147, UR45, -R20 ;  /* 0x0000002d93937c23 */ /* 0x000fe20008010814 */
[--C-:B------:R-:W-:Y:S01]  /*2fd0*/  FADD.FTZ R128, R129, -R142.reuse ;  /* 0x8000008e81807221 */ /* 0x100fe20000010000 */
[--C-:B------:R-:W-:Y:S01]  /*2fe0*/  FADD.FTZ R20, R121, -R142.reuse ;  /* 0x8000008e79147221 */ /* 0x100fe20000010000 */
[--C-:B------:R-:W-:Y:S01]  /*2ff0*/  FADD.FTZ R129, R132, -R142.reuse ;  /* 0x8000008e84817221 */ /* 0x100fe20000010000 */
[----:B------:R-:W1:Y:S01]  /*3000*/  MUFU.EX2 R22, R22 ;  /* 0x0000001600167308 */ /* 0x000e620000000800 */
[----:B------:R-:W-:Y:S01]  /*3010*/  FADD.FTZ R142, R133, -R142 ;  /* 0x8000008e858e7221 */ /* 0x000fe20000010000 */
[--C-:B---3--:R-:W-:Y:S01]  /*3020*/  FADD.FTZ R132, R123, -R16.reuse ;  /* 0x800000107b847221 */ /* 0x108fe20000010000 */
[--C-:B------:R-:W-:Y:S01]  /*3030*/  FADD.FTZ R126, R126, -R16.reuse ;  /* 0x800000107e7e7221 */ /* 0x100fe20000010000 */
[--C-:B------:R-:W-:Y:S01]  /*3040*/  FADD.FTZ R123, R130, -R16.reuse ;  /* 0x80000010827b7221 */ /* 0x100fe20000010000 */
[--C-:B------:R-:W-:Y:S01]  /*3050*/  FADD.FTZ R130, R131, -R16.reuse ;  /* 0x8000001083827221 */ /* 0x100fe20000010000 */
[--C-:B------:R-:W-:Y:S01]  /*3060*/  FADD.FTZ R122, R122, -R16.reuse ;  /* 0x800000107a7a7221 */ /* 0x100fe20000010000 */
[--C-:B------:R-:W-:Y:S01]  /*3070*/  FADD.FTZ R127, R127, -R16.reuse ;  /* 0x800000107f7f7221 */ /* 0x100fe20000010000 */
[----:B------:R-:W2:Y:S01]  /*3080*/  MUFU.EX2 R137, R137 ;  /* 0x0000008900897308 */ /* 0x000ea20000000800 */
[--C-:B------:R-:W-:Y:S01]  /*3090*/  FADD.FTZ R131, R134, -R16.reuse ;  /* 0x8000001086837221 */ /* 0x100fe20000010000 */
[----:B------:R-:W-:Y:S01]  /*30a0*/  FADD.FTZ R135, R135, -R16 ;  /* 0x8000001087877221 */ /* 0x000fe20000010000 */
[----:B----4-:R-:W-:Y:S01]  /*30b0*/  FMUL.FTZ R143, R18, R143 ;  /* 0x0000008f128f7220 */ /* 0x010fe20000410000 */
[----:B-----5:R-:W-:Y:S01]  /*30c0*/  F2FP.BF16.F32.PACK_AB R16, R23, R18 ;  /* 0x000000121710723e */ /* 0x020fe200000010ff */
[----:B------:R-:W-:Y:S01]  /*30d0*/  FMUL.FTZ R126, R15, R126 ;  /* 0x0000007e0f7e7220 */ /* 0x000fe20000410000 */
[----:B------:R-:W-:Y:S01]  /*30e0*/  FMUL.FTZ R134, R23, R20 ;  /* 0x0000001417867220 */ /* 0x000fe20000410000 */
[----:B------:R-:W-:Y:S01]  /*30f0*/  R2UR UR7, R8 ;  /* 0x00000000080772ca */ /* 0x000fe200000e0000 */
[----:B------:R-:W3:Y:S01]  /*3100*/  MUFU.EX2 R140, R140 ;  /* 0x0000008c008c7308 */ /* 0x000ee20000000800 */
[----:B-1----:R-:W-:Y:S01]  /*3110*/  FMUL.FTZ R145, R22, R145 ;  /* 0x0000009116917220 */ /* 0x002fe20000410000 */
[----:B------:R-:W-:-:S06]  /*3120*/  FMUL.FTZ R127, R144, R127 ;  /* 0x0000007f907f7220 */ /* 0x000fcc0000410000 */
[----:B------:R-:W1:Y:S01]  /*3130*/  MUFU.EX2 R21, R21 ;  /* 0x0000001500157308 */ /* 0x000e620000000800 */
[C---:B--2---:R-:W-:Y:S01]  /*3140*/  F2FP.BF16.F32.PACK_AB R18, R137.reuse, R22 ;  /* 0x000000168912723e */ /* 0x044fe200000010ff */
[----:B------:R-:W-:Y:S02]  /*3150*/  FMUL.FTZ R120, R137, R120 ;  /* 0x0000007889787220 */ /* 0x000fe40000410000 */
[----:B------:R-:W-:Y:S02]  /*3160*/  ULEA UR4, UR7, UR37, 0xd ;  /* 0x0000002507047291 */ /* 0x000fe4000f8e683f */
[----:B------:R-:W-:Y:S02]  /*3170*/  UIMAD UR7, UR7, 0x3000, UR37 ;  /* 0x00003000070778a4 */ /* 0x000fe4000f8e0225 */
[----:B------:R2:W4:Y:S01]  /*3180*/  MUFU.EX2 R133, R19 ;  /* 0x0000001300857308 */ /* 0x0005220000000800 */
[----:B---3--:R-:W-:Y:S01]  /*3190*/  FMUL.FTZ R129, R140, R129 ;  /* 0x000000818c817220 */ /* 0x008fe20000410000 */
[----:B------:R-:W-:-:S02]  /*31a0*/  UIADD3 UR5, UR4, 0x2a000, URZ ;  /* 0x0002a00004057890 */ /* 0x000fc4000fffe03f */
[----:B------:R-:W-:Y:S02]  /*31b0*/  USHF.R.U32.HI UR7, URZ, 0x4, UR7 ;  /* 0x000000043f077899 */ /* 0x000fe40008011607 */
[----:B------:R-:W-:Y:S02]  /*31c0*/  USHF.R.U32.HI UR5, URZ, 0x4, UR5 ;  /* 0x000000043f057899 */ /* 0x000fe40008011605 */
[----:B------:R-:W3:Y:S01]  /*31d0*/  MUFU.EX2 R136, R136 ;  /* 0x0000008800887308 */ /* 0x000ee20000000800 */
[----:B--2---:R-:W-:Y:S01]  /*31e0*/  F2FP.BF16.F32.PACK_AB R19, R144, R15 ;  /* 0x0000000f9013723e */ /* 0x004fe200000010ff */
[----:B------:R-:W-:Y:S01]  /*31f0*/  FMUL.FTZ R15, R17, R132 ;  /* 0x00000084110f7220 */ /* 0x000fe20000410000 */
[C---:B-1----:R-:W-:Y:S01]  /*3200*/  FMUL.FTZ R142, R21.reuse, R142 ;  /* 0x0000008e158e7220 */ /* 0x042fe20000410000 */
[----:B------:R-:W-:Y:S01]  /*3210*/  F2FP.BF16.F32.PACK_AB R22, R21, R140 ;  /* 0x0000008c1516723e */ /* 0x000fe200000010ff */
[----:B------:R-:W-:Y:S01]  /*3220*/  ULOP3.LUT UR6, UR5, 0x3fff, URZ, 0xc0, !UPT ;  /* 0x00003fff05067892 */ /* 0x000fe2000f8ec03f */
[----:B------:R-:W-:Y:S01]  /*3230*/  R2UR UR5, R152 ;  /* 0x00000000980572ca */ /* 0x000fe200000e0000 */
[----:B------:R-:W-:Y:S01]  /*3240*/  ULOP3.LUT UR14, UR7, 0x3fff, URZ, 0xc0, !UPT ;  /* 0x00003fff070e7892 */ /* 0x000fe2000f8ec03f */
[----:B------:R-:W1:Y:S01]  /*3250*/  MUFU.EX2 R141, R141 ;  /* 0x0000008d008d7308 */ /* 0x000e620000000800 */
[----:B----4-:R-:W-:Y:S01]  /*3260*/  F2FP.BF16.F32.PACK_AB R17, R17, R133 ;  /* 0x000000851111723e */ /* 0x010fe200000010ff */
[----:B------:R-:W-:Y:S01]  /*3270*/  BAR.SYNC.DEFER_BLOCKING 0x9, 0x180 ;  /* 0x0246000000007b1d */ /* 0x000fe20000010000 */
[----:B------:R-:W-:-:S05]  /*3280*/  FMUL.FTZ R122, R133, R122 ;  /* 0x0000007a857a7220 */ /* 0x000fca0000410000 */
[----:B------:R-:W2:Y:S01]  /*3290*/  MUFU.EX2 R138, R148 ;  /* 0x00000094008a7308 */ /* 0x000ea20000000800 */
[----:B---3--:R-:W-:Y:S01]  /*32a0*/  FMUL.FTZ R125, R136, R125 ;  /* 0x0000007d887d7220 */ /* 0x008fe20000410000 */
[----:B------:R-:W-:Y:S01]  /*32b0*/  UMOV UR8, UR6 ;  /* 0x0000000600087c82 */ /* 0x000fe20008000000 */
[----:B------:R-:W-:-:S04]  /*32c0*/  USHF.R.U32.HI UR5, URZ, 0x4, UR5 ;  /* 0x000000043f057899 */ /* 0x000fc80008011605 */
[----:B------:R-:W-:Y:S01]  /*32d0*/  ULOP3.LUT UR5, UR5, 0x3fff, URZ, 0xc0, !UPT ;  /* 0x00003fff05057892 */ /* 0x000fe2000f8ec03f */
[----:B------:R-:W3:Y:S01]  /*32e0*/  MUFU.EX2 R121, R147 ;  /* 0x0000009300797308 */ /* 0x000ee20000000800 */
[C---:B-1----:R-:W-:Y:S01]  /*32f0*/  F2FP.BF16.F32.PACK_AB R20, R141.reuse, R136 ;  /* 0x000000888d14723e */ /* 0x042fe200000010ff */
[----:B------:R-:W-:-:S06]  /*3300*/  FMUL.FTZ R128, R141, R128 ;  /* 0x000000808d807220 */ /* 0x000fcc0000410000 */
[----:B------:R-:W1:Y:S01]  /*3310*/  MUFU.EX2 R124, R146 ;  /* 0x00000092007c7308 */ /* 0x000e620000000800 */
[----:B--2---:R-:W-:Y:S01]  /*3320*/  FMUL.FTZ R123, R138, R123 ;  /* 0x0000007b8a7b7220 */ /* 0x004fe20000410000 */
[----:B------:R2:W-:Y:S06]  /*3330*/  STSM.16.M88.4 [R9+0x30400], R16 ;  /* 0x0304001009007844 */ /* 0x0005ec0000000200 */
[----:B------:R-:W4:Y:S01]  /*3340*/  MUFU.EX2 R139, R139 ;  /* 0x0000008b008b7308 */ /* 0x000f220000000800 */
[C---:B---3--:R-:W-:Y:S01]  /*3350*/  F2FP.BF16.F32.PACK_AB R21, R121.reuse, R138 ;  /* 0x0000008a7915723e */ /* 0x048fe200000010ff */
[----:B------:R-:W-:Y:S01]  /*3360*/  FMUL.FTZ R130, R121, R130 ;  /* 0x0000008279827220 */ /* 0x000fe20000410000 */
[----:B-1----:R-:W-:Y:S01]  /*3370*/  FMUL.FTZ R131, R124, R131 ;  /* 0x000000837c837220 */ /* 0x002fe20000410000 */
[----:B--2---:R-:W-:-:S02]  /*3380*/  F2FP.BF16.F32.PACK_AB R16, R134, R143 ;  /* 0x0000008f8610723e */ /* 0x004fc400000010ff */
[----:B------:R-:W-:Y:S02]  /*3390*/  F2FP.BF16.F32.PACK_AB R18, R120, R145 ;  /* 0x000000917812723e */ /* 0x000fe400000010ff */
[----:B------:R-:W-:Y:S02]  /*33a0*/  F2FP.BF16.F32.PACK_AB R17, R15, R122 ;  /* 0x0000007a0f11723e */ /* 0x000fe400000010ff */
[----:B------:R-:W-:Y:S02]  /*33b0*/  F2FP.BF16.F32.PACK_AB R19, R127, R126 ;  /* 0x0000007e7f13723e */ /* 0x000fe400000010ff */
[C---:B----4-:R-:W-:Y:S01]  /*33c0*/  F2FP.BF16.F32.PACK_AB R23, R139.reuse, R124 ;  /* 0x0000007c8b17723e */ /* 0x050fe200000010ff */
[----:B------:R-:W-:-:S04]  /*33d0*/  FMUL.FTZ R124, R139, R135 ;  /* 0x000000878b7c7220 */ /* 0x000fc80000410000 */
[----:B------:R1:W-:Y:S01]  /*33e0*/  STSM.16.M88.4 [R10], R20 ;  /* 0x000000140a007844 */ /* 0x0003e20000000200 */
[----:B------:R-:W-:Y:S01]  /*33f0*/  @!PT LDS RZ, [RZ] ;  /* 0x00000000fffff984 */ /* 0x000fe20000000800 */
[----:B------:R-:W-:Y:S01]  /*3400*/  @!PT LDS RZ, [RZ] ;  /* 0x00000000fffff984 */ /* 0x000fe20000000800 */
[----:B------:R-:W-:Y:S01]  /*3410*/  @!PT LDS RZ, [RZ] ;  /* 0x00000000fffff984 */ /* 0x000fe20000000800 */
[----:B------:R-:W-:Y:S01]  /*3420*/  @!PT LDS RZ, [RZ] ;  /* 0x00000000fffff984 */ /* 0x000fe20000000800 */
[----:B------:R2:W-:Y:S06]  /*3430*/  MEMBAR.ALL.CTA ;  /* 0x0000000000007992 */ /* 0x0005ec0000008000 */
[----:B--2---:R-:W2:Y:S01]  /*3440*/  FENCE.VIEW.ASYNC.S ;  /* 0x00000000000073c6 */ /* 0x004ea20000000000 */
[----:B-1----:R-:W-:Y:S02]  /*3450*/  F2FP.BF16.F32.PACK_AB R20, R128, R125 ;  /* 0x0000007d8014723e */ /* 0x002fe400000010ff */
[----:B------:R-:W-:-:S02]  /*3460*/  F2FP.BF16.F32.PACK_AB R22, R142, R129 ;  /* 0x000000818e16723e */ /* 0x000fc400000010ff */
[----:B------:R-:W-:Y:S02]  /*3470*/  F2FP.BF16.F32.PACK_AB R21, R130, R123 ;  /* 0x0000007b8215723e */ /* 0x000fe400000010ff */
[----:B------:R-:W-:Y:S01]  /*3480*/  F2FP.BF16.F32.PACK_AB R23, R124, R131 ;  /* 0x000000837c17723e */ /* 0x000fe200000010ff */
        /* <DEDUP_REMOVED lines=75> */
.L_x_1517:
        /* <DEDUP_REMOVED lines=59> */
.L_x_1518:
        /* <DEDUP_REMOVED lines=63> */
.L_x_1493:
[----:B------:R-:W-:Y:S05]  /*40e0*/  @P0 BRA `(.L_x_1491) ;  /* 0x0000003c008c0947 */ /* 0x000fea0003800000 */
[----:B------:R-:W1:Y:S01]  /*40f0*/  S2R R4, SR_TID.X ;  /* 0x0000000000047919 */ /* 0x000e620000002100 */
[----:B------:R-:W2:Y:S01]  /*4100*/  S2UR UR5, SR_CTAID.Y ;  /* 0x00000000000579c3 */ /* 0x000ea20000002600 */
[----:B------:R-:W-:Y:S01]  /*4110*/  ULDC UR4, c[0x0][0x850] ;  /* 0x0002140000047ab9 */ /* 0x000fe20000000800 */
[----:B------:R-:W-:Y:S01]  /*4120*/  ULDC.64 UR12, c[0x0][0x818] ;  /* 0x00020600000c7ab9 */ /* 0x000fe20000000a00 */
[----:B------:R-:W-:Y:S01]  /*4130*/  UISETP.NE.AND UP0, UPT, UR4, 0x1, UPT ;  /* 0x000000010400788c */ /* 0x000fe2000bf05270 */
[----:B------:R-:W-:Y:S01]  /*4140*/  BSSY B0, `(.L_x_1520) ;  /* 0x0000052000007945 */ /* 0x000fe20003800000 */
[----:B------:R-:W-:Y:S01]  /*4150*/  ULDC.64 UR14, c[0x0][0x820] ;  /* 0x00020800000e7ab9 */ /* 0x000fe20000000a00 */
[----:B------:R-:W-:Y:S01]  /*4160*/  UMOV UR4, 0x400 ;  /* 0x0000040000047882 */ /* 0x000fe20000000000 */
[----:B------:R-:W-:Y:S01]  /*4170*/  ULDC.64 UR16, c[0x0][0x848] ;  /* 0x0002120000107ab9 */ /* 0x000fe20000000a00 */
[----:B------:R-:W3:Y:S06]  /*4180*/  S2UR UR9, SR_CgaCtaId ;  /* 0x00000000000979c3 */ /* 0x000eec0000008800 */
[----:B------:R-:W-:-:S02]  /*4190*/  @UP0 ULDC UR6, c[0x0][0x854] ;  /* 0x0002150000060ab9 */ /* 0x000fc40000000800 */
[----:B------:R-:W4:Y:S01]  /*41a0*/  S2UR UR8, SR_CTAID.X ;  /* 0x00000000000879c3 */ /* 0x000f220000002500 */
[----:B--2---:R-:W-:-:S07]  /*41b0*/  UIMAD.WIDE.U32 UR6, UR5, UR6, URZ ;  /* 0x00000006050672a5 */ /* 0x004fce000f8e003f */
[----:B------:R-:W2:Y:S01]  /*41c0*/  S2UR UR18, SR_CTAID.Z ;  /* 0x00000000001279c3 */ /* 0x000ea20000002700 */
[----:B-1----:R-:W-:Y:S01]  /*41d0*/  VIADD R3, R4, 0xffffff80 ;  /* 0xffffff8004037836 */ /* 0x002fe20000000000 */
[----:B---3--:R-:W-:-:S03]  /*41e0*/  ULEA UR4, UR9, UR4, 0x18 ;  /* 0x0000000409047291 */ /* 0x008fc6000f8ec03f */
[----:B------:R-:W-:Y:S01]  /*41f0*/  @UP0 ULDC UR9, c[0x0][0x858] ;  /* 0x0002160000090ab9 */ /* 0x000fe20000000800 */
[----:B------:R-:W-:Y:S01]  /*4200*/  SHF.R.S32.HI R0, RZ, 0x1f, R3 ;  /* 0x0000001fff007819 */ /* 0x000fe20000011403 */
[----:B------:R-:W-:Y:S01]  /*4210*/  @UP0 USHF.R.U32.HI UR5, URZ, UR9, UR7 ;  /* 0x000000093f050299 */ /* 0x000fe20008011607 */
[----:B------:R-:W-:Y:S01]  /*4220*/  BAR.SYNC.DEFER_BLOCKING 0x1, 0x180 ;  /* 0x0046000000007b1d */ /* 0x000fe20000010000 */
[----:B------:R-:W-:Y:S01]  /*4230*/  ISETP.NE.AND P0, PT, R3, RZ, PT ;  /* 0x000000ff0300720c */ /* 0x000fe20003f05270 */
[----:B----4-:R-:W-:Y:S01]  /*4240*/  UIMAD UR8, UR8, 0x4800, URZ ;  /* 0x00004800080878a4 */ /* 0x010fe2000f8e023f */
[----:B------:R-:W-:Y:S01]  /*4250*/  LEA.HI R2, R0, R3, RZ, 0x7 ;  /* 0x0000000300027211 */ /* 0x000fe200078f38ff */
[----:B------:R-:W-:Y:S02]  /*4260*/  USHF.R.S32.HI UR10, URZ, 0x1f, UR5 ;  /* 0x0000001f3f0a7899 */ /* 0x000fe40008011405 */
[----:B------:R-:W-:Y:S01]  /*4270*/  USHF.R.S32.HI UR9, URZ, 0x1f, UR8 ;  /* 0x0000001f3f097899 */ /* 0x000fe20008011408 */
[----:B------:R-:W-:Y:S01]  /*4280*/  LOP3.LUT R0, R2, 0x3fffff80, RZ, 0xc0, !PT ;  /* 0x3fffff8002007812 */ /* 0x000fe200078ec0ff */
[----:B------:R-:W-:Y:S01]  /*4290*/  UIMAD UR11, UR10, UR12, URZ ;  /* 0x0000000c0a0b72a4 */ /* 0x000fe2000f8e023f */
[----:B------:R-:W-:Y:S01]  /*42a0*/  SHF.R.S32.HI R5, RZ, 0x7, R2 ;  /* 0x00000007ff057819 */ /* 0x000fe20000011402 */
[----:B------:R-:W-:-:S02]  /*42b0*/  UIMAD.WIDE.U32 UR6, UR5, UR12, UR8 ;  /* 0x0000000c050672a5 */ /* 0x000fc4000f8e0008 */
[----:B------:R-:W-:Y:S01]  /*42c0*/  IMAD.IADD R0, R3, 0x1, -R0 ;  /* 0x0000000103007824 */ /* 0x000fe200078e0a00 */
[----:B------:R-:W-:-:S03]  /*42d0*/  UIMAD UR11, UR5, UR13, UR11 ;  /* 0x0000000d050b72a4 */ /* 0x000fc6000f8e020b */
[----:B------:R-:W-:Y:S01]  /*42e0*/  IMAD R0, R5, 0x600, R0 ;  /* 0x0000060005007824 */ /* 0x000fe200078e0200 */
[----:B------:R-:W-:Y:S01]  /*42f0*/  ULDC.64 UR12, c[0x0][0x840] ;  /* 0x00021000000c7ab9 */ /* 0x000fe20000000a00 */
[----:B------:R-:W-:Y:S02]  /*4300*/  UIADD3 UR7, UR7, UR11, URZ ;  /* 0x0000000b07077290 */ /* 0x000fe4000fffe03f */
[----:B------:R-:W-:Y:S01]  /*4310*/  IMAD.SHL.U32 R0, R0, 0x4, RZ ;  /* 0x0000000400007824 */ /* 0x000fe200078e00ff */
[----:B------:R-:W-:Y:S02]  /*4320*/  UIMAD UR10, UR10, UR12, URZ ;  /* 0x0000000c0a0a72a4 */ /* 0x000fe4000f8e023f */
[----:B------:R-:W-:Y:S02]  /*4330*/  UIMAD.WIDE.U32 UR8, UR5, UR12, UR8 ;  /* 0x0000000c050872a5 */ /* 0x000fe4000f8e0008 */
[----:B------:R-:W-:Y:S01]  /*4340*/  LEA R0, R0, UR4, 0x2 ;  /* 0x0000000400007c11 */ /* 0x000fe2000f8e10ff */
[----:B------:R-:W-:-:S02]  /*4350*/  UIMAD UR12, UR5, UR13, UR10 ;  /* 0x0000000d050c72a4 */ /* 0x000fc4000f8e020a */
[----:B--2---:R-:W-:Y:S02]  /*4360*/  USHF.R.S32.HI UR5, URZ, 0x1f, UR18 ;  /* 0x0000001f3f057899 */ /* 0x004fe40008011412 */
[----:B------:R1:W-:Y:S01]  /*4370*/  STS.128 [R0], R24 ;  /* 0x0000001800007388 */ /* 0x0003e20000000c00 */
[----:B------:R-:W-:Y:S02]  /*4380*/  UIADD3 UR9, UR9, UR12, URZ ;  /* 0x0000000c09097290 */ /* 0x000fe4000fffe03f */
[----:B------:R-:W-:Y:S01]  /*4390*/  UIMAD UR10, UR5, UR14, URZ ;  /* 0x0000000e050a72a4 */ /* 0x000fe2000f8e023f */
[----:B------:R1:W-:Y:S01]  /*43a0*/  STS.128 [R0+0x800], R28 ;  /* 0x0008001c00007388 */ /* 0x0003e20000000c00 */
[----:B------:R-:W-:Y:S02]  /*43b0*/  UIMAD UR5, UR5, UR16, URZ ;  /* 0x00000010050572a4 */ /* 0x000fe4000f8e023f */
[----:B------:R-:W-:Y:S01]  /*43c0*/  UIMAD UR10, UR18, UR15, UR10 ;  /* 0x0000000f120a72a4 */ /* 0x000fe2000f8e020a */
[----:B------:R1:W-:Y:S01]  /*43d0*/  STS.128 [R0+0x1000], R32 ;  /* 0x0010002000007388 */ /* 0x0003e20000000c00 */
[----:B------:R-:W-:-:S02]  /*43e0*/  UIMAD.WIDE.U32 UR6, UR18, UR14, UR6 ;  /* 0x0000000e120672a5 */ /* 0x000fc4000f8e0006 */
[----:B------:R-:W-:Y:S01]  /*43f0*/  UIMAD UR5, UR18, UR17, UR5 ;  /* 0x00000011120572a4 */ /* 0x000fe2000f8e0205 */
[----:B------:R1:W-:Y:S01]  /*4400*/  STS.128 [R0+0x1800], R36 ;  /* 0x0018002400007388 */ /* 0x0003e20000000c00 */
[----:B------:R-:W-:Y:S01]  /*4410*/  UIMAD.WIDE.U32 UR8, UR18, UR16, UR8 ;  /* 0x00000010120872a5 */ /* 0x000fe2000f8e0008 */
[----:B------:R-:W-:Y:S02]  /*4420*/  ULDC.64 UR12, c[0x0][0x800] ;  /* 0x00020000000c7ab9 */ /* 0x000fe40000000a00 */
[----:B------:R1:W-:Y:S01]  /*4430*/  STS.128 [R0+0x2000], R40 ;  /* 0x0020002800007388 */ /* 0x0003e20000000c00 */
[----:B------:R-:W-:Y:S01]  /*4440*/  ULDC.64 UR14, c[0x0][0x828] ;  /* 0x00020a00000e7ab9 */ /* 0x000fe20000000a00 */
[----:B------:R-:W-:Y:S02]  /*4450*/  UIADD3 UR7, UR7, UR10, URZ ;  /* 0x0000000a07077290 */ /* 0x000fe4000fffe03f */
[----:B------:R1:W-:Y:S01]  /*4460*/  STS.128 [R0+0x2800], R44 ;  /* 0x0028002c00007388 */ /* 0x0003e20000000c00 */
[----:B------:R-:W-:-:S02]  /*4470*/  ULEA UR12, UP0, UR6, UR12, 0x2 ;  /* 0x0000000c060c7291 */ /* 0x000fc4000f80103f */
[----:B------:R-:W-:Y:S01]  /*4480*/  UIADD3 UR5, UR9, UR5, URZ ;  /* 0x0000000509057290 */ /* 0x000fe2000fffe03f */
[----:B------:R1:W-:Y:S01]  /*4490*/  STS.128 [R0+0x3000], R48 ;  /* 0x0030003000007388 */ /* 0x0003e20000000c00 */
[----:B------:R-:W-:Y:S02]  /*44a0*/  ULEA UR14, UP1, UR8, UR14, 0x2 ;  /* 0x0000000e080e7291 */ /* 0x000fe4000f82103f */
[----:B------:R-:W-:Y:S01]  /*44b0*/  ULEA.HI.X UR13, UR6, UR13, UR7, 0x2, UP0 ;  /* 0x0000000d060d7291 */ /* 0x000fe200080f1407 */
[----:B------:R1:W-:Y:S01]  /*44c0*/  STS.128 [R0+0x3800], R52 ;  /* 0x0038003400007388 */ /* 0x0003e20000000c00 */
[----:B------:R-:W-:-:S03]  /*44d0*/  ULEA.HI.X UR7, UR8, UR15, UR5, 0x2, UP1 ;  /* 0x0000000f08077291 */ /* 0x000fc600088f1405 */
        /* <DEDUP_REMOVED lines=10> */
[----:B--2---:R-:W-:Y:S06]  /*4580*/  BAR.SYNC.DEFER_BLOCKING 0x1, 0x180 ;  /* 0x0046000000007b1d */ /* 0x004fec0000010000 */
[----:B------:R-:W-:Y:S05]  /*4590*/  @P0 BRA `(.L_x_1521) ;  /* 0x0000000000300947 */ /* 0x000fea0003800000 */
[----:B------:R-:W-:Y:S01]  /*45a0*/  PLOP3.LUT P0, PT, PT, PT, PT, 0x80, 0x0 ;  /* 0x000000000000781c */ /* 0x000fe20003f0f070 */
[----:B------:R-:W-:Y:S01]  /*45b0*/  UMOV UR5, 0x1200 ;  /* 0x0000120000057882 */ /* 0x000fe20000000000 */
[----:B------:R-:W-:Y:S01]  /*45c0*/  UMOV UR8, 0x0 ;  /* 0x0000000000087882 */ /* 0x000fe20000000000 */
[----:B------:R-:W-:Y:S01]  /*45d0*/  UMOV UR9, 0x14f00000 ;  /* 0x14f0000000097882 */ /* 0x000fe20000000000 */
[----:B------:R-:W-:-:S09]  /*45e0*/  UMOV UR6, UR14 ;  /* 0x0000000e00067c82 */ /* 0x000fd20008000000 */
.L_x_1522:
[----:B------:R-:W-:Y:S01]  /*45f0*/  @P0 ELECT P1, URZ, PT ;  /* 0x00000000003f082f */ /* 0x000fe20003820000 */
[----:B------:R2:W-:-:S12]  /*4600*/  UBLKRED.G.S.ADD.F32.RN [UR6], [UR4], UR5, desc[UR8] ;  /* 0x00000806040073bb */ /* 0x0005d800080a1405 */
[----:B------:R-:W-:Y:S02]  /*4610*/  @P1 PLOP3.LUT P0, PT, P1, PT, PT, 0x8, 0x0 ;  /* 0x000000000000181c */ /* 0x000fe40000f0e170 */
[----:B------:R-:W-:-:S11]  /*4620*/  PLOP3.LUT P1, PT, PT, PT, PT, 0x8, 0x0 ;  /* 0x000000000000781c */ /* 0x000fd60003f2e170 */
[----:B--2---:R-:W-:Y:S05]  /*4630*/  @P0 BRA.U.ANY `(.L_x_1522) ;  /* 0xfffffffd00ec0947 */ /* 0x004fea000393ffff */
[----:B------:R0:W-:Y:S01]  /*4640*/  UTMACMDFLUSH ;  /* 0x00000000000079b7 */ /* 0x0001e20000000000 */
[----:B------:R-:W-:-:S04]  /*4650*/  DEPBAR.LE SB0, 0x0 ;  /* 0x000080000000791a */ /* 0x000fc80000000000 */
.L_x_1521:
[----:B------:R-:W-:Y:S05]  /*4660*/  BSYNC B0 ;  /* 0x0000000000007941 */ /* 0x000fea0003800000 */
.L_x_1520:
        /* <DEDUP_REMOVED lines=26> */
[----:B------:R-:W-:Y:S01]  /*4810*/  UMOV UR6, UR12 ;  /* 0x0000000c00067c82 */ /* 0x000fe20008000000 */
[----:B------:R-:W-:-:S08]  /*4820*/  UMOV UR7, UR13 ;  /* 0x0000000d00077c82 */ /* 0x000fd00008000000 */
.L_x_1523:
[----:B------:R-:W-:Y:S01]  /*4830*/  @P0 ELECT P1, URZ, PT ;  /* 0x00000000003f082f */ /* 0x000fe20003820000 */
[----:B------:R2:W-:-:S12]  /*4840*/  UBLKRED.G.S.ADD.F32.RN [UR6], [UR4], UR5, desc[UR8] ;  /* 0x00000806040073bb */ /* 0x0005d800080a1405 */
[----:B------:R-:W-:Y:S02]  /*4850*/  @P1 PLOP3.LUT P0, PT, P1, PT, PT, 0x8, 0x0 ;  /* 0x000000000000181c */ /* 0x000fe40000f0e170 */
[----:B------:R-:W-:-:S11]  /*4860*/  PLOP3.LUT P1, PT, PT, PT, PT, 0x8, 0x0 ;  /* 0x000000000000781c */ /* 0x000fd60003f2e170 */
[----:B--2---:R-:W-:Y:S05]  /*4870*/  @P0 BRA.U.ANY `(.L_x_1523) ;  /* 0xfffffffd00ec0947 */ /* 0x004fea000393ffff */
[----:B------:R0:W-:Y:S01]  /*4880*/  UTMACMDFLUSH ;  /* 0x00000000000079b7 */ /* 0x0001e20000000000 */
[----:B------:R-:W-:-:S04]  /*4890*/  DEPBAR.LE SB0, 0x0 ;  /* 0x000080000000791a */ /* 0x000fc80000000000 */
[----:B------:R-:W-:Y:S05]  /*48a0*/  BRA `(.L_x_1491) ;  /* 0x00000034009c7947 */ /* 0x000fea0003800000 */
.L_x_1489:
        /* <DEDUP_REMOVED lines=40> */
.L_x_1525:
[----:B------:R-:W-:Y:S02]  /*4b30*/  UISETP.GT.AND UP0, UPT, UR8, UR5, UPT ;  /* 0x000000050800728c */ /* 0x000fe4000bf04270 */
[----:B------:R-:W-:Y:S02]  /*4b40*/  USHF.R.S32.HI UR14, URZ, 0x1f, UR12 ;  /* 0x0000001f3f0e7899 */ /* 0x000fe4000801140c */
[----:B------:R-:W-:Y:S02]  /*4b50*/  USHF.R.S32.HI UR4, URZ, 0x1f, UR13 ;  /* 0x0000001f3f047899 */ /* 0x000fe4000801140d */
[----:B------:R-:W-:-:S13]  /*4b60*/  PLOP3.LUT P0, PT, PT, PT, UP0, 0x80, 0x0 ;  /* 0x000000000000781c */ /* 0x000fda0003f0f008 */
[----:B------:R-:W-:Y:S05]  /*4b70*/  @!P0 BRA `(.L_x_1491) ;  /* 0x0000003000e88947 */ /* 0x000fea0003800000 */
[----:B------:R-:W-:Y:S01]  /*4b80*/  ULDC.64 UR10, c[0x0][0x2d8] ;  /* 0x0000b600000a7ab9 */ /* 0x000fe20000000a00 */
[----:B------:R-:W-:Y:S01]  /*4b90*/  ELECT P0, URZ, PT ;  /* 0x00000000003f782f */ /* 0x000fe20003800000 */
[----:B------:R-:W-:Y:S02]  /*4ba0*/  UIMAD UR9, UR4, UR10, URZ ;  /* 0x0000000a040972a4 */ /* 0x000fe4000f8e023f */
[----:B------:R-:W-:Y:S02]  /*4bb0*/  UIADD3 UR4, -UR5, UR8, URZ ;  /* 0x0000000805047290 */ /* 0x000fe4000fffe13f */
[----:B------:R-:W-:Y:S02]  /*4bc0*/  UIMAD.WIDE.U32 UR6, UR13, UR10, URZ ;  /* 0x0000000a0d0672a5 */ /* 0x000fe4000f8e003f */
[----:B------:R-:W-:Y:S02]  /*4bd0*/  ULOP3.LUT UR4, UR4, 0x1, URZ, 0xc0, !UPT ;  /* 0x0000000104047892 */ /* 0x000fe4000f8ec03f */
[----:B------:R-:W-:-:S02]  /*4be0*/  UIMAD UR9, UR13, UR11, UR9 ;  /* 0x0000000b0d0972a4 */ /* 0x000fc4000f8e0209 */
[----:B------:R-:W-:Y:S01]  /*4bf0*/  UISETP.NE.U32.AND UP0, UPT, UR4, 0x1, UPT ;  /* 0x000000010400788c */ /* 0x000fe2000bf05070 */
[----:B------:R-:W-:Y:S01]  /*4c00*/  ULDC.64 UR10, c[0x0][0x2e0] ;  /* 0x0000b800000a7ab9 */ /* 0x000fe20000000a00 */
[----:B------:R-:W-:Y:S02]  /*4c10*/  UIADD3 UR7, UR7, UR9, URZ ;  /* 0x0000000907077290 */ /* 0x000fe4000fffe03f */
[----:B------:R-:W-:Y:S02]  /*4c20*/  UIMAD UR9, UR14, UR10, URZ ;  /* 0x0000000a0e0972a4 */ /* 0x000fe4000f8e023f */
[----:B------:R-:W-:Y:S01]  /*4c30*/  PLOP3.LUT P1, PT, PT, PT, UP0, 0x80, 0x0 ;  /* 0x000000000000781c */ /* 0x000fe20003f2f008 */
[----:B------:R-:W-:Y:S02]  /*4c40*/  UIMAD.WIDE.U32 UR6, UR12, UR10, UR6 ;  /* 0x0000000a0c0672a5 */ /* 0x000fe4000f8e0006 */
[----:B------:R-:W-:-:S04]  /*4c50*/  UIMAD UR9, UR12, UR11, UR9 ;  /* 0x0000000b0c0972a4 */ /* 0x000fc8000f8e0209 */
[----:B------:R-:W-:-:S06]  /*4c60*/  UIADD3 UR9, UR7, UR9, URZ ;  /* 0x0000000907097290 */ /* 0x000fcc000fffe03f */
[----:B------:R-:W-:Y:S06]  /*4c70*/  @P1 BRA `(.L_x_1526) ;  /* 0x00000004001c1947 */ /* 0x000fec0003800000 */
        /* <DEDUP_REMOVED lines=18> */
.L_x_1528:
[----:B------:R-:W-:Y:S05]  /*4da0*/  BSYNC B0 ;  /* 0x0000000000007941 */ /* 0x000fea0003800000 */
.L_x_1527:
        /* <DEDUP_REMOVED lines=18> */
.L_x_1530:
[----:B------:R-:W-:Y:S05]  /*4ed0*/  BSYNC B0 ;  /* 0x0000000000007941 */ /* 0x000fea0003800000 */
.L_x_1529:
        /* <DEDUP_REMOVED lines=19> */
.L_x_1532:
[----:B------:R-:W-:Y:S05]  /*5010*/  BSYNC B0 ;  /* 0x0000000000007941 */ /* 0x000fea0003800000 */
.L_x_1531:
[----:B------:R-:W-:Y:S06]  /*5020*/  BAR.ARV 0xa, 0xa0 ;  /* 0x0282800000007b1d */ /* 0x000fec0000002000 */
[----:B------:R-:W-:Y:S04]  /*5030*/  BSSY B0, `(.L_x_1533) ;  /* 0x0000003000007945 */ /* 0x000fe80003800000 */
[----:B------:R-:W-:Y:S05]  /*5040*/  @!P0 BRA `(.L_x_1534) ;  /* 0x0000000000048947 */ /* 0x000fea0003800000 */
[----:B------:R-:W-:-:S04]  /*5050*/  DEPBAR.LE SB0, 0x1 ;  /* 0x000080400000791a */ /* 0x000fc80000000000 */
.L_x_1534:
[----:B------:R-:W-:Y:S05]  /*5060*/  BSYNC B0 ;  /* 0x0000000000007941 */ /* 0x000fea0003800000 */
.L_x_1533:
[----:B------:R-:W-:Y:S06]  /*5070*/  BAR.ARV 0xb, 0xa0 ;  /* 0x02c2800000007b1d */ /* 0x000fec0000002000 */
[----:B------:R-:W-:Y:S04]  /*5080*/  BSSY B0, `(.L_x_1535) ;  /* 0x0000003000007945 */ /* 0x000fe80003800000 */
[----:B------:R-:W-:Y:S05]  /*5090*/  @!P0 BRA `(.L_x_1536) ;  /* 0x0000000000048947 */ /* 0x000fea0003800000 */
[----:B------:R-:W-:-:S04]  /*50a0*/  DEPBAR.LE SB0, 0x0 ;  /* 0x000080000000791a */ /* 0x000fc80000000000 */
.L_x_1536:
[----:B------:R-:W-:Y:S05]  /*50b0*/  BSYNC B0 ;  /* 0x0000000000007941 */ /* 0x000fea0003800000 */
.L_x_1535:
[----:B------:R-:W-:Y:S06]  /*50c0*/  BAR.ARV 0xc, 0xa0 ;  /* 0x0302800000007b1d */ /* 0x000fec0000002000 */
[----:B------:R-:W-:Y:S01]  /*50d0*/  UIADD3 UR12, UR5, 0x1, URZ ;  /* 0x00000001050c7890 */ /* 0x000fe2000fffe03f */
[----:B------:R-:W-:Y:S11]  /*50e0*/  BRA `(.L_x_1537) ;  /* 0x0000000000047947 */ /* 0x000ff60003800000 */
.L_x_1526:
[----:B------:R-:W-:-:S05]  /*50f0*/  UMOV UR12, UR5 ;  /* 0x00000005000c7c82 */ /* 0x000fca0008000000 */
.L_x_1537:
        /* <DEDUP_REMOVED lines=21> */
.L_x_1558:
        /* <DEDUP_REMOVED lines=22> */
.L_x_1539:
[----:B------:R-:W-:Y:S05]  /*53b0*/  BSYNC B0 ;  /* 0x0000000000007941 */ /* 0x000fea0003800000 */
.L_x_1538:
        /* <DEDUP_REMOVED lines=12> */
.L_x_1541:
[----:B------:R-:W-:Y:S05]  /*5480*/  BSYNC B0 ;  /* 0x0000000000007941 */ /* 0x000fea0003800000 */
.L_x_1540:
        /* <DEDUP_REMOVED lines=13> */
.L_x_1543:
[----:B------:R-:W-:Y:S05]  /*5560*/  BSYNC B0 ;  /* 0x0000000000007941 */ /* 0x000fea0003800000 */
.L_x_1542:
[----:B------:R-:W-:Y:S06]  /*5570*/  BAR.ARV 0xa, 0xa0 ;  /* 0x0282800000007b1d */ /* 0x000fec0000002000 */
[----:B------:R-:W-:Y:S04]  /*5580*/  BSSY B0, `(.L_x_1544) ;  /* 0x0000003000007945 */ /* 0x000fe80003800000 */
[----:B------:R-:W-:Y:S05]  /*5590*/  @!P0 BRA `(.L_x_1545) ;  /* 0x0000000000048947 */ /* 0x000fea0003800000 */
[----:B------:R-:W-:-:S04]  /*55a0*/  DEPBAR.LE SB0, 0x1 ;  /* 0x000080400000791a */ /* 0x000fc80000000000 */
.L_x_1545:
[----:B------:R-:W-:Y:S05]  /*55b0*/  BSYNC B0 ;  /* 0x0000000000007941 */ /* 0x000fea0003800000 */
.L_x_1544:
[----:B------:R-:W-:Y:S06]  /*55c0*/  BAR.ARV 0xb, 0xa0 ;  /* 0x02c2800000007b1d */ /* 0x000fec0000002000 */
[----:B------:R-:W-:Y:S04]  /*55d0*/  BSSY B0, `(.L_x_1546) ;  /* 0x0000003000007945 */ /* 0x000fe80003800000 */
[----:B------:R-:W-:Y:S05]  /*55e0*/  @!P0 BRA `(.L_x_1547) ;  /* 0x0000000000048947 */ /* 0x000fea0003800000 */
[----:B------:R-:W-:-:S04]  /*55f0*/  DEPBAR.LE SB0, 0x0 ;  /* 0x000080000000791a */ /* 0x000fc80000000000 */
.L_x_1547:
[----:B------:R-:W-:Y:S05]  /*5600*/  BSYNC B0 ;  /* 0x0000000000007941 */ /* 0x000fea0003800000 */
.L_x_1546:
        /* <DEDUP_REMOVED lines=13> */
.L_x_1549:
[----:B------:R-:W-:Y:S05]  /*56e0*/  BSYNC B0 ;  /* 0x0000000000007941 */ /* 0x000fea0003800000 */
.L_x_1548:
        /* <DEDUP_REMOVED lines=12> */
.L_x_1551:
[----:B------:R-:W-:Y:S05]  /*57b0*/  BSYNC B0 ;  /* 0x0000000000007941 */ /* 0x000fea0003800000 */
.L_x_1550:
        /* <DEDUP_REMOVED lines=13> */
.L_x_1553:
[----:B------:R-:W-:Y:S05]  /*5890*/  BSYNC B0 ;  /* 0x0000000000007941 */ /* 0x000fea0003800000 */
.L_x_1552:
[----:B------:R-:W-:Y:S06]  /*58a0*/  BAR.ARV 0xa, 0xa0 ;  /* 0x0282800000007b1d */ /* 0x000fec0000002000 */
[----:B------:R-:W-:Y:S04]  /*58b0*/  BSSY B0, `(.L_x_1554) ;  /* 0x0000003000007945 */ /* 0x000fe80003800000 */
[----:B------:R-:W-:Y:S05]  /*58c0*/  @!P0 BRA `(.L_x_1555) ;  /* 0x0000000000048947 */ /* 0x000fea0003800000 */
[----:B------:R-:W-:-:S04]  /*58d0*/  DEPBAR.LE SB0, 0x1 ;  /* 0x000080400000791a */ /* 0x000fc80000000000 */
.L_x_1555:
[----:B------:R-:W-:Y:S05]  /*58e0*/  BSYNC B0 ;  /* 0x0000000000007941 */ /* 0x000fea0003800000 */
.L_x_1554:
[----:B------:R-:W-:Y:S01]  /*58f0*/  UIADD3 UR12, UR12, 0x2, URZ ;  /* 0x000000020c0c7890 */ /* 0x000fe2000fffe03f */
[----:B------:R-:W-:Y:S06]  /*5900*/  BAR.ARV 0xb, 0xa0 ;  /* 0x02c2800000007b1d */ /* 0x000fec0000002000 */
[----:B------:R-:W-:Y:S01]  /*5910*/  UISETP.GE.AND UP0, UPT, UR12, UR8, UPT ;  /* 0x000000080c00728c */ /* 0x000fe2000bf06270 */
[----:B------:R-:W-:Y:S04]  /*5920*/  BSSY B0, `(.L_x_1556) ;  /* 0x0000003000007945 */ /* 0x000fe80003800000 */
[----:B------:R-:W-:Y:S06]  /*5930*/  @!P0 BRA `(.L_x_1557) ;  /* 0x0000000000048947 */ /* 0x000fec0003800000 */
[----:B------:R-:W-:-:S04]  /*5940*/  DEPBAR.LE SB0, 0x0 ;  /* 0x000080000000791a */ /* 0x000fc80000000000 */
.L_x_1557:
[----:B------:R-:W-:Y:S05]  /*5950*/  BSYNC B0 ;  /* 0x0000000000007941 */ /* 0x000fea0003800000 */
.L_x_1556:
[----:B------:R-:W-:Y:S06]  /*5960*/  BAR.ARV 0xc, 0xa0 ;  /* 0x0302800000007b1d */ /* 0x000fec0000002000 */
[----:B------:R-:W-:Y:S01]  /*5970*/  PLOP3.LUT P1, PT, PT, PT, UP0, 0x80, 0x0 ;  /* 0x000000000000781c */ /* 0x000fe20003f2f008 */
[----:B------:R-:W-:Y:S02]  /*5980*/  UIADD3 UR24, UR24, 0x6000, URZ ;  /* 0x0000600018187890 */ /* 0x000fe4000fffe03f */
[----:B------:R-:W-:-:S10]  /*5990*/  UIADD3 UR4, UR4, 0x6000, URZ ;  /* 0x0000600004047890 */ /* 0x000fd4000fffe03f */
[----:B------:R-:W-:Y:S05]  /*59a0*/  @!P1 BRA `(.L_x_1558) ;  /* 0xfffffff800289947 */ /* 0x000fea000383ffff */
[----:B------:R-:W-:Y:S05]  /*59b0*/  BRA `(.L_x_1491) ;  /* 0x0000002400587947 */ /* 0x000fea0003800000 */
.L_x_1524:
        /* <DEDUP_REMOVED lines=34> */
.L_x_1560:
        /* <DEDUP_REMOVED lines=50> */
.L_x_1589:
        /* <DEDUP_REMOVED lines=9> */
.L_x_1563:
        /* <DEDUP_REMOVED lines=115> */
.L_x_1574:
[----:B-1----:R-:W-:-:S05]  /*66c0*/  IMAD.MOV.U32 R6, RZ, RZ, 0x1 ;  /* 0x00000001ff067424 */ /* 0x002fca00078e00ff */
[----:B------:R-:W-:-:S04]  /*66d0*/  SHF.L.U32 R6, R6, 0x1f, RZ ;  /* 0x0000001f06067819 */ /* 0x000fc800000006ff */
[----:B------:R-:W1:Y:S02]  /*66e0*/  SYNCS.PHASECHK.TRANS64.TRYWAIT P1, [R0+URZ+0x36438], R6 ;  /* 0x03643806000075a7 */ /* 0x000e64000802017f */
[----:B-123--:R-:W-:Y:S05]  /*66f0*/  @!P1 BRA `(.L_x_1566) ;  /* 0x00000018007c9947 */ /* 0x00efea0003800000 */
.L_x_1590:
[----:B------:R-:W-:Y:S05]  /*6700*/  @P0 BRA `(.L_x_1567) ;  /* 0x0000000000140947 */ /* 0x000fea0003800000 */
[----:B------:R-:W-:Y:S01]  /*6710*/  ISETP.NE.AND P1, PT, R20, RZ, PT ;  /* 0x000000ff1400720c */ /* 0x000fe20003f25270 */
[----:B------:R-:W-:-:S04]  /*6720*/  IMAD.MOV.U32 R3, RZ, RZ, 0x6100 ;  /* 0x00006100ff037424 */ /* 0x000fc800078e00ff */
[----:B------:R2:W-:Y:S08]  /*6730*/  SYNCS.ARRIVE.TRANS64 RZ, [R0+URZ+0x36430], R3 ;  /* 0x0364300300ff79a7 */ /* 0x0005f0000800003f */
[----:B------:R-:W-:Y:S05]  /*6740*/  @!P1 BRA `(.L_x_1567) ;  /* 0x0000000000049947 */ /* 0x000fea0003800000 */
[----:B------:R-:W-:Y:S01]  /*6750*/  BPT.TRAP 0x1 ;  /* 0x000000040000795c */ /* 0x000fe20000300000 */
.L_x_1567:
        /* <DEDUP_REMOVED lines=48> */
.L_x_1591:
[----:B------:R-:W-:Y:S05]  /*6a60*/  @P0 BRA `(.L_x_1569) ;  /* 0x0000000000140947 */ /* 0x000fea0003800000 */
[----:B------:R-:W-:Y:S01]  /*6a70*/  ISETP.NE.AND P1, PT, R20, RZ, PT ;  /* 0x000000ff1400720c */ /* 0x000fe20003f25270 */
[----:B--2---:R-:W-:-:S04]  /*6a80*/  IMAD.MOV.U32 R3, RZ, RZ, 0x6100 ;  /* 0x00006100ff037424 */ /* 0x004fc800078e00ff */
[----:B------:R3:W-:Y:S08]  /*6a90*/  SYNCS.ARRIVE.TRANS64 RZ, [R0+URZ+0x36418], R3 ;  /* 0x0364180300ff79a7 */ /* 0x0007f0000800003f */
[----:B------:R-:W-:Y:S05]  /*6aa0*/  @!P1 BRA `(.L_x_1569) ;  /* 0x0000000000049947 */ /* 0x000fea0003800000 */
[----:B------:R-:W-:Y:S01]  /*6ab0*/  BPT.TRAP 0x1 ;  /* 0x000000040000795c */ /* 0x000fe20000300000 */
.L_x_1569:
        /* <DEDUP_REMOVED lines=44> */
.L_x_1592:
[----:B------:R-:W-:Y:S05]  /*6d80*/  @P0 BRA `(.L_x_1571) ;  /* 0x0000000000140947 */ /* 0x000fea0003800000 */
[----:B------:R-:W-:Y:S01]  /*6d90*/  ISETP.NE.AND P1, PT, R20, RZ, PT ;  /* 0x000000ff1400720c */ /* 0x000fe20003f25270 */
[----:B--2---:R-:W-:-:S04]  /*6da0*/  IMAD.MOV.U32 R29, RZ, RZ, 0x6100 ;  /* 0x00006100ff1d7424 */ /* 0x004fc800078e00ff */
[----:B------:R3:W-:Y:S08]  /*6db0*/  SYNCS.ARRIVE.TRANS64 RZ, [R0+URZ+0x36430], R29 ;  /* 0x0364301d00ff79a7 */ /* 0x0007f0000800003f */
[----:B------:R-:W-:Y:S05]  /*6dc0*/  @!P1 BRA `(.L_x_1571) ;  /* 0x0000000000049947 */ /* 0x000fea0003800000 */
[----:B------:R-:W-:Y:S01]  /*6dd0*/  BPT.TRAP 0x1 ;  /* 0x000000040000795c */ /* 0x000fe20000300000 */
.L_x_1571:
        /* <DEDUP_REMOVED lines=37> */
.L_x_1594:
[----:B------:R-:W-:Y:S05]  /*7030*/  @P0 BRA `(.L_x_1573) ;  /* 0x0000000000140947 */ /* 0x000fea0003800000 */
[----:B------:R-:W-:Y:S01]  /*7040*/  ISETP.NE.AND P1, PT, R20, RZ, PT ;  /* 0x000000ff1400720c */ /* 0x000fe20003f25270 */
[----:B----4-:R-:W-:-:S04]  /*7050*/  IMAD.MOV.U32 R5, RZ, RZ, 0x6100 ;  /* 0x00006100ff057424 */ /* 0x010fc800078e00ff */
[----:B------:R5:W-:Y:S08]  /*7060*/  SYNCS.ARRIVE.TRANS64 RZ, [R0+URZ+0x36410], R5 ;  /* 0x0364100500ff79a7 */ /* 0x000bf0000800003f */
[----:B------:R-:W-:Y:S05]  /*7070*/  @!P1 BRA `(.L_x_1573) ;  /* 0x0000000000049947 */ /* 0x000fea0003800000 */
[----:B------:R-:W-:Y:S01]  /*7080*/  BPT.TRAP 0x1 ;  /* 0x000000040000795c */ /* 0x000fe20000300000 */
.L_x_1573:
        /* <DEDUP_REMOVED lines=44> */
.L_x_1565:
[----:B------:R-:W-:Y:S01]  /*7350*/  ISETP.NE.AND P1, PT, R19, RZ, PT ;  /* 0x000000ff1300720c */ /* 0x000fe20003f25270 */
[----:B------:R-:W-:Y:S02]  /*7360*/  IMAD.MOV.U32 R5, RZ, RZ, 0x1 ;  /* 0x00000001ff057424 */ /* 0x000fe400078e00ff */
[----:B------:R-:W-:-:S10]  /*7370*/  IMAD.MOV.U32 R4, RZ, RZ, R15 ;  /* 0x000000ffff047224 */ /* 0x000fd400078e000f */
[----:B------:R-:W-:Y:S05]  /*7380*/  @!P1 BRA `(.L_x_1564) ;  /* 0x0000000400889947 */ /* 0x000fea0003800000 */
[----:B------:R-:W4:Y:S02]  /*7390*/  SYNCS.PHASECHK.TRANS64.TRYWAIT P1, [R0+URZ+0x36438], R6 ;  /* 0x03643806000075a7 */ /* 0x000f24000802017f */
[----:B----4-:R-:W-:Y:S05]  /*73a0*/  @!P1 BRA `(.L_x_1575) ;  /* 0x0000000c00a49947 */ /* 0x010fea0003800000 */
.L_x_1595:
[----:B------:R-:W-:Y:S05]  /*73b0*/  @P0 BRA `(.L_x_1576) ;  /* 0x0000000000140947 */ /* 0x000fea0003800000 */
[----:B------:R-:W-:Y:S01]  /*73c0*/  ISETP.NE.AND P1, PT, R20, RZ, PT ;  /* 0x000000ff1400720c */ /* 0x000fe20003f25270 */
[----:B------:R-:W-:-:S04]  /*73d0*/  IMAD.MOV.U32 R5, RZ, RZ, 0x6100 ;  /* 0x00006100ff057424 */ /* 0x000fc800078e00ff */
[----:B------:R5:W-:Y:S08]  /*73e0*/  SYNCS.ARRIVE.TRANS64 RZ, [R0+URZ+0x36430], R5 ;  /* 0x0364300500ff79a7 */ /* 0x000bf0000800003f */
[----:B------:R-:W-:Y:S05]  /*73f0*/  @!P1 BRA `(.L_x_1576) ;  /* 0x0000000000049947 */ /* 0x000fea0003800000 */
[----:B------:R-:W-:Y:S01]  /*7400*/  BPT.TRAP 0x1 ;  /* 0x000000040000795c */ /* 0x000fe20000300000 */
.L_x_1576:
        /* <DEDUP_REMOVED lines=41> */
.L_x_1596:
[----:B-1----:R-:W-:Y:S01]  /*76a0*/  IMAD.MOV.U32 R5, RZ, RZ, RZ ;  /* 0x000000ffff057224 */ /* 0x002fe200078e00ff */
[----:B------:R-:W-:Y:S06]  /*76b0*/  @P0 BRA `(.L_x_1578) ;  /* 0x0000000000140947 */ /* 0x000fec0003800000 */
[----:B------:R-:W-:Y:S01]  /*76c0*/  ISETP.NE.AND P1, PT, R20, RZ, PT ;  /* 0x000000ff1400720c */ /* 0x000fe20003f25270 */
[----:B------:R-:W-:-:S04]  /*76d0*/  IMAD.MOV.U32 R17, RZ, RZ, 0x6100 ;  /* 0x00006100ff117424 */ /* 0x000fc800078e00ff */
[----:B------:R1:W-:Y:S08]  /*76e0*/  SYNCS.ARRIVE.TRANS64 RZ, [R0+URZ+0x36418], R17 ;  /* 0x0364181100ff79a7 */ /* 0x0003f0000800003f */
[----:B------:R-:W-:Y:S05]  /*76f0*/  @!P1 BRA `(.L_x_1578) ;  /* 0x0000000000049947 */ /* 0x000fea0003800000 */
[----:B------:R-:W-:Y:S01]  /*7700*/  BPT.TRAP 0x1 ;  /* 0x000000040000795c */ /* 0x000fe20000300000 */
.L_x_1578:
        /* <DEDUP_REMOVED lines=42> */
.L_x_1564:
[----:B------:R-:W-:-:S04]  /*79b0*/  SHF.L.U32 R3, R5, 0x1f, RZ ;  /* 0x0000001f05037819 */ /* 0x000fc800000006ff */
[----:B------:R-:W4:Y:S02]  /*79c0*/  SYNCS.PHASECHK.TRANS64.TRYWAIT P1, [R0+URZ+0x36438], R3 ;  /* 0x03643803000075a7 */ /* 0x000f24000802017f */
[----:B----4-:R-:W-:Y:S05]  /*79d0*/  @!P1 BRA `(.L_x_1579) ;  /* 0x0000000800409947 */ /* 0x010fea0003800000 */
.L_x_1597:
[----:B------:R-:W-:Y:S05]  /*79e0*/  @P0 BRA `(.L_x_1580) ;  /* 0x0000000000180947 */ /* 0x000fea0003800000 */
[----:B------:R-:W5:Y:S01]  /*79f0*/  S2R R2, SR_TID.X ;  /* 0x0000000000027919 */ /* 0x000f620000002100 */
[----:B----4-:R-:W-:-:S04]  /*7a00*/  IMAD.MOV.U32 R3, RZ, RZ, 0x6100 ;  /* 0x00006100ff037424 */ /* 0x010fc800078e00ff */
[----:B------:R4:W-:Y:S01]  /*7a10*/  SYNCS.ARRIVE.TRANS64 RZ, [R0+URZ+0x36430], R3 ;  /* 0x0364300300ff79a7 */ /* 0x0009e2000800003f */
[----:B-----5:R-:W-:-:S13]  /*7a20*/  LOP3.LUT P0, RZ, R2, 0x1f, RZ, 0xc0, !PT ;  /* 0x0000001f02ff7812 */ /* 0x020fda000780c0ff */
[----:B----4-:R-:W-:Y:S05]  /*7a30*/  @!P0 BRA `(.L_x_1580) ;  /* 0x0000000000048947 */ /* 0x010fea0003800000 */
[----:B------:R-:W-:Y:S01]  /*7a40*/  BPT.TRAP 0x1 ;  /* 0x000000040000795c */ /* 0x000fe20000300000 */
.L_x_1580:
        /* <DEDUP_REMOVED lines=43> */
.L_x_1561:
[----:B------:R-:W-:Y:S05]  /*7d00*/  BSYNC B0 ;  /* 0x0000000000007941 */ /* 0x000fea0003800000 */
.L_x_1559:
[----:B------:R-:W-:-:S03]  /*7d10*/  UMOV UR7, 0xffffffff ;  /* 0xffffffff00077882 */ /* 0x000fc60000000000 */
[----:B------:R-:W-:Y:S05]  /*7d20*/  BRA.DIV UR7, `(.L_x_1581) ;  /* 0x0000000607807947 */ /* 0x000fea000b800000 */
[----:B------:R-:W-:-:S13]  /*7d30*/  ELECT P6, URZ, PT ;  /* 0x00000000003f782f */ /* 0x000fda00038c0000 */
.L_x_1600:
[----:B------:R-:W-:Y:S05]  /*7d40*/  @!P6 BRA `(.L_x_1491) ;  /* 0x000000000074e947 */ /* 0x000fea0003800000 */
[----:B------:R-:W-:-:S06]  /*7d50*/  ULOP3.LUT UR7, UR38, 0x2, URZ, 0xfc, !UPT ;  /* 0x0000000226077892 */ /* 0x000fcc000f8efc3f */
[----:B------:R-:W-:-:S05]  /*7d60*/  IMAD.U32 R0, RZ, RZ, UR7 ;  /* 0x00000007ff007e24 */ /* 0x000fca000f8e00ff */
[----:B------:R-:W-:-:S13]  /*7d70*/  ISETP.NE.AND P2, PT, R0, 0x3, PT ;  /* 0x000000030000780c */ /* 0x000fda0003f45270 */
[----:B------:R-:W-:Y:S05]  /*7d80*/  @!P2 BRA `(.L_x_1582) ;  /* 0x000000000004a947 */ /* 0x000fea0003800000 */
[----:B------:R-:W-:Y:S01]  /*7d90*/  BPT.TRAP 0x1 ;  /* 0x000000040000795c */ /* 0x000fe20000300000 */
.L_x_1582:
        /* <DEDUP_REMOVED lines=15> */
.L_x_1601:
[----:B------:R-:W2:Y:S02]  /*7e90*/  SYNCS.PHASECHK.TRANS64.TRYWAIT P0, [R3+URZ], R0 ;  /* 0x00000000030075a7 */ /* 0x000ea4000800017f */
[----:B--2---:R-:W-:Y:S05]  /*7ea0*/  @!P0 BRA `(.L_x_1584) ;  /* 0x0000000400548947 */ /* 0x004fea0003800000 */
.L_x_1602:
[----:B------:R-:W-:Y:S05]  /*7eb0*/  @!P2 BRA `(.L_x_1585) ;  /* 0x000000000004a947 */ /* 0x000fea0003800000 */
[----:B------:R-:W-:Y:S01]  /*7ec0*/  BPT.TRAP 0x1 ;  /* 0x000000040000795c */ /* 0x000fe20000300000 */
.L_x_1585:
[----:B------:R-:W-:-:S07]  /*7ed0*/  SHF.L.U32 R5, R5, 0x1f, RZ ;  /* 0x0000001f05057819 */ /* 0x000fce00000006ff */
.L_x_1586:
[----:B---3--:R3:W4:Y:S02]  /*7ee0*/  SYNCS.PHASECHK.TRANS64.TRYWAIT P0, [R4+URZ+0x36438], R5 ;  /* 0x03643805040075a7 */ /* 0x008724000800017f */
[----:B----4-:R-:W-:Y:S05]  /*7ef0*/  @!P0 NANOSLEEP.SYNCS 0x989680 ;  /* 0x009896800000895d */ /* 0x010fea0003900000 */
[----:B------:R-:W4:Y:S02]  /*7f00*/  @!P0 SYNCS.PHASECHK.TRANS64 P0, [R4+URZ+0x36438], R5 ;  /* 0x03643805040085a7 */ /* 0x000f24000800007f */
[----:B----4-:R-:W-:Y:S05]  /*7f10*/  @!P0 BRA `(.L_x_1586) ;  /* 0xfffffffc00f08947 */ /* 0x010fea000383ffff */
.L_x_1491:
[----:B------:R-:W-:Y:S05]  /*7f20*/  BSYNC B6 ;  /* 0x0000000000067941 */ /* 0x000fea0003800000 */
.L_x_1488:
[----:B------:R-:W-:Y:S05]  /*7f30*/  EXIT ;  /* 0x000000000000794d */ /* 0x000fea0003800000 */
.L_x_1498:
[----:B------:R-:W-:Y:S02]  /*7f40*/  IMAD.MOV.U32 R12, RZ, RZ, RZ ;  /* 0x000000ffff0c7224 */ /* 0x000fe400078e00ff */
[----:B------:R-:W-:Y:S02]  /*7f50*/  IMAD.MOV.U32 R11, RZ, RZ, 0x1f ;  /* 0x0000001fff0b7424 */ /* 0x000fe400078e00ff */
[----:B------:R-:W-:-:S07]  /*7f60*/  IMAD.MOV.U32 R15, RZ, RZ, -0x1 ;  /* 0xffffffffff0f7424 */ /* 0x000fce00078e00ff */
[----:B------:R-:W-:Y:S05]  /*7f70*/  WARPSYNC.COLLECTIVE R15, `(.L_x_1587) ;  /* 0x000000000f087348 */ /* 0x000fea0003c00000 */
[----:B------:R1:W2:Y:S02]  /*7f80*/  SHFL.IDX P6, R14, R13, R12, R11 ;  /* 0x0000000c0d0e7389 */ /* 0x0002a400000c000b */
[----:B-12---:R-:W-:Y:S01]  /*7f90*/  ENDCOLLECTIVE ;  /* 0x000000000000791b */ /* 0x006fe20003800000 */
.L_x_1587:
[----:B------:R-:W-:Y:S05]  /*7fa0*/  BRA `(.L_x_1588) ;  /* 0xffffff9000387947 */ /* 0x000fea000383ffff */
.L_x_1500:
[----:B--2---:R2:W3:Y:S02]  /*7fb0*/  SYNCS.PHASECHK.TRANS64.TRYWAIT P0, [R153+URZ+0x36400], R10 ;  /* 0x0364000a990075a7 */ /* 0x0044e4000800017f */
[----:B---3--:R-:W-:Y:S05]  /*7fc0*/  @!P0 NANOSLEEP.SYNCS 0x989680 ;  /* 0x009896800000895d */ /* 0x008fea0003900000 */
[----:B------:R-:W3:Y:S02]  /*7fd0*/  @!P0 SYNCS.PHASECHK.TRANS64 P0, [R153+URZ+0x36400], R10 ;  /* 0x0364000a990085a7 */ /* 0x000ee4000800007f */
[----:B---3--:R-:W-:Y:S05]  /*7fe0*/  @!P0 BRA `(.L_x_1500) ;  /* 0xfffffffc00f08947 */ /* 0x008fea000383ffff */
[----:B------:R-:W-:Y:S05]  /*7ff0*/  BRA `(.L_x_1499) ;  /* 0xffffff9000707947 */ /* 0x000fea000383ffff */
.L_x_1504:
[----:B--2---:R2:W3:Y:S02]  /*8000*/  SYNCS.PHASECHK.TRANS64.TRYWAIT P1, [R3+URZ+0x36410], R16 ;  /* 0x03641010030075a7 */ /* 0x0044e4000802017f */
[----:B---3--:R-:W-:Y:S05]  /*8010*/  @!P1 NANOSLEEP.SYNCS 0x989680 ;  /* 0x009896800000995d */ /* 0x008fea0003900000 */
[----:B------:R-:W3:Y:S02]  /*8020*/  @!P1 SYNCS.PHASECHK.TRANS64 P1, [R3+URZ+0x36410], R16 ;  /* 0x03641010030095a7 */ /* 0x000ee4000802007f */
[----:B---3--:R-:W-:Y:S05]  /*8030*/  @!P1 BRA `(.L_x_1504) ;  /* 0xfffffffc00f09947 */ /* 0x008fea000383ffff */
[----:B------:R-:W-:Y:S05]  /*8040*/  BRA `(.L_x_1503) ;  /* 0xffffff98003c7947 */ /* 0x000fea000383ffff */
.L_x_1508:
[----:B--2---:R2:W1:Y:S02]  /*8050*/  SYNCS.PHASECHK.TRANS64.TRYWAIT P1, [R153+URZ+0x36430], R16 ;  /* 0x03643010990075a7 */ /* 0x004464000802017f */
[----:B-1----:R-:W-:Y:S05]  /*8060*/  @!P1 NANOSLEEP.SYNCS 0x989680 ;  /* 0x009896800000995d */ /* 0x002fea0003900000 */
[----:B------:R-:W1:Y:S02]  /*8070*/  @!P1 SYNCS.PHASECHK.TRANS64 P1, [R153+URZ+0x36430], R16 ;  /* 0x03643010990095a7 */ /* 0x000e64000802007f */
[----:B-1----:R-:W-:Y:S05]  /*8080*/  @!P1 BRA `(.L_x_1508) ;  /* 0xfffffffc00f09947 */ /* 0x002fea000383ffff */
[----:B------:R-:W-:Y:S05]  /*8090*/  BRA `(.L_x_1507) ;  /* 0xffffff9c00e07947 */ /* 0x000fea000383ffff */
.L_x_1562:
[----:B-1----:R1:W2:Y:S02]  /*80a0*/  SYNCS.PHASECHK.TRANS64.TRYWAIT P1, [R0+URZ+0x36420], R6 ;  /* 0x03642006000075a7 */ /* 0x0022a4000802017f */
[----:B--2---:R-:W-:Y:S05]  /*80b0*/  @!P1 NANOSLEEP.SYNCS 0x989680 ;  /* 0x009896800000995d */ /* 0x004fea0003900000 */
[----:B------:R-:W2:Y:S02]  /*80c0*/  @!P1 SYNCS.PHASECHK.TRANS64 P1, [R0+URZ+0x36420], R6 ;  /* 0x03642006000095a7 */ /* 0x000ea4000802007f */
[----:B--2---:R-:W-:Y:S05]  /*80d0*/  @!P1 BRA `(.L_x_1562) ;  /* 0xfffffffc00f09947 */ /* 0x004fea000383ffff */
[----:B------:R-:W-:Y:S05]  /*80e0*/  BRA `(.L_x_1589) ;  /* 0xffffffdc00847947 */ /* 0x000fea000383ffff */
.L_x_1566:
[----:B-1----:R1:W2:Y:S02]  /*80f0*/  SYNCS.PHASECHK.TRANS64.TRYWAIT P1, [R0+URZ+0x36438], R6 ;  /* 0x03643806000075a7 */ /* 0x0022a4000802017f */
[----:B--2---:R-:W-:Y:S05]  /*8100*/  @!P1 NANOSLEEP.SYNCS 0x989680 ;  /* 0x009896800000995d */ /* 0x004fea0003900000 */
[----:B------:R-:W2:Y:S02]  /*8110*/  @!P1 SYNCS.PHASECHK.TRANS64 P1, [R0+URZ+0x36438], R6 ;  /* 0x03643806000095a7 */ /* 0x000ea4000802007f */
[----:B--2---:R-:W-:Y:S05]  /*8120*/  @!P1 BRA `(.L_x_1566) ;  /* 0xfffffffc00f09947 */ /* 0x004fea000383ffff */
[----:B------:R-:W-:Y:S05]  /*8130*/  BRA `(.L_x_1590) ;  /* 0xffffffe400707947 */ /* 0x000fea000383ffff */
.L_x_1568:
[----:B--2---:R2:W3:Y:S02]  /*8140*/  SYNCS.PHASECHK.TRANS64.TRYWAIT P1, [R0+URZ+0x36428], R3 ;  /* 0x03642803000075a7 */ /* 0x0044e4000802017f */
[----:B---3--:R-:W-:Y:S05]  /*8150*/  @!P1 NANOSLEEP.SYNCS 0x989680 ;  /* 0x009896800000995d */ /* 0x008fea0003900000 */
[----:B------:R-:W3:Y:S02]  /*8160*/  @!P1 SYNCS.PHASECHK.TRANS64 P1, [R0+URZ+0x36428], R3 ;  /* 0x03642803000095a7 */ /* 0x000ee4000802007f */
[----:B---3--:R-:W-:Y:S05]  /*8170*/  @!P1 BRA `(.L_x_1568) ;  /* 0xfffffffc00f09947 */ /* 0x008fea000383ffff */
[----:B------:R-:W-:Y:S05]  /*8180*/  BRA `(.L_x_1591) ;  /* 0xffffffe800347947 */ /* 0x000fea000383ffff */
.L_x_1570:
[----:B--2---:R2:W3:Y:S02]  /*8190*/  SYNCS.PHASECHK.TRANS64.TRYWAIT P1, [R0+URZ+0x36438], R29 ;  /* 0x0364381d000075a7 */ /* 0x0044e4000802017f */
[----:B---3--:R-:W-:Y:S05]  /*81a0*/  @!P1 NANOSLEEP.SYNCS 0x989680 ;  /* 0x009896800000995d */ /* 0x008fea0003900000 */
[----:B------:R-:W3:Y:S02]  /*81b0*/  @!P1 SYNCS.PHASECHK.TRANS64 P1, [R0+URZ+0x36438], R29 ;  /* 0x0364381d000095a7 */ /* 0x000ee4000802007f */
[----:B---3--:R-:W-:Y:S05]  /*81c0*/  @!P1 BRA `(.L_x_1570) ;  /* 0xfffffffc00f09947 */ /* 0x008fea000383ffff */
[----:B------:R-:W-:Y:S05]  /*81d0*/  BRA `(.L_x_1592) ;  /* 0xffffffe800e87947 */ /* 0x000fea000383ffff */
.L_x_1572:
[----:B------:R-:W-:-:S07]  /*81e0*/  SHF.L.U32 R5, R7, 0x1f, RZ ;  /* 0x0000001f07057819 */ /* 0x000fce00000006ff */
.L_x_1593:
[----:B----4-:R4:W5:Y:S02]  /*81f0*/  SYNCS.PHASECHK.TRANS64.TRYWAIT P1, [R0+URZ+0x36420], R5 ;  /* 0x03642005000075a7 */ /* 0x010964000802017f */
[----:B-----5:R-:W-:Y:S05]  /*8200*/  @!P1 NANOSLEEP.SYNCS 0x989680 ;  /* 0x009896800000995d */ /* 0x020fea0003900000 */
[----:B------:R-:W5:Y:S02]  /*8210*/  @!P1 SYNCS.PHASECHK.TRANS64 P1, [R0+URZ+0x36420], R5 ;  /* 0x03642005000095a7 */ /* 0x000f64000802007f */
[----:B-----5:R-:W-:Y:S05]  /*8220*/  @!P1 BRA `(.L_x_1593) ;  /* 0xfffffffc00f09947 */ /* 0x020fea000383ffff */
[----:B------:R-:W-:Y:S05]  /*8230*/  BRA `(.L_x_1594) ;  /* 0xffffffec007c7947 */ /* 0x000fea000383ffff */
.L_x_1575:
[----:B----4-:R4:W5:Y:S02]  /*8240*/  SYNCS.PHASECHK.TRANS64.TRYWAIT P1, [R0+URZ+0x36438], R6 ;  /* 0x03643806000075a7 */ /* 0x010964000802017f */
[----:B-----5:R-:W-:Y:S05]  /*8250*/  @!P1 NANOSLEEP.SYNCS 0x989680 ;  /* 0x009896800000995d */ /* 0x020fea0003900000 */
[----:B------:R-:W5:Y:S02]  /*8260*/  @!P1 SYNCS.PHASECHK.TRANS64 P1, [R0+URZ+0x36438], R6 ;  /* 0x03643806000095a7 */ /* 0x000f64000802007f */
[----:B-----5:R-:W-:Y:S05]  /*8270*/  @!P1 BRA `(.L_x_1575) ;  /* 0xfffffffc00f09947 */ /* 0x020fea000383ffff */
[----:B------:R-:W-:Y:S05]  /*8280*/  BRA `(.L_x_1595) ;  /* 0xfffffff000487947 */ /* 0x000fea000383ffff */
.L_x_1577:
[----:B-1----:R1:W4:Y:S02]  /*8290*/  SYNCS.PHASECHK.TRANS64.TRYWAIT P1, [R0+URZ+0x36428], R5 ;  /* 0x03642805000075a7 */ /* 0x002324000802017f */
[----:B----4-:R-:W-:Y:S05]  /*82a0*/  @!P1 NANOSLEEP.SYNCS 0x989680 ;  /* 0x009896800000995d */ /* 0x010fea0003900000 */
[----:B------:R-:W4:Y:S02]  /*82b0*/  @!P1 SYNCS.PHASECHK.TRANS64 P1, [R0+URZ+0x36428], R5 ;  /* 0x03642805000095a7 */ /* 0x000f24000802007f */
[----:B----4-:R-:W-:Y:S05]  /*82c0*/  @!P1 BRA `(.L_x_1577) ;  /* 0xfffffffc00f09947 */ /* 0x010fea000383ffff */
[----:B------:R-:W-:Y:S05]  /*82d0*/  BRA `(.L_x_1596) ;  /* 0xfffffff000f07947 */ /* 0x000fea000383ffff */
.L_x_1579:
[----:B----4-:R4:W5:Y:S02]  /*82e0*/  SYNCS.PHASECHK.TRANS64.TRYWAIT P1, [R0+URZ+0x36438], R3 ;  /* 0x03643803000075a7 */ /* 0x010964000802017f */
[----:B-----5:R-:W-:Y:S05]  /*82f0*/  @!P1 NANOSLEEP.SYNCS 0x989680 ;  /* 0x009896800000995d */ /* 0x020fea0003900000 */
[----:B------:R-:W5:Y:S02]  /*8300*/  @!P1 SYNCS.PHASECHK.TRANS64 P1, [R0+URZ+0x36438], R3 ;  /* 0x03643803000095a7 */ /* 0x000f64000802007f */
[----:B-----5:R-:W-:Y:S05]  /*8310*/  @!P1 BRA `(.L_x_1579) ;  /* 0xfffffffc00f09947 */ /* 0x020fea000383ffff */
[----:B------:R-:W-:Y:S05]  /*8320*/  BRA `(.L_x_1597) ;  /* 0xfffffff400ac7947 */ /* 0x000fea000383ffff */
.L_x_1581:
[----:B------:R-:W-:Y:S01]  /*8330*/  BSSY B0, `(.L_x_1598) ;  /* 0x0000006000007945 */ /* 0x000fe20003800000 */
[----:B------:R-:W-:-:S07]  /*8340*/  IMAD.MOV.U32 R15, RZ, RZ, -0x1 ;  /* 0xffffffffff0f7424 */ /* 0x000fce00078e00ff */
[----:B------:R-:W-:Y:S05]  /*8350*/  WARPSYNC.COLLECTIVE R15, `(.L_x_1599) ;  /* 0x000000000f0c7348 */ /* 0x000fea0003c00000 */
[----:B------:R-:W-:Y:S02]  /*8360*/  ELECT P6, UR62, PT ;  /* 0x00000000003e782f */ /* 0x000fe400038c0000 */
[----:B------:R-:W-:Y:S01]  /*8370*/  MOV R14, UR62 ;  /* 0x0000003e000e7c02 */ /* 0x000fe20008000f00 */
[----:B------:R-:W-:Y:S10]  /*8380*/  ENDCOLLECTIVE ;  /* 0x000000000000791b */ /* 0x000ff40003800000 */
.L_x_1599:
[----:B------:R-:W-:Y:S05]  /*8390*/  BSYNC B0 ;  /* 0x0000000000007941 */ /* 0x000fea0003800000 */
.L_x_1598:
[----:B------:R-:W-:Y:S05]  /*83a0*/  BRA `(.L_x_1600) ;  /* 0xfffffff800647947 */ /* 0x000fea000383ffff */
.L_x_1583:
[----:B-1----:R1:W2:Y:S02]  /*83b0*/  SYNCS.PHASECHK.TRANS64.TRYWAIT P0, [R9+URZ], R2 ;  /* 0x00000002090075a7 */ /* 0x0022a4000800017f */
[----:B--2---:R-:W-:Y:S05]  /*83c0*/  @!P0 NANOSLEEP.SYNCS 0x989680 ;  /* 0x009896800000895d */ /* 0x004fea0003900000 */
[----:B------:R-:W2:Y:S02]  /*83d0*/  @!P0 SYNCS.PHASECHK.TRANS64 P0, [R9+URZ], R2 ;  /* 0x00000002090085a7 */ /* 0x000ea4000800007f */
[----:B--2---:R-:W-:Y:S05]  /*83e0*/  @!P0 BRA `(.L_x_1583) ;  /* 0xfffffffc00f08947 */ /* 0x004fea000383ffff */
[----:B------:R-:W-:Y:S05]  /*83f0*/  BRA `(.L_x_1601) ;  /* 0xfffffff800a47947 */ /* 0x000fea000383ffff */
.L_x_1584:
[----:B--2---:R2:W3:Y:S02]  /*8400*/  SYNCS.PHASECHK.TRANS64.TRYWAIT P0, [R3+URZ], R0 ;  /* 0x00000000030075a7 */ /* 0x0044e4000800017f */
[----:B---3--:R-:W-:Y:S05]  /*8410*/  @!P0 NANOSLEEP.SYNCS 0x989680 ;  /* 0x009896800000895d */ /* 0x008fea0003900000 */
[----:B------:R-:W3:Y:S02]  /*8420*/  @!P0 SYNCS.PHASECHK.TRANS64 P0, [R3+URZ], R0 ;  /* 0x00000000030085a7 */ /* 0x000ee4000800007f */
[----:B---3--:R-:W-:Y:S05]  /*8430*/  @!P0 BRA `(.L_x_1584) ;  /* 0xfffffffc00f08947 */ /* 0x008fea000383ffff */
[----:B------:R-:W-:Y:S05]  /*8440*/  BRA `(.L_x_1602) ;  /* 0xfffffff800987947 */ /* 0x000fea000383ffff */
.L_x_1603:
        /* <DEDUP_REMOVED lines=11> */
.L_x_3865:


//--------------------- .text._ZN7cutlass13device_kernelIN5flash11enable_sm90INS1_16FlashAttnBwdSm90INS1_25CollectiveMainloopBwdSm90ILi2ELi1ELi1EN4cute5tupleIJNS5_1CILi1EEES8_S8_EEENS6_IJNS7_ILi64EEENS7_ILi96EEENS7_ILi192EEEEEENS_10bfloat16_tEfNS_4arch4Sm90ELb0ELb1ELb0ELb0ELb1ELb0ELb1ELb0ELi3ELi1ELi1ELi1ELb0EEENS1_24CollectiveEpilogueBwdGQAISD_fSG_Li384ELb0ELb1EEENS1_19SingleTileSchedulerILb0ELb0ELb0ELi96EEEEEEEEEvNT_6ParamsE --------------------------
	.section	.text._ZN7cutlass13device_kernelIN5flash11enable_sm90INS1_16FlashAttnBwdSm90INS1_25CollectiveMainloopBwdSm90ILi2ELi1ELi1EN4cute5tupleIJNS5_1CILi1EEES8_S8_EEENS6_IJNS7_ILi64EEENS7_ILi96EEENS7_ILi192EEEEEENS_10bfloat16_tEfNS_4arch4Sm90ELb0ELb1ELb0ELb0ELb1ELb0ELb1ELb0ELi3ELi1ELi1ELi1ELb0EEENS1_24CollectiveEpilogueBwdGQAISD_fSG_Li384ELb0ELb1EEENS1_19SingleTileSchedulerILb0ELb0ELb0ELi96EEEEEEEEEvNT_6ParamsE,"ax",@progbits
	.align	128
.text._ZN7cutlass13device_kernelIN5flash11enable_sm90INS1_16FlashAttnBwdSm90INS1_25CollectiveMainloopBwdSm90ILi2ELi1ELi1EN4cute5tupleIJNS5_1CILi1EEES8_S8_EEENS6_IJNS7_ILi64EEENS7_ILi96EEENS7_ILi192EEEEEENS_10bfloat16_tEfNS_4arch4Sm90ELb0ELb1ELb0ELb0ELb1ELb0ELb1ELb0ELi3ELi1ELi1ELi1ELb0EEENS1_24CollectiveEpilogueBwdGQAISD_fSG_Li384ELb0ELb1EEENS1_19SingleTileSchedulerILb0ELb0ELb0ELi96EEEEEEEEEvNT_6ParamsE:
        .type           _ZN7cutlass13device_kernelIN5flash11enable_sm90INS1_16FlashAttnBwdSm90INS1_25CollectiveMainloopBwdSm90ILi2ELi1ELi1EN4cute5tupleIJNS5_1CILi1EEES8_S8_EEENS6_IJNS7_ILi64EEENS7_ILi96EEENS7_ILi192EEEEEENS_10bfloat16_tEfNS_4arch4Sm90ELb0ELb1ELb0ELb0ELb1ELb0ELb1ELb0ELi3ELi1ELi1ELi1ELb0EEENS1_24CollectiveEpilogueBwdGQAISD_fSG_Li384ELb0ELb1EEENS1_19SingleTileSchedulerILb0ELb0ELb0ELi96EEEEEEEEEvNT_6ParamsE,@function
        .size           _ZN7cutlass13device_kernelIN5flash11enable_sm90INS1_16FlashAttnBwdSm90INS1_25CollectiveMainloopBwdSm90ILi2ELi1ELi1EN4cute5tupleIJNS5_1CILi1EEES8_S8_EEENS6_IJNS7_ILi64EEENS7_ILi96EEENS7_ILi192EEEEEENS_10bfloat16_tEfNS_4arch4Sm90ELb0ELb1ELb0ELb0ELb1ELb0ELb1ELb0ELi3ELi1ELi1ELi1ELb0EEENS1_24CollectiveEpilogueBwdGQAISD_fSG_Li384ELb0ELb1EEENS1_19SingleTileSchedulerILb0ELb0ELb0ELi96EEEEEEEEEvNT_6ParamsE,(.L_x_3866 - _ZN7cutlass13device_kernelIN5flash11enable_sm90INS1_16FlashAttnBwdSm90INS1_25CollectiveMainloopBwdSm90ILi2ELi1ELi1EN4cute5tupleIJNS5_1CILi1EEES8_S8_EEENS6_IJNS7_ILi64EEENS7_ILi96EEENS7_ILi192EEEEEENS_10bfloat16_tEfNS_4arch4Sm90ELb0ELb1ELb0ELb0ELb1ELb0ELb1ELb0ELi3ELi1ELi1ELi1ELb0EEENS1_24CollectiveEpilogueBwdGQAISD_fSG_Li384ELb0ELb1EEENS1_19SingleTileSchedulerILb0ELb0ELb0ELi96EEEEEEEEEvNT_6ParamsE)
        .other          _ZN7cutlass13device_kernelIN5flash11enable_sm90INS1_16FlashAttnBwdSm90INS1_25CollectiveMainloopBwdSm90ILi2ELi1ELi1EN4cute5tupleIJNS5_1CILi1EEES8_S8_EEENS6_IJNS7_ILi64EEENS7_ILi96EEENS7_ILi192EEEEEENS_10bfloat16_tEfNS_4arch4Sm90ELb0ELb1ELb0ELb0ELb1ELb0ELb1ELb0ELi3ELi1ELi1ELi1ELb0EEENS1_24CollectiveEpilogueBwdGQAISD_fSG_Li384ELb0ELb1EEENS1_19SingleTileSchedulerILb0ELb0ELb0ELi96EEEEEEEEEvNT_6ParamsE,@"STO_CUDA_ENTRY STV_DEFAULT"
_ZN7cutlass13device_kernelIN5flash11enable_sm90INS1_16FlashAttnBwdSm90INS1_25CollectiveMainloopBwdSm90ILi2ELi1ELi1EN4cute5tupleIJNS5_1CILi1EEES8_S8_EEENS6_IJNS7_ILi64EEENS7_ILi96EEENS7_ILi192EEEEEENS_10bfloat16_tEfNS_4arch4Sm90ELb0ELb1ELb0ELb0ELb1ELb0ELb1ELb0ELi3ELi1ELi1ELi1ELb0EEENS1_24CollectiveEpilogueBwdGQAISD_fSG_Li384ELb0ELb1EEENS1_19SingleTileSchedulerILb0ELb0ELb0ELi96EEEEEEEEEvNT_6ParamsE:
        /* <DEDUP_REMOVED lines=23> */
.L_x_1605:
[----:B------:R-:W-:Y:S05]  /*0170*/  BSYNC B0 ;  /* 0x0000000000007941 */ /* 0x000fea0003800000 */
.L_x_1604:
        /* <DEDUP_REMOVED lines=37> */
.L_x_1606:
        /* <DEDUP_REMOVED lines=20> */
.L_x_1607:
[----:B------:R-:W-:Y:S01]  /*0510*/  PLOP3.LUT P0, PT, PT, PT, UP0, 0x80, 0x0 ;  /* 0x000000000000781c */ /* 0x000fe20003f0f008 */
[----:B------:R-:W-:Y:S01]  /*0520*/  NOP ;  /* 0x0000000000007918 */ /* 0x000fe20000000000 */
[----:B------:R-:W-:Y:S01]  /*0530*/  ULDC.64 UR46, c[0x0][0x208] ;  /* 0x00008200002e7ab9 */ /* 0x000fe20000000a00 */
[----:B------:R-:W-:Y:S01]  /*0540*/  BSSY B6, `(.L_x_1608) ;  /* 0x00008da000067945 */ /* 0x000fe20003800000 */
[----:B-12-4-:R-:W-:Y:S09]  /*0550*/  BAR.SYNC.DEFER_BLOCKING 0x0 ;  /* 0x0000000000007b1d */ /* 0x016ff20000010000 */
[----:B------:R-:W-:Y:S05]  /*0560*/  @!P0 BRA `(.L_x_1609) ;  /* 0x0000004800048947 */ /* 0x000fea0003800000 */
.L_x_1610:
        /* <DEDUP_REMOVED lines=13> */
[----:B-1----:R-:W-:Y:S05]  /*0640*/  @!P0 BRA `(.L_x_1611) ;  /* 0x0000008c00248947 */ /* 0x002fea0003800000 */
        /* <DEDUP_REMOVED lines=71> */
.L_x_1612:
        /* <DEDUP_REMOVED lines=36> */
.L_x_1615:
        /* <DEDUP_REMOVED lines=15> */
.L_x_1614:
        /* <DEDUP_REMOVED lines=20> */
.L_x_1617:
        /* <DEDUP_REMOVED lines=15> */
.L_x_1616:
        /* <DEDUP_REMOVED lines=8> */
.L_x_1749:
        /* <DEDUP_REMOVED lines=19> */
.L_x_1619:
        /* <DEDUP_REMOVED lines=109> */
.L_x_1639:
[----:B------:R-:W-:-:S13]  /*18a0*/  ISETP.NE.AND P0, PT, R14, 0x3, PT ;  /* 0x000000030e00780c */ /* 0x000fda0003f05270 */
[----:B------:R-:W-:Y:S05]  /*18b0*/  @!P0 BRA `(.L_x_1621) ;  /* 0x0000000000048947 */ /* 0x000fea0003800000 */
[----:B------:R-:W-:Y:S01]  /*18c0*/  BPT.TRAP 0x1 ;  /* 0x000000040000795c */ /* 0x000fe20000300000 */
.L_x_1621:
[----:B------:R-:W-:Y:S02]  /*18d0*/  LEA R3, R2, UR37, 0x3 ;  /* 0x0000002502037c11 */ /* 0x000fe4000f8e18ff */
[----:B------:R-:W-:-:S04]  /*18e0*/  SHF.L.U32 R16, R7, 0x1f, RZ ;  /* 0x0000001f07107819 */ /* 0x000fc800000006ff */
[----:B------:R1:W2:Y:S01]  /*18f0*/  SYNCS.PHASECHK.TRANS64.TRYWAIT P1, [R3+URZ+0x36410], R16 ;  /* 0x03641010030075a7 */ /* 0x0002a2000802017f */
[----:B------:R-:W-:Y:S05]  /*1900*/  @!P0 BRA `(.L_x_1622) ;  /* 0x0000000000048947 */ /* 0x000fea0003800000 */
[----:B------:R-:W-:Y:S01]  /*1910*/  BPT.TRAP 0x1 ;  /* 0x000000040000795c */ /* 0x000fe20000300000 */
.L_x_1622:
[----:B--2---:R-:W-:Y:S05]  /*1920*/  @P1 BRA `(.L_x_1623) ;  /* 0x0000000000081947 */ /* 0x004fea0003800000 */
[----:B------:R-:W2:Y:S02]  /*1930*/  SYNCS.PHASECHK.TRANS64.TRYWAIT P1, [R3+URZ+0x36410], R16 ;  /* 0x03641010030075a7 */ /* 0x000ea4000802017f */
[----:B--2---:R-:W-:Y:S05]  /*1940*/  @!P1 BRA `(.L_x_1624) ;  /* 0x00000078009c9947 */ /* 0x004fea0003800000 */
.L_x_1623:
        /* <DEDUP_REMOVED lines=101> */
.L_x_1625:
[----:B-12---:R-:W-:-:S04]  /*1fa0*/  SHF.L.U32 R16, R4, 0x1f, RZ ;  /* 0x0000001f04107819 */ /* 0x006fc800000006ff */
[----:B------:R1:W2:Y:S01]  /*1fb0*/  SYNCS.PHASECHK.TRANS64.TRYWAIT P1, [UR37+0x36430], R16 ;  /* 0x03643010ff0075a7 */ /* 0x0002a20008020165 */
[----:B------:R-:W-:Y:S05]  /*1fc0*/  @!P0 BRA `(.L_x_1626) ;  /* 0x0000000000048947 */ /* 0x000fea0003800000 */
[----:B------:R-:W-:Y:S01]  /*1fd0*/  BPT.TRAP 0x1 ;  /* 0x000000040000795c */ /* 0x000fe20000300000 */
.L_x_1626:
[----:B--2---:R-:W-:Y:S05]  /*1fe0*/  @P1 BRA `(.L_x_1627) ;  /* 0x0000000000081947 */ /* 0x004fea0003800000 */
[----:B------:R-:W2:Y:S02]  /*1ff0*/  SYNCS.PHASECHK.TRANS64.TRYWAIT P1, [UR37+0x36430], R16 ;  /* 0x03643010ff0075a7 */ /* 0x000ea40008020165 */
[----:B--2---:R-:W-:Y:S05]  /*2000*/  @!P1 BRA `(.L_x_1628) ;  /* 0x0000007400009947 */ /* 0x004fea0003800000 */
.L_x_1627:
        /* <DEDUP_REMOVED lines=114> */
.L_x_1631:
[----:B------:R-:W-:-:S06]  /*2730*/  UISETP.NE.AND UP0, UPT, UR44, 0x1, UPT ;  /* 0x000000012c00788c */ /* 0x000fcc000bf05270 */
[----:B------:R-:W-:-:S05]  /*2740*/  PLOP3.LUT P1, PT, PT, PT, UP0, 0x80, 0x0 ;  /* 0x000000000000781c */ /* 0x000fca0003f2f008 */
[----:B------:R-:W-:-:S08]  /*2750*/  @UP0 ULDC UR5, c[0x0][0x754] ;  /* 0x0001d50000050ab9 */ /* 0x000fd00000000800 */
[----:B------:R-:W-:Y:S01]  /*2760*/  @P1 IMAD.HI.U32 R15, R22, UR5, RZ ;  /* 0x00000005160f1c27 */ /* 0x000fe2000f8e00ff */
[----:B------:R-:W-:-:S04]  /*2770*/  @UP0 ULDC UR5, c[0x0][0x758] ;  /* 0x0001d60000050ab9 */ /* 0x000fc80000000800 */
[----:B------:R-:W-:-:S07]  /*2780*/  @P1 SHF.R.U32.HI R22, RZ, UR5, R15 ;  /* 0x00000005ff161c19 */ /* 0x000fce000801160f */
.L_x_1632:
[----:B------:R-:W-:Y:S05]  /*2790*/  BSYNC B0 ;  /* 0x0000000000007941 */ /* 0x000fea0003800000 */
.L_x_1630:
[----:B------:R-:W-:Y:S01]  /*27a0*/  IMAD R22, R22, UR44, R11 ;  /* 0x0000002c16167c24 */ /* 0x000fe2000f8e020b */
[----:B------:R-:W-:-:S04]  /*27b0*/  IADD3 R15, R18, UR4, R5 ;  /* 0x00000004120f7c10 */ /* 0x000fc8000fffe005 */
[----:B------:R-:W-:Y:S02]  /*27c0*/  VIADDMNMX R16, R22, UR44, R16, PT ;  /* 0x0000002c16107c46 */ /* 0x000fe4000b800110 */
[----:B------:R-:W-:-:S07]  /*27d0*/  VIMNMX R15, R15, R22, !PT ;  /* 0x000000160f0f7248 */ /* 0x000fce0007fe0100 */
.L_x_1629:
        /* <DEDUP_REMOVED lines=52> */
.L_x_1635:
[----:B------:R-:W-:-:S06]  /*2b20*/  UISETP.NE.AND UP0, UPT, UR44, 0x1, UPT ;  /* 0x000000012c00788c */ /* 0x000fcc000bf05270 */
[----:B------:R-:W-:-:S05]  /*2b30*/  PLOP3.LUT P6, PT, PT, PT, UP0, 0x80, 0x0 ;  /* 0x000000000000781c */ /* 0x000fca0003fcf008 */
[----:B------:R-:W-:-:S08]  /*2b40*/  @UP0 ULDC UR4, c[0x0][0x754] ;  /* 0x0001d50000040ab9 */ /* 0x000fd00000000800 */
[----:B------:R-:W-:Y:S01]  /*2b50*/  @P6 IMAD.HI.U32 R15, R18, UR4, RZ ;  /* 0x00000004120f6c27 */ /* 0x000fe2000f8e00ff */
[----:B------:R-:W-:Y:S01]  /*2b60*/  PLOP3.LUT P6, PT, PT, PT, UP0, 0x80, 0x0 ;  /* 0x000000000000781c */ /* 0x000fe20003fcf008 */
[----:B------:R-:W-:-:S12]  /*2b70*/  @UP0 ULDC UR4, c[0x0][0x758] ;  /* 0x0001d60000040ab9 */ /* 0x000fd80000000800 */
[----:B------:R-:W-:-:S07]  /*2b80*/  @P6 SHF.R.U32.HI R18, RZ, UR4, R15 ;  /* 0x00000004ff126c19 */ /* 0x000fce000801160f */
.L_x_1636:
[----:B------:R-:W-:Y:S05]  /*2b90*/  BSYNC B0 ;  /* 0x0000000000007941 */ /* 0x000fea0003800000 */
.L_x_1634:
[----:B------:R-:W-:-:S05]  /*2ba0*/  IMAD R18, R18, UR44, R11 ;  /* 0x0000002c12127c24 */ /* 0x000fca000f8e020b */
[----:B------:R-:W-:Y:S02]  /*2bb0*/  VIMNMX R17, R17, R18, !PT ;  /* 0x0000001211117248 */ /* 0x000fe40007fe0100 */
[----:B------:R-:W-:-:S07]  /*2bc0*/  VIADDMNMX R19, R18, UR44, R19, PT ;  /* 0x0000002c12137c46 */ /* 0x000fce000b800113 */
.L_x_1633:
        /* <DEDUP_REMOVED lines=18> */
[--C-:B------:R-:W-:Y:S01]  /*2cf0*/  FFMA.FTZ R15, R15, UR45, -R20.reuse ;  /* 0x0000002d0f0f7c23 */ /* 0x100fe20008010814 */
        /* <DEDUP_REMOVED lines=195> */
.L_x_1637:
        /* <DEDUP_REMOVED lines=59> */
.L_x_1638:
        /* <DEDUP_REMOVED lines=63> */
.L_x_1613:
[----:B------:R-:W-:Y:S05]  /*40d0*/  @P0 BRA `(.L_x_1611) ;  /* 0x0000005000800947 */ /* 0x000fea0003800000 */
[----:B------:R-:W1:Y:S01]  /*40e0*/  S2R R4, SR_TID.X ;  /* 0x0000000000047919 */ /* 0x000e620000002100 */
[----:B------:R-:W2:Y:S01]  /*40f0*/  S2UR UR8, SR_CTAID.Y ;  /* 0x00000000000879c3 */ /* 0x000ea20000002600 */
[----:B------:R-:W-:Y:S01]  /*4100*/  ULDC UR9, c[0x0][0x850] ;  /* 0x0002140000097ab9 */ /* 0x000fe20000000800 */
[----:B------:R-:W-:Y:S01]  /*4110*/  ULDC.64 UR12, c[0x0][0x818] ;  /* 0x00020600000c7ab9 */ /* 0x000fe20000000a00 */
[----:B------:R-:W-:Y:S01]  /*4120*/  UISETP.NE.AND UP0, UPT, UR9, 0x1, UPT ;  /* 0x000000010900788c */ /* 0x000fe2000bf05270 */
[----:B------:R-:W-:Y:S01]  /*4130*/  BSSY B0, `(.L_x_1640) ;  /* 0x0000058000007945 */ /* 0x000fe20003800000 */
[----:B------:R-:W-:Y:S01]  /*4140*/  ULDC UR18, c[0x0][0x80c] ;  /* 0x0002030000127ab9 */ /* 0x000fe20000000800 */
[----:B------:R-:W-:Y:S01]  /*4150*/  UMOV UR20, 0x400 ;  /* 0x0000040000147882 */ /* 0x000fe20000000000 */
[----:B------:R-:W-:Y:S01]  /*4160*/  ULDC.64 UR16, c[0x0][0x840] ;  /* 0x0002100000107ab9 */ /* 0x000fe20000000a00 */
[----:B------:R-:W3:Y:S01]  /*4170*/  S2UR UR15, SR_CTAID.X ;  /* 0x00000000000f79c3 */ /* 0x000ee20000002500 */
[----:B------:R-:W-:-:S05]  /*4180*/  ULDC.64 UR24, c[0x0][0x848] ;  /* 0x0002120000187ab9 */ /* 0x000fca0000000a00 */
[----:B------:R-:W-:Y:S01]  /*4190*/  @UP0 ULDC UR4, c[0x0][0x854] ;  /* 0x0002150000040ab9 */ /* 0x000fe20000000800 */
[----:B------:R-:W-:Y:S01]  /*41a0*/  @UP0 ULDC UR7, c[0x0][0x858] ;  /* 0x0002160000070ab9 */ /* 0x000fe20000000800 */
[----:B------:R-:W4:Y:S01]  /*41b0*/  S2UR UR14, SR_CTAID.Z ;  /* 0x00000000000e79c3 */ /* 0x000f220000002700 */
[----:B--2---:R-:W-:-:S07]  /*41c0*/  UIMAD.WIDE.U32 UR4, UR8, UR4, URZ ;  /* 0x00000004080472a5 */ /* 0x004fce000f8e003f */
[----:B------:R-:W2:Y:S01]  /*41d0*/  S2UR UR21, SR_CgaCtaId ;  /* 0x00000000001579c3 */ /* 0x000ea20000008800 */
[----:B------:R-:W-:Y:S01]  /*41e0*/  UMOV UR11, UR8 ;  /* 0x00000008000b7c82 */ /* 0x000fe20008000000 */
[----:B------:R-:W-:Y:S01]  /*41f0*/  @UP0 USHF.R.U32.HI UR11, URZ, UR7, UR5 ;  /* 0x000000073f0b0299 */ /* 0x000fe20008011605 */
[----:B-1----:R-:W-:-:S03]  /*4200*/  VIADD R3, R4, 0xffffff80 ;  /* 0xffffff8004037836 */ /* 0x002fc60000000000 */
[----:B------:R-:W-:Y:S02]  /*4210*/  USHF.R.S32.HI UR19, URZ, 0x1f, UR11 ;  /* 0x0000001f3f137899 */ /* 0x000fe4000801140b */
[----:B------:R-:W-:Y:S01]  /*4220*/  BAR.SYNC.DEFER_BLOCKING 0x1, 0x180 ;  /* 0x0046000000007b1d */ /* 0x000fe20000010000 */
[----:B---3--:R-:W-:Y:S01]  /*4230*/  UIMAD UR6, UR15, 0x4800, URZ ;  /* 0x000048000f0678a4 */ /* 0x008fe2000f8e023f */
[----:B------:R-:W-:Y:S01]  /*4240*/  ISETP.NE.AND P1, PT, R4, 0x80, PT ;  /* 0x000000800400780c */ /* 0x000fe20003f25270 */
[----:B------:R-:W-:Y:S01]  /*4250*/  UIMAD UR10, UR19, UR12, URZ ;  /* 0x0000000c130a72a4 */ /* 0x000fe2000f8e023f */
[----:B------:R-:W-:Y:S01]  /*4260*/  SHF.R.S32.HI R0, RZ, 0x1f, R3 ;  /* 0x0000001fff007819 */ /* 0x000fe20000011403 */
[----:B------:R-:W-:Y:S01]  /*4270*/  USHF.R.S32.HI UR7, URZ, 0x1f, UR6 ;  /* 0x0000001f3f077899 */ /* 0x000fe20008011406 */
[----:B------:R-:W-:Y:S01]  /*4280*/  ISETP.NE.AND P0, PT, R3, RZ, PT ;  /* 0x000000ff0300720c */ /* 0x000fe20003f05270 */
[----:B------:R-:W-:Y:S01]  /*4290*/  UIMAD UR22, UR11, UR13, UR10 ;  /* 0x0000000d0b1672a4 */ /* 0x000fe2000f8e020a */
[----:B------:R-:W-:Y:S01]  /*42a0*/  LEA.HI R2, R0, R3, RZ, 0x7 ;  /* 0x0000000300027211 */ /* 0x000fe200078f38ff */
[----:B------:R-:W-:Y:S01]  /*42b0*/  UIMAD.WIDE.U32 UR4, UR11, UR12, UR6 ;  /* 0x0000000c0b0472a5 */ /* 0x000fe2000f8e0006 */
[----:B------:R-:W-:-:S02]  /*42c0*/  ULDC UR10, c[0x0][0x870] ;  /* 0x00021c00000a7ab9 */ /* 0x000fc40000000800 */
[----:B------:R-:W-:Y:S01]  /*42d0*/  LOP3.LUT R0, R2, 0x3fffff80, RZ, 0xc0, !PT ;  /* 0x3fffff8002007812 */ /* 0x000fe200078ec0ff */
[----:B------:R-:W-:Y:S01]  /*42e0*/  UIMAD UR10, UR15, UR10, URZ ;  /* 0x0000000a0f0a72a4 */ /* 0x000fe2000f8e023f */
[----:B------:R-:W-:Y:S01]  /*42f0*/  SHF.R.S32.HI R5, RZ, 0x7, R2 ;  /* 0x00000007ff057819 */ /* 0x000fe20000011402 */
[----:B----4-:R-:W-:Y:S02]  /*4300*/  UIMAD UR15, UR14, UR18, URZ ;  /* 0x000000120e0f72a4 */ /* 0x010fe4000f8e023f */
[----:B------:R-:W-:Y:S01]  /*4310*/  IMAD.IADD R0, R3, 0x1, -R0 ;  /* 0x0000000103007824 */ /* 0x000fe200078e0a00 */
[----:B------:R-:W-:Y:S02]  /*4320*/  UIMAD UR18, UR10, UR18, URZ ;  /* 0x000000120a1272a4 */ /* 0x000fe4000f8e023f */
[----:B--2---:R-:W-:Y:S01]  /*4330*/  ULEA UR10, UR21, UR20, 0x18 ;  /* 0x00000014150a7291 */ /* 0x004fe2000f8ec03f */
[----:B------:R-:W-:Y:S01]  /*4340*/  IMAD R0, R5, 0x600, R0 ;  /* 0x0000060005007824 */ /* 0x000fe200078e0200 */
[----:B------:R-:W-:-:S02]  /*4350*/  USHF.R.S32.HI UR21, URZ, 0x1f, UR18 ;  /* 0x0000001f3f157899 */ /* 0x000fc40008011412 */
[----:B------:R-:W-:Y:S01]  /*4360*/  USHF.R.S32.HI UR20, URZ, 0x1f, UR15 ;  /* 0x0000001f3f147899 */ /* 0x000fe2000801140f */
[----:B------:R-:W-:Y:S01]  /*4370*/  IMAD.SHL.U32 R0, R0, 0x4, RZ ;  /* 0x0000000400007824 */ /* 0x000fe200078e00ff */
[----:B------:R-:W-:Y:S02]  /*4380*/  UIADD3 UR18, UP0, UP1, UR18, UR15, UR11 ;  /* 0x0000000f12127290 */ /* 0x000fe4000f91e00b */
[----:B------:R-:W-:Y:S02]  /*4390*/  UIMAD.WIDE.U32 UR6, UR11, UR16, UR6 ;  /* 0x000000100b0672a5 */ /* 0x000fe4000f8e0006 */
[----:B------:R-:W-:Y:S01]  /*43a0*/  UIMAD UR23, UR19, UR16, URZ ;  /* 0x00000010131772a4 */ /* 0x000fe2000f8e023f */
[----:B------:R-:W-:Y:S01]  /*43b0*/  LEA R0, R0, UR10, 0x2 ;  /* 0x0000000a00007c11 */ /* 0x000fe2000f8e10ff */
[----:B------:R-:W-:Y:S02]  /*43c0*/  UIADD3.X UR16, UR21, UR20, UR19, UP0, UP1 ;  /* 0x0000001415107290 */ /* 0x000fe400087e2413 */
[----:B------:R-:W-:Y:S01]  /*43d0*/  USHF.L.U32 UR15, UR18, 0x2, URZ ;  /* 0x00000002120f7899 */ /* 0x000fe2000800063f */
[----:B------:R-:W-:Y:S01]  /*43e0*/  ULDC.64 UR12, c[0x0][0x868] ;  /* 0x00021a00000c7ab9 */ /* 0x000fe20000000a00 */
[----:B------:R-:W-:Y:S01]  /*43f0*/  USHF.L.U64.HI UR16, UR18, 0x2, UR16 ;  /* 0x0000000212107899 */ /* 0x000fe20008010210 */
[----:B------:R1:W-:Y:S01]  /*4400*/  STS.128 [R0], R24 ;  /* 0x0000001800007388 */ /* 0x0003e20000000c00 */
[----:B------:R-:W-:-:S02]  /*4410*/  UIADD3 UR18, UP0, UR15, UR12, URZ ;  /* 0x0000000c0f127290 */ /* 0x000fc4000ff1e03f */
[----:B------:R-:W-:Y:S01]  /*4420*/  USHF.R.S32.HI UR12, URZ, 0x1f, UR14 ;  /* 0x0000001f3f0c7899 */ /* 0x000fe2000801140e */
[----:B------:R1:W-:Y:S01]  /*4430*/  STS.128 [R0+0x800], R28 ;  /* 0x0008001c00007388 */ /* 0x0003e20000000c00 */
[----:B------:R-:W-:Y:S01]  /*4440*/  UIMAD UR17, UR11, UR17, UR23 ;  /* 0x000000110b1172a4 */ /* 0x000fe2000f8e0217 */
[----:B------:R-:W-:Y:S02]  /*4450*/  ULDC.64 UR20, c[0x0][0x820] ;  /* 0x0002080000147ab9 */ /* 0x000fe40000000a00 */
[----:B------:R1:W-:Y:S01]  /*4460*/  STS.128 [R0+0x1000], R32 ;  /* 0x0010002000007388 */ /* 0x0003e20000000c00 */
[----:B------:R-:W-:Y:S01]  /*4470*/  UIADD3.X UR19, UR16, UR13, URZ, UP0, !UPT ;  /* 0x0000000d10137290 */ /* 0x000fe200087fe43f */
[----:B------:R-:W-:Y:S01]  /*4480*/  IMAD.U32 R2, RZ, RZ, UR18 ;  /* 0x00000012ff027e24 */ /* 0x000fe2000f8e00ff */
[----:B------:R-:W-:Y:S01]  /*4490*/  UIMAD UR13, UR12, UR20, URZ ;  /* 0x000000140c0d72a4 */ /* 0x000fe2000f8e023f */
[----:B------:R1:W-:Y:S01]  /*44a0*/  STS.128 [R0+0x1800], R36 ;  /* 0x0018002400007388 */ /* 0x0003e20000000c00 */
[----:B------:R-:W-:-:S02]  /*44b0*/  UIADD3 UR5, UR5, UR22, URZ ;  /* 0x0000001605057290 */ /* 0x000fc4000fffe03f */
[----:B------:R-:W-:Y:S01]  /*44c0*/  UIMAD UR12, UR12, UR24, URZ ;  /* 0x000000180c0c72a4 */ /* 0x000fe2000f8e023f */
[----:B------:R1:W-:Y:S01]  /*44d0*/  STS.128 [R0+0x2000], R40 ;  /* 0x0020002800007388 */ /* 0x0003e20000000c00 */
[----:B------:R-:W-:Y:S01]  /*44e0*/  UIADD3 UR7, UR7, UR17, URZ ;  /* 0x0000001107077290 */ /* 0x000fe2000fffe03f */
[----:B------:R-:W-:Y:S01]  /*44f0*/  IMAD.U32 R3, RZ, RZ, UR19 ;  /* 0x00000013ff037e24 */ /* 0x000fe2000f8e00ff */
[----:B------:R-:W-:Y:S01]  /*4500*/  UIMAD UR13, UR14, UR21, UR13 ;  /* 0x000000150e0d72a4 */ /* 0x000fe2000f8e020d */
[----:B------:R1:W-:Y:S01]  /*4510*/  STS.128 [R0+0x2800], R44 ;  /* 0x0028002c00007388 */ /* 0x0003e20000000c00 */
[----:B------:R-:W-:Y:S02]  /*4520*/  UIMAD.WIDE.U32 UR4, UR14, UR20, UR4 ;  /* 0x000000140e0472a5 */ /* 0x000fe4000f8e0004 */
[----:B------:R-:W-:Y:S01]  /*4530*/  UIMAD UR12, UR14, UR25, UR12 ;  /* 0x000000190e0c72a4 */ /* 0x000fe2000f8e020c */
[----:B------:R1:W-:Y:S01]  /*4540*/  STS.128 [R0+0x3000], R48 ;  /* 0x0030003000007388 */ /* 0x0003e20000000c00 */
[----:B------:R-:W-:Y:S01]  /*4550*/  UIMAD.WIDE.U32 UR6, UR14, UR24, UR6 ;  /* 0x000000180e0672a5 */ /* 0x000fe2000f8e0006 */
[----:B------:R-:W-:-:S02]  /*4560*/  ULDC.64 UR20, c[0x0][0x800] ;  /* 0x0002000000147ab9 */ /* 0x000fc40000000a00 */
[----:B------:R1:W-:Y:S01]  /*4570*/  STS.128 [R0+0x3800], R52 ;  /* 0x0038003400007388 */ /* 0x0003e20000000c00 */
[----:B------:R-:W-:Y:S01]  /*4580*/  ULDC.64 UR22, c[0x0][0x828] ;  /* 0x00020a0000167ab9 */ /* 0x000fe20000000a00 */
[----:B------:R-:W-:Y:S02]  /*4590*/  UIADD3 UR14, -UR11, URZ, URZ ;  /* 0x0000003f0b0e7290 */ /* 0x000fe4000fffe13f */
[----:B------:R1:W-:Y:S01]  /*45a0*/  STS.128 [R0+0x4000], R56 ;  /* 0x0040003800007388 */ /* 0x0003e20000000c00 */
[----:B------:R-:W-:Y:S02]  /*45b0*/  UIADD3 UR11, UR5, UR13, URZ ;  /* 0x0000000d050b7290 */ /* 0x000fe4000fffe03f */
[----:B------:R-:W-:Y:S01]  /*45c0*/  ULEA UR20, UP0, UR4, UR20, 0x2 ;  /* 0x0000001404147291 */ /* 0x000fe2000f80103f */
[----:B------:R1:W-:Y:S01]  /*45d0*/  STS.128 [R0+0x4800], R60 ;  /* 0x0048003c00007388 */ /* 0x0003e20000000c00 */
[----:B------:R-:W-:Y:S02]  /*45e0*/  UIADD3 UR5, UR7, UR12, URZ ;  /* 0x0000000c07057290 */ /* 0x000fe4000fffe03f */
[----:B------:R-:W-:Y:S01]  /*45f0*/  ULEA UR22, UP1, UR6, UR22, 0x2 ;  /* 0x0000001606167291 */ /* 0x000fe2000f82103f */
[----:B------:R1:W-:Y:S01]  /*4600*/  STS.128 [R0+0x5000], R64 ;  /* 0x0050004000007388 */ /* 0x0003e20000000c00 */
[----:B------:R-:W-:-:S02]  /*4610*/  ULEA.HI.X UR21, UR4, UR21, UR11, 0x2, UP0 ;  /* 0x0000001504157291 */ /* 0x000fc400080f140b */
[----:B------:R-:W-:Y:S01]  /*4620*/  ULEA.HI.X UR5, UR6, UR23, UR5, 0x2, UP1 ;  /* 0x0000001706057291 */ /* 0x000fe200088f1405 */
[----:B------:R1:W-:Y:S01]  /*4630*/  STS.128 [R0+0x5800], R68 ;  /* 0x0058004400007388 */ /* 0x0003e20000000c00 */
[----:B------:R-:W-:Y:S01]  /*4640*/  UIMAD UR14, UR9, UR14, UR8 ;  /* 0x0000000e090e72a4 */ /* 0x000fe2000f8e0208 */
[----:B------:R-:W-:Y:S11]  /*4650*/  @P0 BRA `(.L_x_1641) ;  /* 0x0000000000140947 */ /* 0x000ff60003800000 */
.L_x_1642:
[----:B------:R-:W2:Y:S04]  /*4660*/  LDG.E.STRONG.GPU R4, desc[UR46][R2.64] ;  /* 0x0000002e02047981 */ /* 0x000ea8000c1ef900 */
[----:B--2---:R-:W-:Y:S01]  /*4670*/  CCTL.IVALL ;  /* 0x00000000ff00798f */ /* 0x004fe20002000000 */
[----:B------:R-:W-:Y:S05]  /*4680*/  YIELD ;  /* 0x0000000000007946 */ /* 0x000fea0003800000 */
[----:B------:R-:W-:-:S13]  /*4690*/  ISETP.NE.AND P0, PT, R4, UR14, PT ;  /* 0x0000000e04007c0c */ /* 0x000fda000bf05270 */
[----:B------:R-:W-:Y:S05]  /*46a0*/  @P0 BRA `(.L_x_1642) ;  /* 0xfffffffc00ec0947 */ /* 0x000fea000383ffff */
.L_x_1641:
[----:B------:R-:W-:Y:S05]  /*46b0*/  BSYNC B0 ;  /* 0x0000000000007941 */ /* 0x000fea0003800000 */
.L_x_1640:
[----:B------:R-:W-:-:S03]  /*46c0*/  UMOV UR4, 0xffffffff ;  /* 0xffffffff00047882 */ /* 0x000fc60000000000 */
[----:B------:R-:W-:Y:S05]  /*46d0*/  BRA.DIV UR4, `(.L_x_1643) ;  /* 0x0000004e04607947 */ /* 0x000fea000b800000 */
[----:B------:R-:W-:Y:S01]  /*46e0*/  NOP ;  /* 0x0000000000007918 */ /* 0x000fe20000000000 */
.L_x_1752:
        /* <DEDUP_REMOVED lines=10> */
[----:B------:R-:W-:Y:S01]  /*4790*/  PLOP3.LUT P0, PT, PT, PT, PT, 0x80, 0x0 ;  /* 0x000000000000781c */ /* 0x000fe20003f0f070 */
[----:B------:R-:W-:Y:S01]  /*47a0*/  UMOV UR6, 0x1200 ;  /* 0x0000120000067882 */ /* 0x000fe20000000000 */
[----:B------:R-:W-:Y:S01]  /*47b0*/  UMOV UR8, 0x0 ;  /* 0x0000000000087882 */ /* 0x000fe20000000000 */
[----:B------:R-:W-:Y:S01]  /*47c0*/  UMOV UR9, 0x14f00000 ;  /* 0x14f0000000097882 */ /* 0x000fe20000000000 */
[----:B------:R-:W-:-:S09]  /*47d0*/  UMOV UR4, UR22 ;  /* 0x0000001600047c82 */ /* 0x000fd20008000000 */
.L_x_1646:
[----:B------:R-:W-:Y:S01]  /*47e0*/  @P0 ELECT P2, URZ, PT ;  /* 0x00000000003f082f */ /* 0x000fe20003840000 */
[----:B------:R2:W-:-:S12]  /*47f0*/  UBLKRED.G.S.ADD.F32.RN [UR4], [UR10], UR6, desc[UR8] ;  /* 0x000008040a0073bb */ /* 0x0005d800080a1406 */
[----:B------:R-:W-:Y:S02]  /*4800*/  @P2 PLOP3.LUT P0, PT, P2, PT, PT, 0x8, 0x0 ;  /* 0x000000000000281c */ /* 0x000fe4000170e170 */
[----:B------:R-:W-:-:S11]  /*4810*/  PLOP3.LUT P2, PT, PT, PT, PT, 0x8, 0x0 ;  /* 0x000000000000781c */ /* 0x000fd60003f4e170 */
[----:B--2---:R-:W-:Y:S05]  /*4820*/  @P0 BRA.U.ANY `(.L_x_1646) ;  /* 0xfffffffd00ec0947 */ /* 0x004fea000393ffff */
[----:B------:R0:W-:Y:S01]  /*4830*/  UTMACMDFLUSH ;  /* 0x00000000000079b7 */ /* 0x0001e20000000000 */
[----:B------:R-:W-:-:S04]  /*4840*/  DEPBAR.LE SB0, 0x0 ;  /* 0x000080000000791a */ /* 0x000fc80000000000 */
.L_x_1645:
[----:B------:R-:W-:Y:S05]  /*4850*/  BSYNC B0 ;  /* 0x0000000000007941 */ /* 0x000fea0003800000 */
.L_x_1644:
        /* <DEDUP_REMOVED lines=12> */
[----:B------:R-:W-:-:S05]  /*4920*/  IMAD.MOV.U32 R5, RZ, RZ, 0x1 ;  /* 0x00000001ff057424 */ /* 0x000fca00078e00ff */
[----:B------:R2:W-:Y:S02]  /*4930*/  REDG.E.ADD.S32.STRONG.GPU desc[UR46][R2.64], R5 ;  /* 0x000000050200798e */ /* 0x0005e4000c10e3ae */
.L_x_1648:
[----:B------:R-:W-:Y:S05]  /*4940*/  BSYNC B0 ;  /* 0x0000000000007941 */ /* 0x000fea0003800000 */
.L_x_1647:
[----:B------:R-:W-:Y:S06]  /*4950*/  BAR.SYNC.DEFER_BLOCKING 0x1, 0x180 ;  /* 0x0046000000007b1d */ /* 0x000fec0000010000 */
[----:B------:R-:W-:Y:S01]  /*4960*/  ULDC.64 UR4, c[0x0][0x860] ;  /* 0x0002180000047ab9 */ /* 0x000fe20000000a00 */
[----:B------:R-:W-:Y:S01]  /*4970*/  BSSY B0, `(.L_x_1649) ;  /* 0x0000017000007945 */ /* 0x000fe20003800000 */
[----:B------:R-:W-:-:S04]  /*4980*/  UIADD3 UR15, UP0, UR15, UR4, URZ ;  /* 0x000000040f0f7290 */ /* 0x000fc8000ff1e03f */
[----:B------:R-:W-:Y:S02]  /*4990*/  UIADD3.X UR16, UR16, UR5, URZ, UP0, !UPT ;  /* 0x0000000510107290 */ /* 0x000fe400087fe43f */
[----:B--2---:R-:W-:-:S04]  /*49a0*/  IMAD.U32 R2, RZ, RZ, UR15 ;  /* 0x0000000fff027e24 */ /* 0x004fc8000f8e00ff */
[----:B------:R-:W-:Y:S01]  /*49b0*/  IMAD.U32 R3, RZ, RZ, UR16 ;  /* 0x00000010ff037e24 */ /* 0x000fe2000f8e00ff */
        /* <DEDUP_REMOVED lines=13> */
.L_x_1651:
[----:B-12---:R-:W2:Y:S04]  /*4a90*/  LDG.E.STRONG.GPU R0, desc[UR46][R2.64] ;  /* 0x0000002e02007981 */ /* 0x006ea8000c1ef900 */
[----:B--2---:R-:W-:Y:S01]  /*4aa0*/  CCTL.IVALL ;  /* 0x00000000ff00798f */ /* 0x004fe20002000000 */
[----:B------:R-:W-:Y:S05]  /*4ab0*/  YIELD ;  /* 0x0000000000007946 */ /* 0x000fea0003800000 */
[----:B------:R-:W-:-:S13]  /*4ac0*/  ISETP.NE.AND P0, PT, R0, UR14, PT ;  /* 0x0000000e00007c0c */ /* 0x000fda000bf05270 */
[----:B------:R-:W-:Y:S05]  /*4ad0*/  @P0 BRA `(.L_x_1651) ;  /* 0xfffffffc00ec0947 */ /* 0x000fea000383ffff */
.L_x_1650:
[----:B------:R-:W-:Y:S05]  /*4ae0*/  BSYNC B0 ;  /* 0x0000000000007941 */ /* 0x000fea0003800000 */
.L_x_1649:
[----:B------:R-:W-:-:S03]  /*4af0*/  UMOV UR4, 0xffffffff ;  /* 0xffffffff00047882 */ /* 0x000fc60000000000 */
[----:B------:R-:W-:Y:S05]  /*4b00*/  BRA.DIV UR4, `(.L_x_1652) ;  /* 0x0000004a04707947 */ /* 0x000fea000b800000 */
[----:B------:R-:W-:Y:S01]  /*4b10*/  NOP ;  /* 0x0000000000007918 */ /* 0x000fe20000000000 */
.L_x_1755:
[----:B------:R-:W-:Y:S01]  /*4b20*/  @!PT LDS RZ, [RZ] ;  /* 0x00000000fffff984 */ /* 0x000fe20000000800 */
[----:B------:R-:W-:Y:S01]  /*4b30*/  @!PT LDS RZ, [RZ] ;  /* 0x00000000fffff984 */ /* 0x000fe20000000800 */
[----:B------:R-:W-:Y:S01]  /*4b40*/  @!PT LDS RZ, [RZ] ;  /* 0x00000000fffff984 */ /* 0x000fe20000000800 */
[----:B------:R-:W-:Y:S01]  /*4b50*/  @!PT LDS RZ, [RZ] ;  /* 0x00000000fffff984 */ /* 0x000fe20000000800 */
[----:B------:R3:W-:Y:S06]  /*4b60*/  MEMBAR.ALL.CTA ;  /* 0x0000000000007992 */ /* 0x0007ec0000008000 */
[----:B---3--:R-:W3:Y:S01]  /*4b70*/  FENCE.VIEW.ASYNC.S ;  /* 0x00000000000073c6 */ /* 0x008ee20000000000 */
[----:B------:R-:W-:Y:S05]  /*4b80*/  WARPSYNC.ALL ;  /* 0x0000000000007948 */ /* 0x000fea0003800000 */
[----:B------:R-:W-:Y:S01]  /*4b90*/  BSSY B0, `(.L_x_1653) ;  /* 0x0000010000007945 */ /* 0x000fe20003800000 */
[----:B---3--:R-:W-:Y:S06]  /*4ba0*/  BAR.SYNC.DEFER_BLOCKING 0x1, 0x180 ;  /* 0x0046000000007b1d */ /* 0x008fec0000010000 */
[----:B------:R-:W-:Y:S05]  /*4bb0*/  @P1 BRA `(.L_x_1654) ;  /* 0x0000000000341947 */ /* 0x000fea0003800000 */
[----:B------:R-:W-:Y:S01]  /*4bc0*/  PLOP3.LUT P0, PT, PT, PT, PT, 0x80, 0x0 ;  /* 0x000000000000781c */ /* 0x000fe20003f0f070 */
[----:B------:R-:W-:Y:S01]  /*4bd0*/  UMOV UR6, 0x1200 ;  /* 0x0000120000067882 */ /* 0x000fe20000000000 */
[----:B------:R-:W-:Y:S01]  /*4be0*/  UMOV UR8, 0x0 ;  /* 0x0000000000087882 */ /* 0x000fe20000000000 */
[----:B------:R-:W-:Y:S01]  /*4bf0*/  UMOV UR9, 0x14f00000 ;  /* 0x14f0000000097882 */ /* 0x000fe20000000000 */
[----:B------:R-:W-:Y:S01]  /*4c00*/  UMOV UR4, UR20 ;  /* 0x0000001400047c82 */ /* 0x000fe20008000000 */
[----:B------:R-:W-:-:S08]  /*4c10*/  UMOV UR5, UR21 ;  /* 0x0000001500057c82 */ /* 0x000fd00008000000 */
.L_x_1655:
[----:B------:R-:W-:Y:S01]  /*4c20*/  @P0 ELECT P2, URZ, PT ;  /* 0x00000000003f082f */ /* 0x000fe20003840000 */
[----:B------:R3:W-:-:S12]  /*4c30*/  UBLKRED.G.S.ADD.F32.RN [UR4], [UR10], UR6, desc[UR8] ;  /* 0x000008040a0073bb */ /* 0x0007d800080a1406 */
[----:B------:R-:W-:Y:S02]  /*4c40*/  @P2 PLOP3.LUT P0, PT, P2, PT, PT, 0x8, 0x0 ;  /* 0x000000000000281c */ /* 0x000fe4000170e170 */
[----:B------:R-:W-:-:S11]  /*4c50*/  PLOP3.LUT P2, PT, PT, PT, PT, 0x8, 0x0 ;  /* 0x000000000000781c */ /* 0x000fd60003f4e170 */
[----:B---3--:R-:W-:Y:S05]  /*4c60*/  @P0 BRA.U.ANY `(.L_x_1655) ;  /* 0xfffffffd00ec0947 */ /* 0x008fea000393ffff */
[----:B------:R0:W-:Y:S01]  /*4c70*/  UTMACMDFLUSH ;  /* 0x00000000000079b7 */ /* 0x0001e20000000000 */
[----:B------:R-:W-:-:S04]  /*4c80*/  DEPBAR.LE SB0, 0x0 ;  /* 0x000080000000791a */ /* 0x000fc80000000000 */
.L_x_1654:
[----:B------:R-:W-:Y:S05]  /*4c90*/  BSYNC B0 ;  /* 0x0000000000007941 */ /* 0x000fea0003800000 */
.L_x_1653:
        /* <DEDUP_REMOVED lines=11> */
[----:B012345:R-:W-:Y:S04]  /*4d50*/  CCTL.IVALL ;  /* 0x00000000ff00798f */ /* 0x03ffe80002000000 */
[----:B------:R3:W-:Y:S01]  /*4d60*/  REDG.E.ADD.S32.STRONG.GPU desc[UR46][R2.64], R5 ;  /* 0x000000050200798e */ /* 0x0007e2000c10e3ae */
[----:B------:R-:W-:Y:S05]  /*4d70*/  BRA `(.L_x_1611) ;  /* 0x0000004400587947 */ /* 0x000fea0003800000 */
.L_x_1609:
        /* <DEDUP_REMOVED lines=33> */
.L_x_1657:
[----:B------:R-:W-:-:S05]  /*4f90*/  UMOV UR11, UR5 ;  /* 0x00000005000b7c82 */ /* 0x000fca0008000000 */
.L_x_1658:
        /* <DEDUP_REMOVED lines=11> */
[----:B------:R-:W-:Y:S02]  /*5050*/  UIADD3 UR7, UR7, UR8, URZ ;  /* 0x0000000807077290 */ /* 0x000fe4000fffe03f */
[----:B------:R-:W-:Y:S02]  /*5060*/  UISETP.LT.AND UP0, UPT, URZ, UR10, UPT ;  /* 0x0000000a3f00728c */ /* 0x000fe4000bf01270 */
[----:B------:R-:W-:-:S02]  /*5070*/  USHF.R.S32.HI UR9, URZ, 0x1f, UR16 ;  /* 0x0000001f3f097899 */ /* 0x000fc40008011410 */
[----:B------:R-:W-:Y:S01]  /*5080*/  USEL UR8, URZ, UR10, !UP0 ;  /* 0x0000000a3f087287 */ /* 0x000fe2000c000000 */
[----:B------:R-:W-:Y:S01]  /*5090*/  ULDC.64 UR12, c[0x0][0x2e0] ;  /* 0x0000b800000c7ab9 */ /* 0x000fe20000000a00 */
[----:B------:R-:W-:Y:S02]  /*50a0*/  ULDC UR15, c[0x0][0x288] ;  /* 0x0000a200000f7ab9 */ /* 0x000fe40000000800 */
[----:B------:R-:W-:Y:S02]  /*50b0*/  UISETP.GT.AND UP0, UPT, UR11, UR8, UPT ;  /* 0x000000080b00728c */ /* 0x000fe4000bf04270 */
[----:B------:R-:W-:Y:S02]  /*50c0*/  UIMAD UR9, UR9, UR12, URZ ;  /* 0x0000000c090972a4 */ /* 0x000fe4000f8e023f */
[----:B------:R-:W-:Y:S02]  /*50d0*/  UIMAD UR10, UR16, UR15, URZ ;  /* 0x0000000f100a72a4 */ /* 0x000fe4000f8e023f */
[----:B------:R-:W-:Y:S01]  /*50e0*/  PLOP3.LUT P1, PT, PT, PT, UP0, 0x80, 0x0 ;  /* 0x000000000000781c */ /* 0x000fe20003f2f008 */
[----:B------:R-:W-:-:S02]  /*50f0*/  UIMAD UR14, UR16, UR13, UR9 ;  /* 0x0000000d100e72a4 */ /* 0x000fc4000f8e0209 */
        /* <DEDUP_REMOVED lines=26> */
.L_x_1663:
[----:B------:R-:W2:Y:S04]  /*52a0*/  LDG.E.STRONG.GPU R0, desc[UR46][R2.64] ;  /* 0x0000002e02007981 */ /* 0x000ea8000c1ef900 */
[----:B--2---:R-:W-:Y:S01]  /*52b0*/  CCTL.IVALL ;  /* 0x00000000ff00798f */ /* 0x004fe20002000000 */
[----:B------:R-:W-:Y:S05]  /*52c0*/  YIELD ;  /* 0x0000000000007946 */ /* 0x000fea0003800000 */
[----:B------:R-:W-:-:S13]  /*52d0*/  ISETP.NE.AND P1, PT, R0, UR23, PT ;  /* 0x0000001700007c0c */ /* 0x000fda000bf25270 */
[----:B------:R-:W-:Y:S05]  /*52e0*/  @P1 BRA `(.L_x_1663) ;  /* 0xfffffffc00ec1947 */ /* 0x000fea000383ffff */
.L_x_1662:
[----:B------:R-:W-:Y:S05]  /*52f0*/  BSYNC B0 ;  /* 0x0000000000007941 */ /* 0x000fea0003800000 */
.L_x_1661:
[----:B------:R-:W-:-:S03]  /*5300*/  UMOV UR4, 0xffffffff ;  /* 0xffffffff00047882 */ /* 0x000fc60000000000 */
[----:B------:R-:W-:Y:S05]  /*5310*/  BRA.DIV UR4, `(.L_x_1664) ;  /* 0x0000004204887947 */ /* 0x000fea000b800000 */
[----:B------:R-:W-:Y:S01]  /*5320*/  NOP ;  /* 0x0000000000007918 */ /* 0x000fe20000000000 */
.L_x_1758:
        /* <DEDUP_REMOVED lines=22> */
.L_x_1666:
[----:B------:R-:W-:Y:S05]  /*5490*/  BSYNC B0 ;  /* 0x0000000000007941 */ /* 0x000fea0003800000 */
.L_x_1665:
        /* <DEDUP_REMOVED lines=19> */
.L_x_1668:
[----:B------:R-:W-:Y:S05]  /*55d0*/  BSYNC B0 ;  /* 0x0000000000007941 */ /* 0x000fea0003800000 */
.L_x_1667:
        /* <DEDUP_REMOVED lines=20> */
.L_x_1670:
[----:B------:R-:W-:Y:S05]  /*5720*/  BSYNC B0 ;  /* 0x0000000000007941 */ /* 0x000fea0003800000 */
.L_x_1669:
[----:B------:R-:W-:Y:S06]  /*5730*/  BAR.ARV 0xa, 0xa0 ;  /* 0x0282800000007b1d */ /* 0x000fec0000002000 */
[----:B------:R-:W-:Y:S04]  /*5740*/  BSSY B0, `(.L_x_1671) ;  /* 0x0000003000007945 */ /* 0x000fe80003800000 */
[----:B------:R-:W-:Y:S05]  /*5750*/  @!P0 BRA `(.L_x_1672) ;  /* 0x0000000000048947 */ /* 0x000fea0003800000 */
[----:B------:R-:W-:-:S04]  /*5760*/  DEPBAR.LE SB0, 0x1 ;  /* 0x000080400000791a */ /* 0x000fc80000000000 */
.L_x_1672:
[----:B------:R-:W-:Y:S05]  /*5770*/  BSYNC B0 ;  /* 0x0000000000007941 */ /* 0x000fea0003800000 */
.L_x_1671:
[----:B------:R-:W-:Y:S06]  /*5780*/  BAR.ARV 0xb, 0xa0 ;  /* 0x02c2800000007b1d */ /* 0x000fec0000002000 */
[----:B------:R-:W-:Y:S04]  /*5790*/  BSSY B0, `(.L_x_1673) ;  /* 0x0000003000007945 */ /* 0x000fe80003800000 */
[----:B------:R-:W-:Y:S05]  /*57a0*/  @!P0 BRA `(.L_x_1674) ;  /* 0x0000000000048947 */ /* 0x000fea0003800000 */
[----:B------:R-:W-:-:S04]  /*57b0*/  DEPBAR.LE SB0, 0x0 ;  /* 0x000080000000791a */ /* 0x000fc80000000000 */
.L_x_1674:
[----:B------:R-:W-:Y:S05]  /*57c0*/  BSYNC B0 ;  /* 0x0000000000007941 */ /* 0x000fea0003800000 */
.L_x_1673:
        /* <DEDUP_REMOVED lines=19> */
.L_x_1676:
[----:B------:R-:W-:Y:S05]  /*5900*/  BSYNC B0 ;  /* 0x0000000000007941 */ /* 0x000fea0003800000 */
.L_x_1675:
[----:B------:R-:W-:Y:S01]  /*5910*/  UIADD3 UR18, UR8, 0x1, URZ ;  /* 0x0000000108127890 */ /* 0x000fe2000fffe03f */
[----:B------:R-:W-:Y:S11]  /*5920*/  BRA `(.L_x_1677) ;  /* 0x0000000000047947 */ /* 0x000ff60003800000 */
.L_x_1660:
[----:B------:R-:W-:-:S05]  /*5930*/  UMOV UR18, UR8 ;  /* 0x0000000800127c82 */ /* 0x000fca0008000000 */
.L_x_1677:
        /* <DEDUP_REMOVED lines=12> */
.L_x_1710:
        /* <DEDUP_REMOVED lines=11> */
.L_x_1680:
[----:B------:R-:W2:Y:S04]  /*5ab0*/  LDG.E.STRONG.GPU R0, desc[UR46][R2.64] ;  /* 0x0000002e02007981 */ /* 0x000ea8000c1ef900 */
[----:B--2---:R-:W-:Y:S01]  /*5ac0*/  CCTL.IVALL ;  /* 0x00000000ff00798f */ /* 0x004fe20002000000 */
[----:B------:R-:W-:Y:S05]  /*5ad0*/  YIELD ;  /* 0x0000000000007946 */ /* 0x000fea0003800000 */
[----:B------:R-:W-:-:S13]  /*5ae0*/  ISETP.NE.AND P1, PT, R0, UR23, PT ;  /* 0x0000001700007c0c */ /* 0x000fda000bf25270 */
[----:B------:R-:W-:Y:S05]  /*5af0*/  @P1 BRA `(.L_x_1680) ;  /* 0xfffffffc00ec1947 */ /* 0x000fea000383ffff */
.L_x_1679:
[----:B------:R-:W-:Y:S05]  /*5b00*/  BSYNC B0 ;  /* 0x0000000000007941 */ /* 0x000fea0003800000 */
.L_x_1678:
[----:B------:R-:W-:-:S03]  /*5b10*/  UMOV UR16, 0xffffffff ;  /* 0xffffffff00107882 */ /* 0x000fc60000000000 */
[----:B------:R-:W-:Y:S05]  /*5b20*/  BRA.DIV UR16, `(.L_x_1681) ;  /* 0x0000003a10a07947 */ /* 0x000fea000b800000 */
[----:B------:R-:W-:Y:S01]  /*5b30*/  NOP ;  /* 0x0000000000007918 */ /* 0x000fe20000000000 */
.L_x_1761:
        /* <DEDUP_REMOVED lines=19> */
.L_x_1683:
[----:B------:R-:W-:Y:S05]  /*5c70*/  BSYNC B0 ;  /* 0x0000000000007941 */ /* 0x000fea0003800000 */
.L_x_1682:
        /* <DEDUP_REMOVED lines=14> */
.L_x_1685:
[----:B------:R-:W-:Y:S05]  /*5d60*/  BSYNC B0 ;  /* 0x0000000000007941 */ /* 0x000fea0003800000 */
.L_x_1684:
        /* <DEDUP_REMOVED lines=15> */
.L_x_1687:
[----:B------:R-:W-:Y:S05]  /*5e60*/  BSYNC B0 ;  /* 0x0000000000007941 */ /* 0x000fea0003800000 */
.L_x_1686:
[----:B------:R-:W-:Y:S06]  /*5e70*/  BAR.ARV 0xa, 0xa0 ;  /* 0x0282800000007b1d */ /* 0x000fec0000002000 */
[----:B------:R-:W-:Y:S04]  /*5e80*/  BSSY B0, `(.L_x_1688) ;  /* 0x0000003000007945 */ /* 0x000fe80003800000 */
[----:B------:R-:W-:Y:S05]  /*5e90*/  @!P0 BRA `(.L_x_1689) ;  /* 0x0000000000048947 */ /* 0x000fea0003800000 */
[----:B------:R-:W-:-:S04]  /*5ea0*/  DEPBAR.LE SB0, 0x1 ;  /* 0x000080400000791a */ /* 0x000fc80000000000 */
.L_x_1689:
[----:B------:R-:W-:Y:S05]  /*5eb0*/  BSYNC B0 ;  /* 0x0000000000007941 */ /* 0x000fea0003800000 */
.L_x_1688:
[----:B------:R-:W-:Y:S06]  /*5ec0*/  BAR.ARV 0xb, 0xa0 ;  /* 0x02c2800000007b1d */ /* 0x000fec0000002000 */
[----:B------:R-:W-:Y:S04]  /*5ed0*/  BSSY B0, `(.L_x_1690) ;  /* 0x0000003000007945 */ /* 0x000fe80003800000 */
[----:B------:R-:W-:Y:S05]  /*5ee0*/  @!P0 BRA `(.L_x_1691) ;  /* 0x0000000000048947 */ /* 0x000fea0003800000 */
[----:B------:R-:W-:-:S04]  /*5ef0*/  DEPBAR.LE SB0, 0x0 ;  /* 0x000080000000791a */ /* 0x000fc80000000000 */
.L_x_1691:
[----:B------:R-:W-:Y:S05]  /*5f00*/  BSYNC B0 ;  /* 0x0000000000007941 */ /* 0x000fea0003800000 */
.L_x_1690:
        /* <DEDUP_REMOVED lines=19> */
.L_x_1693:
[----:B------:R-:W-:Y:S05]  /*6040*/  BSYNC B0 ;  /* 0x0000000000007941 */ /* 0x000fea0003800000 */
.L_x_1692:
        /* <DEDUP_REMOVED lines=9> */
.L_x_1696:
[----:B------:R-:W2:Y:S04]  /*60e0*/  LDG.E.STRONG.GPU R0, desc[UR46][R2.64] ;  /* 0x0000002e02007981 */ /* 0x000ea8000c1ef900 */
[----:B--2---:R-:W-:Y:S01]  /*60f0*/  CCTL.IVALL ;  /* 0x00000000ff00798f */ /* 0x004fe20002000000 */
[----:B------:R-:W-:Y:S05]  /*6100*/  YIELD ;  /* 0x0000000000007946 */ /* 0x000fea0003800000 */
[----:B------:R-:W-:-:S13]  /*6110*/  ISETP.NE.AND P1, PT, R0, UR23, PT ;  /* 0x0000001700007c0c */ /* 0x000fda000bf25270 */
[----:B------:R-:W-:Y:S05]  /*6120*/  @P1 BRA `(.L_x_1696) ;  /* 0xfffffffc00ec1947 */ /* 0x000fea000383ffff */
.L_x_1695:
[----:B------:R-:W-:Y:S05]  /*6130*/  BSYNC B0 ;  /* 0x0000000000007941 */ /* 0x000fea0003800000 */
.L_x_1694:
[----:B------:R-:W-:-:S03]  /*6140*/  UMOV UR12, 0xffffffff ;  /* 0xffffffff000c7882 */ /* 0x000fc60000000000 */
[----:B------:R-:W-:Y:S05]  /*6150*/  BRA.DIV UR12, `(.L_x_1697) ;  /* 0x000000360c307947 */ /* 0x000fea000b800000 */
[----:B------:R-:W-:Y:S01]  /*6160*/  NOP ;  /* 0x0000000000007918 */ /* 0x000fe20000000000 */
.L_x_1764:
        /* <DEDUP_REMOVED lines=15> */
.L_x_1699:
[----:B------:R-:W-:Y:S05]  /*6260*/  BSYNC B0 ;  /* 0x0000000000007941 */ /* 0x000fea0003800000 */
.L_x_1698:
        /* <DEDUP_REMOVED lines=14> */
.L_x_1701:
[----:B------:R-:W-:Y:S05]  /*6350*/  BSYNC B0 ;  /* 0x0000000000007941 */ /* 0x000fea0003800000 */
.L_x_1700:
        /* <DEDUP_REMOVED lines=15> */
.L_x_1703:
[----:B------:R-:W-:Y:S05]  /*6450*/  BSYNC B0 ;  /* 0x0000000000007941 */ /* 0x000fea0003800000 */
.L_x_1702:
[----:B------:R-:W-:Y:S06]  /*6460*/  BAR.ARV 0xa, 0xa0 ;  /* 0x0282800000007b1d */ /* 0x000fec0000002000 */
[----:B------:R-:W-:Y:S04]  /*6470*/  BSSY B0, `(.L_x_1704) ;  /* 0x0000003000007945 */ /* 0x000fe80003800000 */
[----:B------:R-:W-:Y:S05]  /*6480*/  @!P0 BRA `(.L_x_1705) ;  /* 0x0000000000048947 */ /* 0x000fea0003800000 */
[----:B------:R-:W-:-:S04]  /*6490*/  DEPBAR.LE SB0, 0x1 ;  /* 0x000080400000791a */ /* 0x000fc80000000000 */
.L_x_1705:
[----:B------:R-:W-:Y:S05]  /*64a0*/  BSYNC B0 ;  /* 0x0000000000007941 */ /* 0x000fea0003800000 */
.L_x_1704:
[----:B------:R-:W-:Y:S06]  /*64b0*/  BAR.ARV 0xb, 0xa0 ;  /* 0x02c2800000007b1d */ /* 0x000fec0000002000 */
[----:B------:R-:W-:Y:S04]  /*64c0*/  BSSY B0, `(.L_x_1706) ;  /* 0x0000003000007945 */ /* 0x000fe80003800000 */
[----:B------:R-:W-:Y:S05]  /*64d0*/  @!P0 BRA `(.L_x_1707) ;  /* 0x0000000000048947 */ /* 0x000fea0003800000 */
[----:B------:R-:W-:-:S04]  /*64e0*/  DEPBAR.LE SB0, 0x0 ;  /* 0x000080000000791a */ /* 0x000fc80000000000 */
.L_x_1707:
[----:B------:R-:W-:Y:S05]  /*64f0*/  BSYNC B0 ;  /* 0x0000000000007941 */ /* 0x000fea0003800000 */
.L_x_1706:
        /* <DEDUP_REMOVED lines=19> */
.L_x_1709:
[----:B------:R-:W-:Y:S05]  /*6630*/  BSYNC B0 ;  /* 0x0000000000007941 */ /* 0x000fea0003800000 */
.L_x_1708:
[----:B------:R-:W-:Y:S02]  /*6640*/  UIADD3 UR8, UR8, 0x2, URZ ;  /* 0x0000000208087890 */ /* 0x000fe4000fffe03f */
[----:B------:R-:W-:Y:S02]  /*6650*/  UIADD3 UR4, UR4, 0x6000, URZ ;  /* 0x0000600004047890 */ /* 0x000fe4000fffe03f */
[----:B------:R-:W-:-:S06]  /*6660*/  UISETP.GE.AND UP0, UPT, UR8, UR11, UPT ;  /* 0x0000000b0800728c */ /* 0x000fcc000bf06270 */
[----:B------:R-:W-:-:S13]  /*6670*/  PLOP3.LUT P1, PT, PT, PT, UP0, 0x80, 0x0 ;  /* 0x000000000000781c */ /* 0x000fda0003f2f008 */
[----:B------:R-:W-:Y:S05]  /*6680*/  @!P1 BRA `(.L_x_1710) ;  /* 0xfffffff000dc9947 */ /* 0x000fea000383ffff */
.L_x_1659:
        /* <DEDUP_REMOVED lines=41> */
.L_x_1713:
[----:B------:R-:W-:Y:S05]  /*6920*/  BSYNC B0 ;  /* 0x0000000000007941 */ /* 0x000fea0003800000 */
.L_x_1712:
[----:B------:R-:W-:Y:S05]  /*6930*/  BRA `(.L_x_1714) ;  /* 0x0000000000047947 */ /* 0x000fea0003800000 */
.L_x_1711:
[----:B------:R-:W-:-:S05]  /*6940*/  UMOV UR4, UR8 ;  /* 0x0000000800047c82 */ /* 0x000fca0008000000 */
.L_x_1714:
        /* <DEDUP_REMOVED lines=11> */
.L_x_1719:
        /* <DEDUP_REMOVED lines=24> */
.L_x_1716:
[----:B------:R-:W-:Y:S05]  /*6b80*/  BSYNC B0 ;  /* 0x0000000000007941 */ /* 0x000fea0003800000 */
.L_x_1715:
        /* <DEDUP_REMOVED lines=24> */
.L_x_1718:
[----:B------:R-:W-:Y:S05]  /*6d10*/  BSYNC B0 ;  /* 0x0000000000007941 */ /* 0x000fea0003800000 */
.L_x_1717:
[----:B------:R-:W-:Y:S02]  /*6d20*/  UIADD3 UR11, UR11, 0x2, URZ ;  /* 0x000000020b0b7890 */ /* 0x000fe4000fffe03f */
[----:B------:R-:W-:Y:S02]  /*6d30*/  ULEA UR6, UR18, UR6, 0x1 ;  /* 0x0000000612067291 */ /* 0x000fe4000f8e083f */
[----:B------:R-:W-:Y:S02]  /*6d40*/  ULEA UR7, UR18, UR7, 0x1 ;  /* 0x0000000712077291 */ /* 0x000fe4000f8e083f */
[----:B------:R-:W-:-:S13]  /*6d50*/  ISETP.NE.AND P0, PT, RZ, UR11, PT ;  /* 0x0000000bff007c0c */ /* 0x000fda000bf05270 */
[----:B------:R-:W-:Y:S05]  /*6d60*/  @!P0 BRA `(.L_x_1611) ;  /* 0x00000024005c8947 */ /* 0x000fea0003800000 */
[----:B------:R-:W-:Y:S05]  /*6d70*/  BRA `(.L_x_1719) ;  /* 0xfffffffc00207947 */ /* 0x000fea000383ffff */
.L_x_1656:
        /* <DEDUP_REMOVED lines=34> */
.L_x_1721:
        /* <DEDUP_REMOVED lines=50> */
.L_x_1765:
        /* <DEDUP_REMOVED lines=9> */
.L_x_1724:
        /* <DEDUP_REMOVED lines=115> */
.L_x_1735:
[----:B-1----:R-:W-:-:S05]  /*7a80*/  IMAD.MOV.U32 R6, RZ, RZ, 0x1 ;  /* 0x00000001ff067424 */ /* 0x002fca00078e00ff */
[----:B------:R-:W-:-:S04]  /*7a90*/  SHF.L.U32 R6, R6, 0x1f, RZ ;  /* 0x0000001f06067819 */ /* 0x000fc800000006ff */
[----:B------:R-:W1:Y:S02]  /*7aa0*/  SYNCS.PHASECHK.TRANS64.TRYWAIT P1, [R0+URZ+0x36438], R6 ;  /* 0x03643806000075a7 */ /* 0x000e64000802017f */
[----:B-123--:R-:W-:Y:S05]  /*7ab0*/  @!P1 BRA `(.L_x_1727) ;  /* 0x0000001c00089947 */ /* 0x00efea0003800000 */
.L_x_1766:
[----:B------:R-:W-:Y:S05]  /*7ac0*/  @P0 BRA `(.L_x_1728) ;  /* 0x0000000000140947 */ /* 0x000fea0003800000 */
[----:B------:R-:W-:Y:S01]  /*7ad0*/  ISETP.NE.AND P1, PT, R20, RZ, PT ;  /* 0x000000ff1400720c */ /* 0x000fe20003f25270 */
[----:B------:R-:W-:-:S04]  /*7ae0*/  IMAD.MOV.U32 R3, RZ, RZ, 0x6100 ;  /* 0x00006100ff037424 */ /* 0x000fc800078e00ff */
[----:B------:R2:W-:Y:S08]  /*7af0*/  SYNCS.ARRIVE.TRANS64 RZ, [R0+URZ+0x36430], R3 ;  /* 0x0364300300ff79a7 */ /* 0x0005f0000800003f */
[----:B------:R-:W-:Y:S05]  /*7b00*/  @!P1 BRA `(.L_x_1728) ;  /* 0x0000000000049947 */ /* 0x000fea0003800000 */
[----:B------:R-:W-:Y:S01]  /*7b10*/  BPT.TRAP 0x1 ;  /* 0x000000040000795c */ /* 0x000fe20000300000 */
.L_x_1728:
        /* <DEDUP_REMOVED lines=48> */
.L_x_1767:
[----:B------:R-:W-:Y:S05]  /*7e20*/  @P0 BRA `(.L_x_1730) ;  /* 0x0000000000140947 */ /* 0x000fea0003800000 */
[----:B------:R-:W-:Y:S01]  /*7e30*/  ISETP.NE.AND P1, PT, R20, RZ, PT ;  /* 0x000000ff1400720c */ /* 0x000fe20003f25270 */
[----:B--2---:R-:W-:-:S04]  /*7e40*/  IMAD.MOV.U32 R3, RZ, RZ, 0x6100 ;  /* 0x00006100ff037424 */ /* 0x004fc800078e00ff */
[----:B------:R3:W-:Y:S08]  /*7e50*/  SYNCS.ARRIVE.TRANS64 RZ, [R0+URZ+0x36418], R3 ;  /* 0x0364180300ff79a7 */ /* 0x0007f0000800003f */
[----:B------:R-:W-:Y:S05]  /*7e60*/  @!P1 BRA `(.L_x_1730) ;  /* 0x0000000000049947 */ /* 0x000fea0003800000 */
[----:B------:R-:W-:Y:S01]  /*7e70*/  BPT.TRAP 0x1 ;  /* 0x000000040000795c */ /* 0x000fe20000300000 */
.L_x_1730:
        /* <DEDUP_REMOVED lines=44> */
.L_x_1768:
[----:B------:R-:W-:Y:S05]  /*8140*/  @P0 BRA `(.L_x_1732) ;  /* 0x0000000000140947 */ /* 0x000fea0003800000 */
[----:B------:R-:W-:Y:S01]  /*8150*/  ISETP.NE.AND P1, PT, R20, RZ, PT ;  /* 0x000000ff1400720c */ /* 0x000fe20003f25270 */
[----:B--2---:R-:W-:-:S04]  /*8160*/  IMAD.MOV.U32 R29, RZ, RZ, 0x6100 ;  /* 0x00006100ff1d7424 */ /* 0x004fc800078e00ff */
[----:B------:R3:W-:Y:S08]  /*8170*/  SYNCS.ARRIVE.TRANS64 RZ, [R0+URZ+0x36430], R29 ;  /* 0x0364301d00ff79a7 */ /* 0x0007f0000800003f */
[----:B------:R-:W-:Y:S05]  /*8180*/  @!P1 BRA `(.L_x_1732) ;  /* 0x0000000000049947 */ /* 0x000fea0003800000 */
[----:B------:R-:W-:Y:S01]  /*8190*/  BPT.TRAP 0x1 ;  /* 0x000000040000795c */ /* 0x000fe20000300000 */
.L_x_1732:
        /* <DEDUP_REMOVED lines=37> */
.L_x_1770:
[----:B------:R-:W-:Y:S05]  /*83f0*/  @P0 BRA `(.L_x_1734) ;  /* 0x0000000000140947 */ /* 0x000fea0003800000 */
[----:B------:R-:W-:Y:S01]  /*8400*/  ISETP.NE.AND P1, PT, R20, RZ, PT ;  /* 0x000000ff1400720c */ /* 0x000fe20003f25270 */
[----:B----4-:R-:W-:-:S04]  /*8410*/  IMAD.MOV.U32 R5, RZ, RZ, 0x6100 ;  /* 0x00006100ff057424 */ /* 0x010fc800078e00ff */
[----:B------:R4:W-:Y:S08]  /*8420*/  SYNCS.ARRIVE.TRANS64 RZ, [R0+URZ+0x36410], R5 ;  /* 0x0364100500ff79a7 */ /* 0x0009f0000800003f */
[----:B------:R-:W-:Y:S05]  /*8430*/  @!P1 BRA `(.L_x_1734) ;  /* 0x0000000000049947 */ /* 0x000fea0003800000 */
[----:B------:R-:W-:Y:S01]  /*8440*/  BPT.TRAP 0x1 ;  /* 0x000000040000795c */ /* 0x000fe20000300000 */
.L_x_1734:
        /* <DEDUP_REMOVED lines=44> */
.L_x_1726:
[----:B------:R-:W-:Y:S01]  /*8710*/  ISETP.NE.AND P1, PT, R19, RZ, PT ;  /* 0x000000ff1300720c */ /* 0x000fe20003f25270 */
[----:B------:R-:W-:Y:S02]  /*8720*/  IMAD.MOV.U32 R5, RZ, RZ, 0x1 ;  /* 0x00000001ff057424 */ /* 0x000fe400078e00ff */
[----:B------:R-:W-:-:S10]  /*8730*/  IMAD.MOV.U32 R4, RZ, RZ, R15 ;  /* 0x000000ffff047224 */ /* 0x000fd400078e000f */
[----:B------:R-:W-:Y:S05]  /*8740*/  @!P1 BRA `(.L_x_1725) ;  /* 0x0000000400889947 */ /* 0x000fea0003800000 */
[----:B------:R-:W4:Y:S02]  /*8750*/  SYNCS.PHASECHK.TRANS64.TRYWAIT P1, [R0+URZ+0x36438], R6 ;  /* 0x03643806000075a7 */ /* 0x000f24000802017f */
[----:B----4-:R-:W-:Y:S05]  /*8760*/  @!P1 BRA `(.L_x_1736) ;  /* 0x0000001000309947 */ /* 0x010fea0003800000 */
.L_x_1771:
[----:B------:R-:W-:Y:S05]  /*8770*/  @P0 BRA `(.L_x_1737) ;  /* 0x0000000000140947 */ /* 0x000fea0003800000 */
[----:B------:R-:W-:Y:S01]  /*8780*/  ISETP.NE.AND P1, PT, R20, RZ, PT ;  /* 0x000000ff1400720c */ /* 0x000fe20003f25270 */
[----:B------:R-:W-:-:S04]  /*8790*/  IMAD.MOV.U32 R5, RZ, RZ, 0x6100 ;  /* 0x00006100ff057424 */ /* 0x000fc800078e00ff */
[----:B------:R1:W-:Y:S08]  /*87a0*/  SYNCS.ARRIVE.TRANS64 RZ, [R0+URZ+0x36430], R5 ;  /* 0x0364300500ff79a7 */ /* 0x0003f0000800003f */
[----:B------:R-:W-:Y:S05]  /*87b0*/  @!P1 BRA `(.L_x_1737) ;  /* 0x0000000000049947 */ /* 0x000fea0003800000 */
[----:B------:R-:W-:Y:S01]  /*87c0*/  BPT.TRAP 0x1 ;  /* 0x000000040000795c */ /* 0x000fe20000300000 */
.L_x_1737:
        /* <DEDUP_REMOVED lines=41> */
.L_x_1772:
[----:B-1----:R-:W-:Y:S01]  /*8a60*/  IMAD.MOV.U32 R5, RZ, RZ, RZ ;  /* 0x000000ffff057224 */ /* 0x002fe200078e00ff */
[----:B------:R-:W-:Y:S06]  /*8a70*/  @P0 BRA `(.L_x_1739) ;  /* 0x0000000000140947 */ /* 0x000fec0003800000 */
[----:B------:R-:W-:Y:S01]  /*8a80*/  ISETP.NE.AND P1, PT, R20, RZ, PT ;  /* 0x000000ff1400720c */ /* 0x000fe20003f25270 */
[----:B------:R-:W-:-:S04]  /*8a90*/  IMAD.MOV.U32 R17, RZ, RZ, 0x6100 ;  /* 0x00006100ff117424 */ /* 0x000fc800078e00ff */
[----:B------:R1:W-:Y:S08]  /*8aa0*/  SYNCS.ARRIVE.TRANS64 RZ, [R0+URZ+0x36418], R17 ;  /* 0x0364181100ff79a7 */ /* 0x0003f0000800003f */
[----:B------:R-:W-:Y:S05]  /*8ab0*/  @!P1 BRA `(.L_x_1739) ;  /* 0x0000000000049947 */ /* 0x000fea0003800000 */
[----:B------:R-:W-:Y:S01]  /*8ac0*/  BPT.TRAP 0x1 ;  /* 0x000000040000795c */ /* 0x000fe20000300000 */
.L_x_1739:
        /* <DEDUP_REMOVED lines=42> */
.L_x_1725:
[----:B------:R-:W-:-:S04]  /*8d70*/  SHF.L.U32 R3, R5, 0x1f, RZ ;  /* 0x0000001f05037819 */ /* 0x000fc800000006ff */
[----:B------:R-:W4:Y:S02]  /*8d80*/  SYNCS.PHASECHK.TRANS64.TRYWAIT P1, [R0+URZ+0x36438], R3 ;  /* 0x03643803000075a7 */ /* 0x000f24000802017f */
[----:B----4-:R-:W-:Y:S05]  /*8d90*/  @!P1 BRA `(.L_x_1740) ;  /* 0x0000000800cc9947 */ /* 0x010fea0003800000 */
.L_x_1773:
[----:B------:R-:W-:Y:S05]  /*8da0*/  @P0 BRA `(.L_x_1741) ;  /* 0x0000000000180947 */ /* 0x000fea0003800000 */
[----:B------:R-:W5:Y:S01]  /*8db0*/  S2R R2, SR_TID.X ;  /* 0x0000000000027919 */ /* 0x000f620000002100 */
[----:B----4-:R-:W-:-:S04]  /*8dc0*/  IMAD.MOV.U32 R3, RZ, RZ, 0x6100 ;  /* 0x00006100ff037424 */ /* 0x010fc800078e00ff */
[----:B------:R4:W-:Y:S01]  /*8dd0*/  SYNCS.ARRIVE.TRANS64 RZ, [R0+URZ+0x36430], R3 ;  /* 0x0364300300ff79a7 */ /* 0x0009e2000800003f */
[----:B-----5:R-:W-:-:S13]  /*8de0*/  LOP3.LUT P0, RZ, R2, 0x1f, RZ, 0xc0, !PT ;  /* 0x0000001f02ff7812 */ /* 0x020fda000780c0ff */
[----:B----4-:R-:W-:Y:S05]  /*8df0*/  @!P0 BRA `(.L_x_1741) ;  /* 0x0000000000048947 */ /* 0x010fea0003800000 */
[----:B------:R-:W-:Y:S01]  /*8e00*/  BPT.TRAP 0x1 ;  /* 0x000000040000795c */ /* 0x000fe20000300000 */
.L_x_1741:
        /* <DEDUP_REMOVED lines=43> */
.L_x_1722:
[----:B------:R-:W-:Y:S05]  /*90c0*/  BSYNC B0 ;  /* 0x0000000000007941 */ /* 0x000fea0003800000 */
.L_x_1720:
[----:B------:R-:W-:-:S03]  /*90d0*/  UMOV UR7, 0xffffffff ;  /* 0xffffffff00077882 */ /* 0x000fc60000000000 */
[----:B------:R-:W-:Y:S05]  /*90e0*/  BRA.DIV UR7, `(.L_x_1742) ;  /* 0x0000000a070c7947 */ /* 0x000fea000b800000 */
[----:B------:R-:W-:-:S13]  /*90f0*/  ELECT P6, URZ, PT ;  /* 0x00000000003f782f */ /* 0x000fda00038c0000 */
.L_x_1776:
[----:B------:R-:W-:Y:S05]  /*9100*/  @!P6 BRA `(.L_x_1611) ;  /* 0x000000000074e947 */ /* 0x000fea0003800000 */
[----:B------:R-:W-:-:S06]  /*9110*/  ULOP3.LUT UR7, UR38, 0x2, URZ, 0xfc, !UPT ;  /* 0x0000000226077892 */ /* 0x000fcc000f8efc3f */
[----:B------:R-:W-:-:S05]  /*9120*/  IMAD.U32 R0, RZ, RZ, UR7 ;  /* 0x00000007ff007e24 */ /* 0x000fca000f8e00ff */
[----:B------:R-:W-:-:S13]  /*9130*/  ISETP.NE.AND P2, PT, R0, 0x3, PT ;  /* 0x000000030000780c */ /* 0x000fda0003f45270 */
[----:B------:R-:W-:Y:S05]  /*9140*/  @!P2 BRA `(.L_x_1743) ;  /* 0x000000000004a947 */ /* 0x000fea0003800000 */
[----:B------:R-:W-:Y:S01]  /*9150*/  BPT.TRAP 0x1 ;  /* 0x000000040000795c */ /* 0x000fe20000300000 */
.L_x_1743:
        /* <DEDUP_REMOVED lines=15> */
.L_x_1777:
[----:B------:R-:W2:Y:S02]  /*9250*/  SYNCS.PHASECHK.TRANS64.TRYWAIT P0, [R3+URZ], R0 ;  /* 0x00000000030075a7 */ /* 0x000ea4000800017f */
[----:B--2---:R-:W-:Y:S05]  /*9260*/  @!P0 BRA `(.L_x_1745) ;  /* 0x0000000400e08947 */ /* 0x004fea0003800000 */
.L_x_1778:
[----:B------:R-:W-:Y:S05]  /*9270*/  @!P2 BRA `(.L_x_1746) ;  /* 0x000000000004a947 */ /* 0x000fea0003800000 */
[----:B------:R-:W-:Y:S01]  /*9280*/  BPT.TRAP 0x1 ;  /* 0x000000040000795c */ /* 0x000fe20000300000 */
.L_x_1746:
[----:B------:R-:W-:-:S07]  /*9290*/  SHF.L.U32 R5, R5, 0x1f, RZ ;  /* 0x0000001f05057819 */ /* 0x000fce00000006ff */
.L_x_1747:
[----:B---3--:R3:W4:Y:S02]  /*92a0*/  SYNCS.PHASECHK.TRANS64.TRYWAIT P0, [R4+URZ+0x36438], R5 ;  /* 0x03643805040075a7 */ /* 0x008724000800017f */
[----:B----4-:R-:W-:Y:S05]  /*92b0*/  @!P0 NANOSLEEP.SYNCS 0x989680 ;  /* 0x009896800000895d */ /* 0x010fea0003900000 */
[----:B------:R-:W4:Y:S02]  /*92c0*/  @!P0 SYNCS.PHASECHK.TRANS64 P0, [R4+URZ+0x36438], R5 ;  /* 0x03643805040085a7 */ /* 0x000f24000800007f */
[----:B----4-:R-:W-:Y:S05]  /*92d0*/  @!P0 BRA `(.L_x_1747) ;  /* 0xfffffffc00f08947 */ /* 0x010fea000383ffff */
.L_x_1611:
[----:B------:R-:W-:Y:S05]  /*92e0*/  BSYNC B6 ;  /* 0x0000000000067941 */ /* 0x000fea0003800000 */
.L_x_1608:
[----:B------:R-:W-:Y:S05]  /*92f0*/  EXIT ;  /* 0x000000000000794d */ /* 0x000fea0003800000 */
.L_x_1618:
[----:B------:R-:W-:Y:S02]  /*9300*/  IMAD.MOV.U32 R12, RZ, RZ, RZ ;  /* 0x000000ffff0c7224 */ /* 0x000fe400078e00ff */
[----:B------:R-:W-:Y:S02]  /*9310*/  IMAD.MOV.U32 R11, RZ, RZ, 0x1f ;  /* 0x0000001fff0b7424 */ /* 0x000fe400078e00ff */
[----:B------:R-:W-:-:S07]  /*9320*/  IMAD.MOV.U32 R15, RZ, RZ, -0x1 ;  /* 0xffffffffff0f7424 */ /* 0x000fce00078e00ff */
[----:B------:R-:W-:Y:S05]  /*9330*/  WARPSYNC.COLLECTIVE R15, `(.L_x_1748) ;  /* 0x000000000f087348 */ /* 0x000fea0003c00000 */
[----:B------:R1:W2:Y:S02]  /*9340*/  SHFL.IDX P6, R14, R13, R12, R11 ;  /* 0x0000000c0d0e7389 */ /* 0x0002a400000c000b */
[----:B-12---:R-:W-:Y:S01]  /*9350*/  ENDCOLLECTIVE ;  /* 0x000000000000791b */ /* 0x006fe20003800000 */
.L_x_1748:
[----:B------:R-:W-:Y:S05]  /*9360*/  BRA `(.L_x_1749) ;  /* 0xffffff7c004c7947 */ /* 0x000fea000383ffff */
.L_x_1620:
[----:B--2---:R2:W3:Y:S02]  /*9370*/  SYNCS.PHASECHK.TRANS64.TRYWAIT P0, [R153+URZ+0x36400], R10 ;  /* 0x0364000a990075a7 */ /* 0x0044e4000800017f */
[----:B---3--:R-:W-:Y:S05]  /*9380*/  @!P0 NANOSLEEP.SYNCS 0x989680 ;  /* 0x009896800000895d */ /* 0x008fea0003900000 */
[----:B------:R-:W3:Y:S02]  /*9390*/  @!P0 SYNCS.PHASECHK.TRANS64 P0, [R153+URZ+0x36400], R10 ;  /* 0x0364000a990085a7 */ /* 0x000ee4000800007f */
[----:B---3--:R-:W-:Y:S05]  /*93a0*/  @!P0 BRA `(.L_x_1620) ;  /* 0xfffffffc00f08947 */ /* 0x008fea000383ffff */
[----:B------:R-:W-:Y:S05]  /*93b0*/  BRA `(.L_x_1619) ;  /* 0xffffff7c00847947 */ /* 0x000fea000383ffff */
.L_x_1624:
[----:B--2---:R2:W3:Y:S02]  /*93c0*/  SYNCS.PHASECHK.TRANS64.TRYWAIT P1, [R3+URZ+0x36410], R16 ;  /* 0x03641010030075a7 */ /* 0x0044e4000802017f */
[----:B---3--:R-:W-:Y:S05]  /*93d0*/  @!P1 NANOSLEEP.SYNCS 0x989680 ;  /* 0x009896800000995d */ /* 0x008fea0003900000 */
[----:B------:R-:W3:Y:S02]  /*93e0*/  @!P1 SYNCS.PHASECHK.TRANS64 P1, [R3+URZ+0x36410], R16 ;  /* 0x03641010030095a7 */ /* 0x000ee4000802007f */
[----:B---3--:R-:W-:Y:S05]  /*93f0*/  @!P1 BRA `(.L_x_1624) ;  /* 0xfffffffc00f09947 */ /* 0x008fea000383ffff */
[----:B------:R-:W-:Y:S05]  /*9400*/  BRA `(.L_x_1623) ;  /* 0xffffff8400507947 */ /* 0x000fea000383ffff */
.L_x_1628:
[----:B--2---:R2:W1:Y:S02]  /*9410*/  SYNCS.PHASECHK.TRANS64.TRYWAIT P1, [R153+URZ+0x36430], R16 ;  /* 0x03643010990075a7 */ /* 0x004464000802017f */
[----:B-1----:R-:W-:Y:S05]  /*9420*/  @!P1 NANOSLEEP.SYNCS 0x989680 ;  /* 0x009896800000995d */ /* 0x002fea0003900000 */
[----:B------:R-:W1:Y:S02]  /*9430*/  @!P1 SYNCS.PHASECHK.TRANS64 P1, [R153+URZ+0x36430], R16 ;  /* 0x03643010990095a7 */ /* 0x000e64000802007f */
[----:B-1----:R-:W-:Y:S05]  /*9440*/  @!P1 BRA `(.L_x_1628) ;  /* 0xfffffffc00f09947 */ /* 0x002fea000383ffff */
[----:B------:R-:W-:Y:S05]  /*9450*/  BRA `(.L_x_1627) ;  /* 0xffffff8800ec7947 */ /* 0x000fea000383ffff */
.L_x_1643:
[----:B------:R-:W-:Y:S01]  /*9460*/  BSSY B0, `(.L_x_1750) ;  /* 0x0000005000007945 */ /* 0x000fe20003800000 */
[----:B------:R-:W-:-:S07]  /*9470*/  IMAD.MOV.U32 R15, RZ, RZ, -0x1 ;  /* 0xffffffffff0f7424 */ /* 0x000fce00078e00ff */
[----:B-1----:R-:W-:Y:S05]  /*9480*/  WARPSYNC.COLLECTIVE R15, `(.L_x_1751) ;  /* 0x000000000f087348 */ /* 0x002fea0003c00000 */
[----:B------:R-:W-:Y:S01]  /*9490*/  NOP ;  /* 0x0000000000007918 */ /* 0x000fe20000000000 */
[----:B-1----:R-:W-:Y:S01]  /*94a0*/  ENDCOLLECTIVE ;  /* 0x000000000000791b */ /* 0x002fe20003800000 */
.L_x_1751:
[----:B------:R-:W-:Y:S05]  /*94b0*/  BSYNC B0 ;  /* 0x0000000000007941 */ /* 0x000fea0003800000 */
.L_x_1750:
[----:B------:R-:W-:Y:S05]  /*94c0*/  BRA `(.L_x_1752) ;  /* 0xffffffb000887947 */ /* 0x000fea000383ffff */
.L_x_1652:
[----:B------:R-:W-:Y:S01]  /*94d0*/  BSSY B0, `(.L_x_1753) ;  /* 0x0000005000007945 */ /* 0x000fe20003800000 */
[----:B------:R-:W-:-:S07]  /*94e0*/  IMAD.MOV.U32 R15, RZ, RZ, -0x1 ;  /* 0xffffffffff0f7424 */ /* 0x000fce00078e00ff */
[----:B-12---:R-:W-:Y:S05]  /*94f0*/  WARPSYNC.COLLECTIVE R15, `(.L_x_1754) ;  /* 0x000000000f087348 */ /* 0x006fea0003c00000 */
[----:B------:R-:W-:Y:S01]  /*9500*/  NOP ;  /* 0x0000000000007918 */ /* 0x000fe20000000000 */
[----:B-12---:R-:W-:Y:S01]  /*9510*/  ENDCOLLECTIVE ;  /* 0x000000000000791b */ /* 0x006fe20003800000 */
.L_x_1754:
[----:B------:R-:W-:Y:S05]  /*9520*/  BSYNC B0 ;  /* 0x0000000000007941 */ /* 0x000fea0003800000 */
.L_x_1753:
[----:B------:R-:W-:Y:S05]  /*9530*/  BRA `(.L_x_1755) ;  /* 0xffffffb400787947 */ /* 0x000fea000383ffff */
.L_x_1664:
[----:B------:R-:W-:Y:S01]  /*9540*/  BSSY B0, `(.L_x_1756) ;  /* 0x0000005000007945 */ /* 0x000fe20003800000 */
[----:B------:R-:W-:-:S07]  /*9550*/  IMAD.MOV.U32 R15, RZ, RZ, -0x1 ;  /* 0xffffffffff0f7424 */ /* 0x000fce00078e00ff */
[----:B------:R-:W-:Y:S05]  /*9560*/  WARPSYNC.COLLECTIVE R15, `(.L_x_1757) ;  /* 0x000000000f087348 */ /* 0x000fea0003c00000 */
[----:B------:R-:W-:Y:S01]  /*9570*/  NOP ;  /* 0x0000000000007918 */ /* 0x000fe20000000000 */
[----:B------:R-:W-:Y:S01]  /*9580*/  ENDCOLLECTIVE ;  /* 0x000000000000791b */ /* 0x000fe20003800000 */
.L_x_1757:
[----:B------:R-:W-:Y:S05]  /*9590*/  BSYNC B0 ;  /* 0x0000000000007941 */ /* 0x000fea0003800000 */
.L_x_1756:
[----:B------:R-:W-:Y:S05]  /*95a0*/  BRA `(.L_x_1758) ;  /* 0xffffffbc00607947 */ /* 0x000fea000383ffff */
.L_x_1681:
[----:B------:R-:W-:Y:S01]  /*95b0*/  BSSY B0, `(.L_x_1759) ;  /* 0x0000005000007945 */ /* 0x000fe20003800000 */
[----:B------:R-:W-:-:S07]  /*95c0*/  IMAD.MOV.U32 R15, RZ, RZ, -0x1 ;  /* 0xffffffffff0f7424 */ /* 0x000fce00078e00ff */
[----:B------:R-:W-:Y:S05]  /*95d0*/  WARPSYNC.COLLECTIVE R15, `(.L_x_1760) ;  /* 0x000000000f087348 */ /* 0x000fea0003c00000 */
[----:B------:R-:W-:Y:S01]  /*95e0*/  NOP ;  /* 0x0000000000007918 */ /* 0x000fe20000000000 */
[----:B------:R-:W-:Y:S01]  /*95f0*/  ENDCOLLECTIVE ;  /* 0x000000000000791b */ /* 0x000fe20003800000 */
.L_x_1760:
[----:B------:R-:W-:Y:S05]  /*9600*/  BSYNC B0 ;  /* 0x0000000000007941 */ /* 0x000fea0003800000 */
.L_x_1759:
[----:B------:R-:W-:Y:S05]  /*9610*/  BRA `(.L_x_1761) ;  /* 0xffffffc400487947 */ /* 0x000fea000383ffff */
.L_x_1697:
[----:B------:R-:W-:Y:S01]  /*9620*/  BSSY B0, `(.L_x_1762) ;  /* 0x0000005000007945 */ /* 0x000fe20003800000 */
[----:B------:R-:W-:-:S07]  /*9630*/  IMAD.MOV.U32 R15, RZ, RZ, -0x1 ;  /* 0xffffffffff0f7424 */ /* 0x000fce00078e00ff */
[----:B------:R-:W-:Y:S05]  /*9640*/  WARPSYNC.COLLECTIVE R15, `(.L_x_1763) ;  /* 0x000000000f087348 */ /* 0x000fea0003c00000 */
[----:B------:R-:W-:Y:S01]  /*9650*/  NOP ;  /* 0x0000000000007918 */ /* 0x000fe20000000000 */
[----:B------:R-:W-:Y:S01]  /*9660*/  ENDCOLLECTIVE ;  /* 0x000000000000791b */ /* 0x000fe20003800000 */
.L_x_1763:
[----:B------:R-:W-:Y:S05]  /*9670*/  BSYNC B0 ;  /* 0x0000000000007941 */ /* 0x000fea0003800000 */
.L_x_1762:
[----:B------:R-:W-:Y:S05]  /*9680*/  BRA `(.L_x_1764) ;  /* 0xffffffc800b87947 */ /* 0x000fea000383ffff */
.L_x_1723:
[----:B-1----:R1:W2:Y:S02]  /*9690*/  SYNCS.PHASECHK.TRANS64.TRYWAIT P1, [R0+URZ+0x36420], R6 ;  /* 0x03642006000075a7 */ /* 0x0022a4000802017f */
[----:B--2---:R-:W-:Y:S05]  /*96a0*/  @!P1 NANOSLEEP.SYNCS 0x989680 ;  /* 0x009896800000995d */ /* 0x004fea0003900000 */
[----:B------:R-:W2:Y:S02]  /*96b0*/  @!P1 SYNCS.PHASECHK.TRANS64 P1, [R0+URZ+0x36420], R6 ;  /* 0x03642006000095a7 */ /* 0x000ea4000802007f */
[----:B--2---:R-:W-:Y:S05]  /*96c0*/  @!P1 BRA `(.L_x_1723) ;  /* 0xfffffffc00f09947 */ /* 0x004fea000383ffff */
[----:B------:R-:W-:Y:S05]  /*96d0*/  BRA `(.L_x_1765) ;  /* 0xffffffd800f87947 */ /* 0x000fea000383ffff */
.L_x_1727:
[----:B-1----:R1:W2:Y:S02]  /*96e0*/  SYNCS.PHASECHK.TRANS64.TRYWAIT P1, [R0+URZ+0x36438], R6 ;  /* 0x03643806000075a7 */ /* 0x0022a4000802017f */
[----:B--2---:R-:W-:Y:S05]  /*96f0*/  @!P1 NANOSLEEP.SYNCS 0x989680 ;  /* 0x009896800000995d */ /* 0x004fea0003900000 */
[----:B------:R-:W2:Y:S02]  /*9700*/  @!P1 SYNCS.PHASECHK.TRANS64 P1, [R0+URZ+0x36438], R6 ;  /* 0x03643806000095a7 */ /* 0x000ea4000802007f */
[----:B--2---:R-:W-:Y:S05]  /*9710*/  @!P1 BRA `(.L_x_1727) ;  /* 0xfffffffc00f09947 */ /* 0x004fea000383ffff */
[----:B------:R-:W-:Y:S05]  /*9720*/  BRA `(.L_x_1766) ;  /* 0xffffffe000e47947 */ /* 0x000fea000383ffff */
.L_x_1729:
[----:B--2---:R2:W3:Y:S02]  /*9730*/  SYNCS.PHASECHK.TRANS64.TRYWAIT P1, [R0+URZ+0x36428], R3 ;  /* 0x03642803000075a7 */ /* 0x0044e4000802017f */
[----:B---3--:R-:W-:Y:S05]  /*9740*/  @!P1 NANOSLEEP.SYNCS 0x989680 ;  /* 0x009896800000995d */ /* 0x008fea0003900000 */
[----:B------:R-:W3:Y:S02]  /*9750*/  @!P1 SYNCS.PHASECHK.TRANS64 P1, [R0+URZ+0x36428], R3 ;  /* 0x03642803000095a7 */ /* 0x000ee4000802007f */
[----:B---3--:R-:W-:Y:S05]  /*9760*/  @!P1 BRA `(.L_x_1729) ;  /* 0xfffffffc00f09947 */ /* 0x008fea000383ffff */
[----:B------:R-:W-:Y:S05]  /*9770*/  BRA `(.L_x_1767) ;  /* 0xffffffe400a87947 */ /* 0x000fea000383ffff */
.L_x_1731:
[----:B--2---:R2:W3:Y:S02]  /*9780*/  SYNCS.PHASECHK.TRANS64.TRYWAIT P1, [R0+URZ+0x36438], R29 ;  /* 0x0364381d000075a7 */ /* 0x0044e4000802017f */
[----:B---3--:R-:W-:Y:S05]  /*9790*/  @!P1 NANOSLEEP.SYNCS 0x989680 ;  /* 0x009896800000995d */ /* 0x008fea0003900000 */
[----:B------:R-:W3:Y:S02]  /*97a0*/  @!P1 SYNCS.PHASECHK.TRANS64 P1, [R0+URZ+0x36438], R29 ;  /* 0x0364381d000095a7 */ /* 0x000ee4000802007f */
[----:B---3--:R-:W-:Y:S05]  /*97b0*/  @!P1 BRA `(.L_x_1731) ;  /* 0xfffffffc00f09947 */ /* 0x008fea000383ffff */
[----:B------:R-:W-:Y:S05]  /*97c0*/  BRA `(.L_x_1768) ;  /* 0xffffffe8005c7947 */ /* 0x000fea000383ffff */
.L_x_1733:
[----:B------:R-:W-:-:S07]  /*97d0*/  SHF.L.U32 R5, R7, 0x1f, RZ ;  /* 0x0000001f07057819 */ /* 0x000fce00000006ff */
.L_x_1769:
[----:B----4-:R4:W1:Y:S02]  /*97e0*/  SYNCS.PHASECHK.TRANS64.TRYWAIT P1, [R0+URZ+0x36420], R5 ;  /* 0x03642005000075a7 */ /* 0x010864000802017f */
[----:B-1----:R-:W-:Y:S05]  /*97f0*/  @!P1 NANOSLEEP.SYNCS 0x989680 ;  /* 0x009896800000995d */ /* 0x002fea0003900000 */
[----:B------:R-:W1:Y:S02]  /*9800*/  @!P1 SYNCS.PHASECHK.TRANS64 P1, [R0+URZ+0x36420], R5 ;  /* 0x03642005000095a7 */ /* 0x000e64000802007f */
[----:B-1----:R-:W-:Y:S05]  /*9810*/  @!P1 BRA `(.L_x_1769) ;  /* 0xfffffffc00f09947 */ /* 0x002fea000383ffff */
[----:B------:R-:W-:Y:S05]  /*9820*/  BRA `(.L_x_1770) ;  /* 0xffffffe800f07947 */ /* 0x000fea000383ffff */
.L_x_1736:
[----:B----4-:R4:W1:Y:S02]  /*9830*/  SYNCS.PHASECHK.TRANS64.TRYWAIT P1, [R0+URZ+0x36438], R6 ;  /* 0x03643806000075a7 */ /* 0x010864000802017f */
[----:B-1----:R-:W-:Y:S05]  /*9840*/  @!P1 NANOSLEEP.SYNCS 0x989680 ;  /* 0x009896800000995d */ /* 0x002fea0003900000 */
[----:B------:R-:W1:Y:S02]  /*9850*/  @!P1 SYNCS.PHASECHK.TRANS64 P1, [R0+URZ+0x36438], R6 ;  /* 0x03643806000095a7 */ /* 0x000e64000802007f */
[----:B-1----:R-:W-:Y:S05]  /*9860*/  @!P1 BRA `(.L_x_1736) ;  /* 0xfffffffc00f09947 */ /* 0x002fea000383ffff */
[----:B------:R-:W-:Y:S05]  /*9870*/  BRA `(.L_x_1771) ;  /* 0xffffffec00bc7947 */ /* 0x000fea000383ffff */
.L_x_1738:
[----:B-1----:R1:W4:Y:S02]  /*9880*/  SYNCS.PHASECHK.TRANS64.TRYWAIT P1, [R0+URZ+0x36428], R5 ;  /* 0x03642805000075a7 */ /* 0x002324000802017f */
[----:B----4-:R-:W-:Y:S05]  /*9890*/  @!P1 NANOSLEEP.SYNCS 0x989680 ;  /* 0x009896800000995d */ /* 0x010fea0003900000 */
[----:B------:R-:W4:Y:S02]  /*98a0*/  @!P1 SYNCS.PHASECHK.TRANS64 P1, [R0+URZ+0x36428], R5 ;  /* 0x03642805000095a7 */ /* 0x000f24000802007f */
[----:B----4-:R-:W-:Y:S05]  /*98b0*/  @!P1 BRA `(.L_x_1738) ;  /* 0xfffffffc00f09947 */ /* 0x010fea000383ffff */
[----:B------:R-:W-:Y:S05]  /*98c0*/  BRA `(.L_x_1772) ;  /* 0xfffffff000647947 */ /* 0x000fea000383ffff */
.L_x_1740:
[----:B----4-:R4:W1:Y:S02]  /*98d0*/  SYNCS.PHASECHK.TRANS64.TRYWAIT P1, [R0+URZ+0x36438], R3 ;  /* 0x03643803000075a7 */ /* 0x010864000802017f */
[----:B-1----:R-:W-:Y:S05]  /*98e0*/  @!P1 NANOSLEEP.SYNCS 0x989680 ;  /* 0x009896800000995d */ /* 0x002fea0003900000 */
[----:B------:R-:W1:Y:S02]  /*98f0*/  @!P1 SYNCS.PHASECHK.TRANS64 P1, [R0+URZ+0x36438], R3 ;  /* 0x03643803000095a7 */ /* 0x000e64000802007f */
[----:B-1----:R-:W-:Y:S05]  /*9900*/  @!P1 BRA `(.L_x_1740) ;  /* 0xfffffffc00f09947 */ /* 0x002fea000383ffff */
[----:B------:R-:W-:Y:S05]  /*9910*/  BRA `(.L_x_1773) ;  /* 0xfffffff400207947 */ /* 0x000fea000383ffff */
.L_x_1742:
[----:B------:R-:W-:Y:S01]  /*9920*/  BSSY B0, `(.L_x_1774) ;  /* 0x0000006000007945 */ /* 0x000fe20003800000 */
[----:B------:R-:W-:-:S07]  /*9930*/  IMAD.MOV.U32 R15, RZ, RZ, -0x1 ;  /* 0xffffffffff0f7424 */ /* 0x000fce00078e00ff */
[----:B------:R-:W-:Y:S05]  /*9940*/  WARPSYNC.COLLECTIVE R15, `(.L_x_1775) ;  /* 0x000000000f0c7348 */ /* 0x000fea0003c00000 */
[----:B------:R-:W-:Y:S02]  /*9950*/  ELECT P6, UR62, PT ;  /* 0x00000000003e782f */ /* 0x000fe400038c0000 */
[----:B------:R-:W-:Y:S01]  /*9960*/  MOV R14, UR62 ;  /* 0x0000003e000e7c02 */ /* 0x000fe20008000f00 */
[----:B------:R-:W-:Y:S10]  /*9970*/  ENDCOLLECTIVE ;  /* 0x000000000000791b */ /* 0x000ff40003800000 */
.L_x_1775:
[----:B------:R-:W-:Y:S05]  /*9980*/  BSYNC B0 ;  /* 0x0000000000007941 */ /* 0x000fea0003800000 */
.L_x_1774:
[----:B------:R-:W-:Y:S05]  /*9990*/  BRA `(.L_x_1776) ;  /* 0xfffffff400d87947 */ /* 0x000fea000383ffff */
.L_x_1744:
[----:B-1----:R1:W2:Y:S02]  /*99a0*/  SYNCS.PHASECHK.TRANS64.TRYWAIT P0, [R9+URZ], R2 ;  /* 0x00000002090075a7 */ /* 0x0022a4000800017f */
[----:B--2---:R-:W-:Y:S05]  /*99b0*/  @!P0 NANOSLEEP.SYNCS 0x989680 ;  /* 0x009896800000895d */ /* 0x004fea0003900000 */
[----:B------:R-:W2:Y:S02]  /*99c0*/  @!P0 SYNCS.PHASECHK.TRANS64 P0, [R9+URZ], R2 ;  /* 0x00000002090085a7 */ /* 0x000ea4000800007f */
[----:B--2---:R-:W-:Y:S05]  /*99d0*/  @!P0 BRA `(.L_x_1744) ;  /* 0xfffffffc00f08947 */ /* 0x004fea000383ffff */
[----:B------:R-:W-:Y:S05]  /*99e0*/  BRA `(.L_x_1777) ;  /* 0xfffffff800187947 */ /* 0x000fea000383ffff */
.L_x_1745:
[----:B--2---:R2:W3:Y:S02]  /*99f0*/  SYNCS.PHASECHK.TRANS64.TRYWAIT P0, [R3+URZ], R0 ;  /* 0x00000000030075a7 */ /* 0x0044e4000800017f */
[----:B---3--:R-:W-:Y:S05]  /*9a00*/  @!P0 NANOSLEEP.SYNCS 0x989680 ;  /* 0x009896800000895d */ /* 0x008fea0003900000 */
[----:B------:R-:W3:Y:S02]  /*9a10*/  @!P0 SYNCS.PHASECHK.TRANS64 P0, [R3+URZ], R0 ;  /* 0x00000000030085a7 */ /* 0x000ee4000800007f */
[----:B---3--:R-:W-:Y:S05]  /*9a20*/  @!P0 BRA `(.L_x_1745) ;  /* 0xfffffffc00f08947 */ /* 0x008fea000383ffff */
[----:B------:R-:W-:Y:S05]  /*9a30*/  BRA `(.L_x_1778) ;  /* 0xfffffff8000c7947 */ /* 0x000fea000383ffff */
.L_x_1779:
        /* <DEDUP_REMOVED lines=12> */
.L_x_3866:


//--------------------- .text._ZN7cutlass13device_kernelIN5flash11enable_sm90INS1_16FlashAttnBwdSm90INS1_25CollectiveMainloopBwdSm90ILi2ELi1ELi1EN4cute5tupleIJNS5_1CILi1EEES8_S8_EEENS6_IJNS7_ILi64EEENS7_ILi96EEENS7_ILi192EEEEEENS_10bfloat16_tEfNS_4arch4Sm90ELb0ELb1ELb0ELb1ELb0ELb0ELb1ELb0ELi3ELi1ELi1ELi1ELb0EEENS1_21CollectiveEpilogueBwdISD_SE_SG_Li384ELb1ELb1ELi3EEENS1_19SingleTileSchedulerILb1ELb0ELb0ELi96EEEEEEEEEvNT_6ParamsE --------------------------
	.section	.text._ZN7cutlass13device_kernelIN5flash11enable_sm90INS1_16FlashAttnBwdSm90INS1_25CollectiveMainloopBwdSm90ILi2ELi1ELi1EN4cute5tupleIJNS5_1CILi1EEES8_S8_EEENS6_IJNS7_ILi64EEENS7_ILi96EEENS7_ILi192EEEEEENS_10bfloat16_tEfNS_4arch4Sm90ELb0ELb1ELb0ELb1ELb0ELb0ELb1ELb0ELi3ELi1ELi1ELi1ELb0EEENS1_21CollectiveEpilogueBwdISD_SE_SG_Li384ELb1ELb1ELi3EEENS1_19SingleTileSchedulerILb1ELb0ELb0ELi96EEEEEEEEEvNT_6ParamsE,"ax",@progbits
	.align	128
.text._ZN7cutlass13device_kernelIN5flash11enable_sm90INS1_16FlashAttnBwdSm90INS1_25CollectiveMainloopBwdSm90ILi2ELi1ELi1EN4cute5tupleIJNS5_1CILi1EEES8_S8_EEENS6_IJNS7_ILi64EEENS7_ILi96EEENS7_ILi192EEEEEENS_10bfloat16_tEfNS_4arch4Sm90ELb0ELb1ELb0ELb1ELb0ELb0ELb1ELb0ELi3ELi1ELi1ELi1ELb0EEENS1_21CollectiveEpilogueBwdISD_SE_SG_Li384ELb1ELb1ELi3EEENS1_19SingleTileSchedulerILb1ELb0ELb0ELi96EEEEEEEEEvNT_6ParamsE:
        .type           _ZN7cutlass13device_kernelIN5flash11enable_sm90INS1_16FlashAttnBwdSm90INS1_25CollectiveMainloopBwdSm90ILi2ELi1ELi1EN4cute5tupleIJNS5_1CILi1EEES8_S8_EEENS6_IJNS7_ILi64EEENS7_ILi96EEENS7_ILi192EEEEEENS_10bfloat16_tEfNS_4arch4Sm90ELb0ELb1ELb0ELb1ELb0ELb0ELb1ELb0ELi3ELi1ELi1ELi1ELb0EEENS1_21CollectiveEpilogueBwdISD_SE_SG_Li384ELb1ELb1ELi3EEENS1_19SingleTileSchedulerILb1ELb0ELb0ELi96EEEEEEEEEvNT_6ParamsE,@function
        .size           _ZN7cutlass13device_kernelIN5flash11enable_sm90INS1_16FlashAttnBwdSm90INS1_25CollectiveMainloopBwdSm90ILi2ELi1ELi1EN4cute5tupleIJNS5_1CILi1EEES8_S8_EEENS6_IJNS7_ILi64EEENS7_ILi96EEENS7_ILi192EEEEEENS_10bfloat16_tEfNS_4arch4Sm90ELb0ELb1ELb0ELb1ELb0ELb0ELb1ELb0ELi3ELi1ELi1ELi1ELb0EEENS1_21CollectiveEpilogueBwdISD_SE_SG_Li384ELb1ELb1ELi3EEENS1_19SingleTileSchedulerILb1ELb0ELb0ELi96EEEEEEEEEvNT_6ParamsE,(.L_x_3867 - _ZN7cutlass13device_kernelIN5flash11enable_sm90INS1_16FlashAttnBwdSm90INS1_25CollectiveMainloopBwdSm90ILi2ELi1ELi1EN4cute5tupleIJNS5_1CILi1EEES8_S8_EEENS6_IJNS7_ILi64EEENS7_ILi96EEENS7_ILi192EEEEEENS_10bfloat16_tEfNS_4arch4Sm90ELb0ELb1ELb0ELb1ELb0ELb0ELb1ELb0ELi3ELi1ELi1ELi1ELb0EEENS1_21CollectiveEpilogueBwdISD_SE_SG_Li384ELb1ELb1ELi3EEENS1_19SingleTileSchedulerILb1ELb0ELb0ELi96EEEEEEEEEvNT_6ParamsE)
        .other          _ZN7cutlass13device_kernelIN5flash11enable_sm90INS1_16FlashAttnBwdSm90INS1_25CollectiveMainloopBwdSm90ILi2ELi1ELi1EN4cute5tupleIJNS5_1CILi1EEES8_S8_EEENS6_IJNS7_ILi64EEENS7_ILi96EEENS7_ILi192EEEEEENS_10bfloat16_tEfNS_4arch4Sm90ELb0ELb1ELb0ELb1ELb0ELb0ELb1ELb0ELi3ELi1ELi1ELi1ELb0EEENS1_21CollectiveEpilogueBwdISD_SE_SG_Li384ELb1ELb1ELi3EEENS1_19SingleTileSchedulerILb1ELb0ELb0ELi96EEEEEEEEEvNT_6ParamsE,@"STO_CUDA_ENTRY STV_DEFAULT"
_ZN7cutlass13device_kernelIN5flash11enable_sm90INS1_16FlashAttnBwdSm90INS1_25CollectiveMainloopBwdSm90ILi2ELi1ELi1EN4cute5tupleIJNS5_1CILi1EEES8_S8_EEENS6_IJNS7_ILi64EEENS7_ILi96EEENS7_ILi192EEEEEENS_10bfloat16_tEfNS_4arch4Sm90ELb0ELb1ELb0ELb1ELb0ELb0ELb1ELb0ELi3ELi1ELi1ELi1ELb0EEENS1_21CollectiveEpilogueBwdISD_SE_SG_Li384ELb1ELb1ELi3EEENS1_19SingleTileSchedulerILb1ELb0ELb0ELi96EEEEEEEEEvNT_6ParamsE:
        /* <DEDUP_REMOVED lines=23> */
.L_x_1781:
[----:B------:R-:W-:Y:S05]  /*0170*/  BSYNC B0 ;  /* 0x0000000000007941 */ /* 0x000fea0003800000 */
.L_x_1780:
        /* <DEDUP_REMOVED lines=37> */
.L_x_1782:
        /* <DEDUP_REMOVED lines=20> */
.L_x_1783:
[----:B------:R-:W-:Y:S01]  /*0510*/  PLOP3.LUT P0, PT, PT, PT, UP0, 0x80, 0x0 ;  /* 0x000000000000781c */ /* 0x000fe20003f0f008 */
[----:B------:R-:W-:Y:S01]  /*0520*/  NOP ;  /* 0x0000000000007918 */ /* 0x000fe20000000000 */
[----:B------:R-:W-:Y:S01]  /*0530*/  ULDC.64 UR46, c[0x0][0x208] ;  /* 0x00008200002e7ab9 */ /* 0x000fe20000000a00 */
[----:B------:R-:W-:Y:S01]  /*0540*/  BSSY B6, `(.L_x_1784) ;  /* 0x0000ab8000067945 */ /* 0x000fe20003800000 */
[----:B-12-4-:R-:W-:Y:S09]  /*0550*/  BAR.SYNC.DEFER_BLOCKING 0x0 ;  /* 0x0000000000007b1d */ /* 0x016ff20000010000 */
[----:B------:R-:W-:Y:S05]  /*0560*/  @!P0 BRA `(.L_x_1785) ;  /* 0x0000006400cc8947 */ /* 0x000fea0003800000 */
.L_x_1786:
        /* <DEDUP_REMOVED lines=21> */
.L_x_1787:
        /* <DEDUP_REMOVED lines=10> */
.L_x_1789:
[----:B------:R-:W2:Y:S02]  /*0760*/  LDC R0, c[0x0][0x8bc] ;  /* 0x00022f00ff007b82 */ /* 0x000ea40000000800 */
.L_x_1788:
[----:B------:R-:W-:-:S05]  /*0770*/  IMAD R5, R152, 0x60, RZ ;  /* 0x0000006098057824 */ /* 0x000fca00078e02ff */
[----:B--2--5:R-:W-:-:S04]  /*0780*/  ISETP.GE.AND P0, PT, R5, R0, PT ;  /* 0x000000000500720c */ /* 0x024fc80003f06270 */
[----:B------:R-:W-:-:S04]  /*0790*/  SEL R19, R19, 0xffffffff, !P0 ;  /* 0xffffffff13137807 */ /* 0x000fc80004000000 */
[----:B------:R-:W-:-:S13]  /*07a0*/  ISETP.GE.AND P0, PT, R19, RZ, PT ;  /* 0x000000ff1300720c */ /* 0x000fda0003f06270 */
[----:B------:R-:W-:Y:S05]  /*07b0*/  @!P0 BRA `(.L_x_1790) ;  /* 0x000000a800408947 */ /* 0x000fea0003800000 */
[----:B------:R-:W-:Y:S02]  /*07c0*/  ULDC.64 UR4, c[0x0][0x780] ;  /* 0x0001e00000047ab9 */ /* 0x000fe40000000a00 */
[----:B------:R-:W-:Y:S01]  /*07d0*/  ISETP.NE.U32.AND P0, PT, RZ, UR4, PT ;  /* 0x00000004ff007c0c */ /* 0x000fe2000bf05070 */
[----:B------:R-:W-:Y:S02]  /*07e0*/  ULDC UR4, c[0x0][0x290] ;  /* 0x0000a40000047ab9 */ /* 0x000fe40000000800 */
[----:B------:R-:W-:Y:S01]  /*07f0*/  IMAD.U32 R18, RZ, RZ, UR4 ;  /* 0x00000004ff127e24 */ /* 0x000fe2000f8e00ff */
[----:B------:R-:W-:-:S13]  /*0800*/  ISETP.NE.AND.EX P0, PT, RZ, UR5, PT, P0 ;  /* 0x00000005ff007c0c */ /* 0x000fda000bf05300 */
[----:B------:R-:W-:Y:S05]  /*0810*/  @!P0 BRA `(.L_x_1791) ;  /* 0x0000000000108947 */ /* 0x000fea0003800000 */
[----:B-1----:R-:W1:Y:S02]  /*0820*/  LDC.64 R2, c[0x0][0x780] ;  /* 0x0001e000ff027b82 */ /* 0x002e640000000a00 */
[----:B-1----:R-:W-:-:S05]  /*0830*/  IMAD.WIDE R2, R19, 0x4, R2 ;  /* 0x0000000413027825 */ /* 0x002fca00078e0202 */
[----:B------:R1:W5:Y:S01]  /*0840*/  LDG.E R17, desc[UR46][R2.64] ;  /* 0x0000002e02117981 */ /* 0x000362000c1e1900 */
[----:B------:R-:W-:Y:S05]  /*0850*/  BRA `(.L_x_1792) ;  /* 0x0000000000287947 */ /* 0x000fea0003800000 */
.L_x_1791:
[----:B------:R-:W-:Y:S01]  /*0860*/  ULDC.64 UR4, c[0x0][0x770] ;  /* 0x0001dc0000047ab9 */ /* 0x000fe20000000a00 */
[----:B------:R-:W2:Y:S01]  /*0870*/  LDC R17, c[0x0][0x280] ;  /* 0x0000a000ff117b82 */ /* 0x000ea20000000800 */
[----:B------:R-:W-:-:S04]  /*0880*/  ISETP.NE.U32.AND P0, PT, RZ, UR4, PT ;  /* 0x00000004ff007c0c */ /* 0x000fc8000bf05070 */
[----:B------:R-:W-:-:S13]  /*0890*/  ISETP.NE.AND.EX P0, PT, RZ, UR5, PT, P0 ;  /* 0x00000005ff007c0c */ /* 0x000fda000bf05300 */
[----:B------:R-:W-:Y:S05]  /*08a0*/  @!P0 BRA `(.L_x_1792) ;  /* 0x0000000000148947 */ /* 0x000fea0003800000 */
[----:B-1----:R-:W1:Y:S02]  /*08b0*/  LDC.64 R2, c[0x0][0x770] ;  /* 0x0001dc00ff027b82 */ /* 0x002e640000000a00 */
[----:B-1----:R-:W-:-:S05]  /*08c0*/  IMAD.WIDE R2, R19, 0x4, R2 ;  /* 0x0000000413027825 */ /* 0x002fca00078e0202 */
[----:B--2---:R-:W2:Y:S04]  /*08d0*/  LDG.E R17, desc[UR46][R2.64] ;  /* 0x0000002e02117981 */ /* 0x004ea8000c1e1900 */
[----:B------:R-:W2:Y:S02]  /*08e0*/  LDG.E R0, desc[UR46][R2.64+0x4] ;  /* 0x0000042e02007981 */ /* 0x000ea4000c1e1900 */
[----:B--2---:R-:W-:-:S07]  /*08f0*/  IMAD.IADD R17, R0, 0x1, -R17 ;  /* 0x0000000100117824 */ /* 0x004fce00078e0a11 */
.L_x_1792:
[----:B------:R-:W-:Y:S02]  /*0900*/  ULDC.64 UR4, c[0x0][0x788] ;  /* 0x0001e20000047ab9 */ /* 0x000fe40000000a00 */
[----:B------:R-:W-:-:S04]  /*0910*/  ISETP.NE.U32.AND P0, PT, RZ, UR4, PT ;  /* 0x00000004ff007c0c */ /* 0x000fc8000bf05070 */
[----:B------:R-:W-:-:S13]  /*0920*/  ISETP.NE.AND.EX P0, PT, RZ, UR5, PT, P0 ;  /* 0x00000005ff007c0c */ /* 0x000fda000bf05300 */
[----:B------:R-:W-:Y:S05]  /*0930*/  @!P0 BRA `(.L_x_1793) ;  /* 0x0000000000108947 */ /* 0x000fea0003800000 */
[----:B-1----:R-:W1:Y:S02]  /*0940*/  LDC.64 R2, c[0x0][0x788] ;  /* 0x0001e200ff027b82 */ /* 0x002e640000000a00 */
[----:B-1----:R-:W-:-:S05]  /*0950*/  IMAD.WIDE R2, R19, 0x4, R2 ;  /* 0x0000000413027825 */ /* 0x002fca00078e0202 */
[----:B------:R1:W5:Y:S01]  /*0960*/  LDG.E R18, desc[UR46][R2.64] ;  /* 0x0000002e02127981 */ /* 0x000362000c1e1900 */
[----:B------:R-:W-:Y:S05]  /*0970*/  BRA `(.L_x_1794) ;  /* 0x0000000000247947 */ /* 0x000fea0003800000 */
.L_x_1793:
[----:B------:R-:W-:Y:S02]  /*0980*/  ULDC.64 UR4, c[0x0][0x778] ;  /* 0x0001de0000047ab9 */ /* 0x000fe40000000a00 */
[----:B------:R-:W-:-:S04]  /*0990*/  ISETP.NE.U32.AND P0, PT, RZ, UR4, PT ;  /* 0x00000004ff007c0c */ /* 0x000fc8000bf05070 */
[----:B------:R-:W-:-:S13]  /*09a0*/  ISETP.NE.AND.EX P0, PT, RZ, UR5, PT, P0 ;  /* 0x00000005ff007c0c */ /* 0x000fda000bf05300 */
[----:B------:R-:W-:Y:S05]  /*09b0*/  @!P0 BRA `(.L_x_1794) ;  /* 0x0000000000148947 */ /* 0x000fea0003800000 */
[----:B-1----:R-:W1:Y:S02]  /*09c0*/  LDC.64 R2, c[0x0][0x778] ;  /* 0x0001de00ff027b82 */ /* 0x002e640000000a00 */
[----:B-1----:R-:W-:-:S05]  /*09d0*/  IMAD.WIDE R2, R19, 0x4, R2 ;  /* 0x0000000413027825 */ /* 0x002fca00078e0202 */
[----:B------:R-:W3:Y:S04]  /*09e0*/  LDG.E R18, desc[UR46][R2.64] ;  /* 0x0000002e02127981 */ /* 0x000ee8000c1e1900 */
[----:B------:R-:W3:Y:S02]  /*09f0*/  LDG.E R7, desc[UR46][R2.64+0x4] ;  /* 0x0000042e02077981 */ /* 0x000ee4000c1e1900 */
[----:B---3--:R-:W-:-:S07]  /*0a00*/  IMAD.IADD R18, R7, 0x1, -R18 ;  /* 0x0000000107127824 */ /* 0x008fce00078e0a12 */
.L_x_1794:
[----:B--2--5:R-:W-:Y:S01]  /*0a10*/  VIADD R0, R17, 0x3f ;  /* 0x0000003f11007836 */ /* 0x024fe20000000000 */
[----:B------:R-:W-:Y:S01]  /*0a20*/  ISETP.GE.AND P1, PT, R152, RZ, PT ;  /* 0x000000ff9800720c */ /* 0x000fe20003f26270 */
[----:B------:R-:W-:Y:S01]  /*0a30*/  ULDC UR4, c[0x0][0x74c] ;  /* 0x0001d30000047ab9 */ /* 0x000fe20000000800 */
[----:B-1----:R-:W-:Y:S02]  /*0a40*/  IADD3 R2, R5, R17, -R18 ;  /* 0x0000001105027210 */ /* 0x002fe40007ffe812 */
[----:B------:R-:W-:Y:S02]  /*0a50*/  SHF.R.S32.HI R3, RZ, 0x1f, R0 ;  /* 0x0000001fff037819 */ /* 0x000fe40000011400 */
[----:B------:R-:W-:Y:S01]  /*0a60*/  PLOP3.LUT P0, PT, PT, PT, PT, 0x80, 0x0 ;  /* 0x000000000000781c */ /* 0x000fe20003f0f070 */
[----:B------:R-:W-:Y:S01]  /*0a70*/  VIADD R2, R2, -UR4 ;  /* 0x8000000402027c36 */ /* 0x000fe20008000000 */
[----:B------:R-:W-:-:S04]  /*0a80*/  LEA.HI R3, R3, R0, RZ, 0x6 ;  /* 0x0000000003037211 */ /* 0x000fc800078f30ff */
[----:B------:R-:W-:Y:S02]  /*0a90*/  SHF.R.S32.HI R3, RZ, 0x6, R3 ;  /* 0x00000006ff037819 */ /* 0x000fe40000011403 */
[----:B------:R-:W-:Y:S02]  /*0aa0*/  SHF.R.S32.HI R7, RZ, 0x1f, R2 ;  /* 0x0000001fff077819 */ /* 0x000fe40000011402 */
[----:B------:R-:W-:Y:S02]  /*0ab0*/  R2UR UR37, R3 ;  /* 0x00000000032572ca */ /* 0x000fe400000e0000 */
[----:B------:R-:W-:Y:S01]  /*0ac0*/  LEA.HI R7, R7, R2, RZ, 0x6 ;  /* 0x0000000207077211 */ /* 0x000fe200078f30ff */
[----:B------:R-:W-:-:S12]  /*0ad0*/  @!P1 BRA `(.L_x_1795) ;  /* 0x0000000000249947 */ /* 0x000fd80003800000 */
[----:B------:R-:W-:Y:S01]  /*0ae0*/  IADD3 R0, -R18, 0x9f, R17 ;  /* 0x0000009f12007810 */ /* 0x000fe20007ffe111 */
[----:B------:R-:W-:-:S03]  /*0af0*/  ULDC UR4, c[0x0][0x748] ;  /* 0x0001d20000047ab9 */ /* 0x000fc60000000800 */
[----:B------:R-:W-:-:S04]  /*0b00*/  IADD3 R0, R0, UR4, R5 ;  /* 0x0000000400007c10 */ /* 0x000fc8000fffe005 */
[----:B------:R-:W-:-:S04]  /*0b10*/  SHF.R.S32.HI R3, RZ, 0x1f, R0 ;  /* 0x0000001fff037819 */ /* 0x000fc80000011400 */
[----:B------:R-:W-:-:S04]  /*0b20*/  LEA.HI R3, R3, R0, RZ, 0x6 ;  /* 0x0000000003037211 */ /* 0x000fc800078f30ff */
[----:B------:R-:W-:-:S04]  /*0b30*/  SHF.R.S32.HI R3, RZ, 0x6, R3 ;  /* 0x00000006ff037819 */ /* 0x000fc80000011403 */
[----:B------:R-:W-:-:S13]  /*0b40*/  R2UR UR4, R3 ;  /* 0x00000000030472ca */ /* 0x000fda00000e0000 */
[----:B------:R-:W-:-:S04]  /*0b50*/  UISETP.LT.AND UP0, UPT, UR37, UR4, UPT ;  /* 0x000000042500728c */ /* 0x000fc8000bf01270 */
[----:B------:R-:W-:-:S12]  /*0b60*/  USEL UR37, UR37, UR4, UP0 ;  /* 0x0000000425257287 */ /* 0x000fd80008000000 */
.L_x_1795:
[----:B------:R-:W-:Y:S02]  /*0b70*/  SHF.R.S32.HI R7, RZ, 0x6, R7 ;  /* 0x00000006ff077819 */ /* 0x000fe40000011407 */
[----:B------:R-:W-:Y:S02]  /*0b80*/  CS2R R70, SRZ ;  /* 0x0000000000467805 */ /* 0x000fe4000001ff00 */
[----:B------:R-:W-:Y:S02]  /*0b90*/  CS2R R68, SRZ ;  /* 0x0000000000447805 */ /* 0x000fe4000001ff00 */
[----:B------:R-:W-:Y:S02]  /*0ba0*/  CS2R R66, SRZ ;  /* 0x0000000000427805 */ /* 0x000fe4000001ff00 */
[----:B------:R-:W-:Y:S02]  /*0bb0*/  VIMNMX R16, RZ, R7, !PT ;  /* 0x00000007ff107248 */ /* 0x000fe40007fe0100 */
[----:B------:R-:W-:-:S02]  /*0bc0*/  CS2R R64, SRZ ;  /* 0x0000000000407805 */ /* 0x000fc4000001ff00 */
[----:B------:R-:W-:Y:S02]  /*0bd0*/  CS2R R62, SRZ ;  /* 0x00000000003e7805 */ /* 0x000fe4000001ff00 */
[----:B------:R-:W-:Y:S02]  /*0be0*/  CS2R R60, SRZ ;  /* 0x00000000003c7805 */ /* 0x000fe4000001ff00 */
[----:B------:R-:W-:Y:S02]  /*0bf0*/  ISETP.LT.AND P1, PT, R16, UR37, PT ;  /* 0x0000002510007c0c */ /* 0x000fe4000bf21270 */
        /* <DEDUP_REMOVED lines=41> */
[----:B------:R-:W-:Y:S01]  /*0e90*/  CS2R R72, SRZ ;  /* 0x0000000000487805 */ /* 0x000fe2000001ff00 */
[----:B------:R-:W-:Y:S06]  /*0ea0*/  @!P1 BRA `(.L_x_1796) ;  /* 0x0000003400509947 */ /* 0x000fec0003800000 */
[----:B------:R-:W1:Y:S01]  /*0eb0*/  S2UR UR4, SR_CgaCtaId ;  /* 0x00000000000479c3 */ /* 0x000e620000008800 */
[----:B------:R-:W-:Y:S01]  /*0ec0*/  UMOV UR36, 0x400 ;  /* 0x0000040000247882 */ /* 0x000fe20000000000 */
        /* <DEDUP_REMOVED lines=24> */
.L_x_1798:
        /* <DEDUP_REMOVED lines=15> */
.L_x_1797:
        /* <DEDUP_REMOVED lines=20> */
.L_x_1800:
        /* <DEDUP_REMOVED lines=15> */
.L_x_1799:
        /* <DEDUP_REMOVED lines=8> */
.L_x_1946:
        /* <DEDUP_REMOVED lines=19> */
.L_x_1802:
[----:B------:R-:W-:Y:S01]  /*1520*/  IMAD.IADD R12, R9, 0x1, -R6 ;  /* 0x00000001090c7824 */ /* 0x000fe200078e0a06 */
[--C-:B------:R-:W-:Y:S01]  /*1530*/  SHF.R.S32.HI R5, RZ, 0x1, R2.reuse ;  /* 0x00000001ff057819 */ /* 0x100fe20000011402 */
[C---:B--2---:R-:W-:Y:S01]  /*1540*/  IMAD.HI R11, R13.reuse, 0x55555556, RZ ;  /* 0x555555560d0b7827 */ /* 0x044fe200078e02ff */
[----:B------:R-:W-:Y:S02]  /*1550*/  SHF.R.S32.HI R6, RZ, 0x1f, R2 ;  /* 0x0000001fff067819 */ /* 0x000fe40000011402 */
[----:B------:R-:W-:Y:S02]  /*1560*/  CS2R R70, SRZ ;  /* 0x0000000000467805 */ /* 0x000fe4000001ff00 */
[----:B------:R-:W-:Y:S01]  /*1570*/  SHF.R.S32.HI R10, RZ, 0x1f, R7 ;  /* 0x0000001fff0a7819 */ /* 0x000fe20000011407 */
[----:B------:R-:W-:Y:S01]  /*1580*/  IMAD R15, R13, 0x400, R0 ;  /* 0x000004000d0f7824 */ /* 0x000fe200078e0200 */
[----:B------:R-:W-:Y:S01]  /*1590*/  LEA.HI R6, R6, R5, RZ, 0x2 ;  /* 0x0000000506067211 */ /* 0x000fe200078f10ff */
[----:B------:R-:W-:Y:S01]  /*15a0*/  IMAD R152, R152, -0x60, RZ ;  /* 0xffffffa098987824 */ /* 0x000fe200078e02ff */
[----:B------:R-:W-:Y:S01]  /*15b0*/  LEA.HI R10, R10, R7, RZ, 0x3 ;  /* 0x000000070a0a7211 */ /* 0x000fe200078f18ff */
[----:B------:R-:W-:Y:S01]  /*15c0*/  IMAD.U32 R155, RZ, RZ, UR38 ;  /* 0x00000026ff9b7e24 */ /* 0x000fe2000f8e00ff */
[----:B------:R-:W-:-:S02]  /*15d0*/  LOP3.LUT R2, R2, 0x7fffffe, RZ, 0xc0, !PT ;  /* 0x07fffffe02027812 */ /* 0x000fc400078ec0ff */
[----:B------:R-:W-:Y:S02]  /*15e0*/  CS2R R68, SRZ ;  /* 0x0000000000447805 */ /* 0x000fe4000001ff00 */
[----:B------:R-:W-:Y:S01]  /*15f0*/  LOP3.LUT R6, R6, 0xfffffffc, RZ, 0xc0, !PT ;  /* 0xfffffffc06067812 */ /* 0x000fe200078ec0ff */
[----:B------:R-:W-:Y:S01]  /*1600*/  IMAD.SHL.U32 R10, R10, 0x20, RZ ;  /* 0x000000200a0a7824 */ /* 0x000fe200078e00ff */
[----:B------:R-:W-:Y:S01]  /*1610*/  SHF.R.S32.HI R3, RZ, 0x1f, R0 ;  /* 0x0000001fff037819 */ /* 0x000fe20000011400 */
[----:B------:R-:W-:Y:S01]  /*1620*/  IMAD.IADD R9, R7, 0x1, -R2 ;  /* 0x0000000107097824 */ /* 0x000fe200078e0a02 */
[----:B------:R-:W-:Y:S01]  /*1630*/  LEA.HI R14, R11, R11, RZ, 0x1 ;  /* 0x0000000b0b0e7211 */ /* 0x000fe200078f08ff */
[----:B------:R-:W-:Y:S01]  /*1640*/  IMAD.IADD R7, R5, 0x1, -R6 ;  /* 0x0000000105077824 */ /* 0x000fe200078e0a06 */
[----:B------:R-:W-:Y:S02]  /*1650*/  LOP3.LUT R10, R10, 0x7fffff00, RZ, 0xc0, !PT ;  /* 0x7fffff000a0a7812 */ /* 0x000fe400078ec0ff */
[----:B------:R-:W-:-:S02]  /*1660*/  CS2R R66, SRZ ;  /* 0x0000000000427805 */ /* 0x000fc4000001ff00 */
[----:B------:R-:W-:Y:S01]  /*1670*/  SHF.R.S32.HI R4, RZ, 0x4, R4 ;  /* 0x00000004ff047819 */ /* 0x000fe20000011404 */
[----:B------:R-:W-:Y:S01]  /*1680*/  IMAD.SHL.U32 R6, R7, 0x40, RZ ;  /* 0x0000004007067824 */ /* 0x000fe200078e00ff */
[CC--:B------:R-:W-:Y:S01]  /*1690*/  LEA.HI R2, R3.reuse, R0.reuse, RZ, 0x2 ;  /* 0x0000000003027211 */ /* 0x0c0fe200078f10ff */
[----:B------:R-:W-:Y:S01]  /*16a0*/  IMAD R14, R14, -0x3, R13 ;  /* 0xfffffffd0e0e7824 */ /* 0x000fe200078e020d */
[----:B------:R-:W-:Y:S01]  /*16b0*/  LEA.HI R3, R3, R0, RZ, 0x5 ;  /* 0x0000000003037211 */ /* 0x000fe200078f28ff */
[----:B------:R-:W-:Y:S01]  /*16c0*/  IMAD R10, R13, 0x800, R10 ;  /* 0x000008000d0a7824 */ /* 0x000fe200078e020a */
[----:B-1----:R-:W-:Y:S01]  /*16d0*/  LOP3.LUT R13, R2, 0x7ffffffc, RZ, 0xc0, !PT ;  /* 0x7ffffffc020d7812 */ /* 0x002fe200078ec0ff */
[----:B------:R-:W-:Y:S01]  /*16e0*/  IMAD.SHL.U32 R11, R4, 0x8, RZ ;  /* 0x00000008040b7824 */ /* 0x000fe200078e00ff */
[----:B------:R-:W-:Y:S01]  /*16f0*/  SHF.R.S32.HI R4, RZ, 0x2, R2 ;  /* 0x00000002ff047819 */ /* 0x000fe20000011402 */
[----:B------:R-:W-:Y:S01]  /*1700*/  IMAD R9, R9, 0x20, R10 ;  /* 0x0000002009097824 */ /* 0x000fe200078e020a */
[----:B------:R-:W-:Y:S01]  /*1710*/  SHF.R.S32.HI R5, RZ, 0x1f, R2 ;  /* 0x0000001fff057819 */ /* 0x000fe20000011402 */
[----:B------:R-:W-:Y:S01]  /*1720*/  IMAD.IADD R13, R0, 0x1, -R13 ;  /* 0x00000001000d7824 */ /* 0x000fe200078e0a0d */
[----:B------:R-:W-:Y:S01]  /*1730*/  LOP3.LUT R6, R6, 0xc0, RZ, 0xc0, !PT ;  /* 0x000000c006067812 */ /* 0x000fe200078ec0ff */
[----:B------:R-:W-:Y:S01]  /*1740*/  IMAD R9, R12, 0x200, R9 ;  /* 0x000002000c097824 */ /* 0x000fe200078e0209 */
[----:B------:R-:W-:Y:S01]  /*1750*/  LEA.HI R5, R5, R4, RZ, 0x3 ;  /* 0x0000000405057211 */ /* 0x000fe200078f18ff */
[----:B------:R-:W-:Y:S01]  /*1760*/  IMAD.IADD R10, R18, 0x1, -R17 ;  /* 0x00000001120a7824 */ /* 0x000fe200078e0a11 */
[----:B------:R-:W-:Y:S01]  /*1770*/  LOP3.LUT R11, R6, 0x8, R11, 0xf8, !PT ;  /* 0x00000008060b7812 */ /* 0x000fe200078ef80b */
[----:B------:R-:W-:Y:S01]  /*1780*/  IMAD.IADD R18, R152, 0x1, R18 ;  /* 0x0000000198127824 */ /* 0x000fe200078e0212 */
[----:B------:R-:W-:Y:S01]  /*1790*/  SHF.R.U32.HI R0, RZ, 0x3, R6 ;  /* 0x00000003ff007819 */ /* 0x000fe20000011606 */
[----:B------:R-:W-:Y:S01]  /*17a0*/  IMAD R13, R14, 0x10, R13 ;  /* 0x000000100e0d7824 */ /* 0x000fe200078e020d */
[----:B------:R-:W-:Y:S01]  /*17b0*/  LOP3.LUT R5, R5, 0xfffffff8, RZ, 0xc0, !PT ;  /* 0xfffffff805057812 */ /* 0x000fe200078ec0ff */
[----:B------:R-:W-:Y:S01]  /*17c0*/  IMAD.MOV.U32 R12, RZ, RZ, 0x20 ;  /* 0x00000020ff0c7424 */ /* 0x000fe200078e00ff */
[----:B------:R-:W-:Y:S01]  /*17d0*/  LOP3.LUT R0, R11, R0, RZ, 0x3c, !PT ;  /* 0x000000000b007212 */ /* 0x000fe200078e3cff */
[----:B------:R-:W-:Y:S01]  /*17e0*/  IMAD.MOV.U32 R2, RZ, RZ, RZ ;  /* 0x000000ffff027224 */ /* 0x000fe200078e00ff */
[----:B------:R-:W-:Y:S01]  /*17f0*/  SHF.R.S32.HI R3, RZ, 0x5, R3 ;  /* 0x00000005ff037819 */ /* 0x000fe20000011403 */
[----:B------:R-:W-:Y:S01]  /*1800*/  IMAD.IADD R6, R4, 0x1, -R5 ;  /* 0x0000000104067824 */ /* 0x000fe200078e0a05 */
[----:B------:R-:W-:Y:S01]  /*1810*/  LOP3.LUT P0, RZ, R7, 0x2, RZ, 0xc0, !PT ;  /* 0x0000000207ff7812 */ /* 0x000fe2000780c0ff */
[----:B------:R-:W-:Y:S01]  /*1820*/  IMAD.IADD R9, R9, 0x1, R0 ;  /* 0x0000000109097824 */ /* 0x000fe200078e0200 */
[----:B------:R-:W-:Y:S01]  /*1830*/  IADD3 R4, -R17, 0x1, R18 ;  /* 0x0000000111047810 */ /* 0x000fe20007ffe112 */
[----:B------:R-:W-:Y:S01]  /*1840*/  IMAD R6, R3, 0x10, R6 ;  /* 0x0000001003067824 */ /* 0x000fe200078e0206 */
[----:B------:R-:W-:Y:S01]  /*1850*/  SEL R12, R12, 0xffffffe0, !P0 ;  /* 0xffffffe00c0c7807 */ /* 0x000fe20004000000 */
[----:B------:R-:W-:Y:S01]  /*1860*/  IMAD.SHL.U32 R0, R15, 0x4, RZ ;  /* 0x000000040f007824 */ /* 0x000fe200078e00ff */
[----:B------:R-:W-:Y:S01]  /*1870*/  LEA R9, R9, UR36, 0x1 ;  /* 0x0000002409097c11 */ /* 0x000fe2000f8e08ff */
[----:B------:R-:W-:Y:S01]  /*1880*/  IMAD.SHL.U32 R3, R13, 0x2, RZ ;  /* 0x000000020d037824 */ /* 0x000fe200078e00ff */
[----:B------:R-:W-:Y:S01]  /*1890*/  CS2R R64, SRZ ;  /* 0x0000000000407805 */ /* 0x000fe2000001ff00 */
[----:B------:R-:W-:Y:S01]  /*18a0*/  IMAD.MOV.U32 R7, RZ, RZ, RZ ;  /* 0x000000ffff077224 */ /* 0x000fe200078e00ff */
[----:B------:R-:W-:Y:S01]  /*18b0*/  CS2R R62, SRZ ;  /* 0x00000000003e7805 */ /* 0x000fe2000001ff00 */
[----:B------:R-:W-:Y:S01]  /*18c0*/  IMAD.IADD R11, R18, 0x1, -R3 ;  /* 0x00000001120b7824 */ /* 0x000fe200078e0a03 */
        /* <DEDUP_REMOVED lines=44> */
[----:B------:R-:W-:Y:S01]  /*1b90*/  LOP3.LUT R155, R155, 0x1, RZ, 0xfc, !PT ;  /* 0x000000019b9b7812 */ /* 0x000fe200078efcff */
[--C-:B------:R-:W-:Y:S01]  /*1ba0*/  IMAD.IADD R4, R4, 0x1, -R3.reuse ;  /* 0x0000000104047824 */ /* 0x100fe200078e0a03 */
[----:B------:R-:W-:Y:S01]  /*1bb0*/  LEA R0, R0, UR36, 0x2 ;  /* 0x0000002400007c11 */ /* 0x000fe2000f8e10ff */
[----:B------:R-:W-:Y:S01]  /*1bc0*/  IMAD.IADD R18, R152, 0x1, -R3 ;  /* 0x0000000198127824 */ /* 0x000fe200078e0a03 */
[----:B------:R-:W-:-:S07]  /*1bd0*/  IADD3 R17, R12, 0x30400, R9 ;  /* 0x000304000c117810 */ /* 0x000fce0007ffe009 */
.L_x_1822:
[----:B------:R-:W-:-:S13]  /*1be0*/  ISETP.NE.AND P0, PT, R155, 0x3, PT ;  /* 0x000000039b00780c */ /* 0x000fda0003f05270 */
[----:B-1----:R-:W-:Y:S05]  /*1bf0*/  @!P0 BRA `(.L_x_1804) ;  /* 0x0000000000048947 */ /* 0x002fea0003800000 */
[----:B------:R-:W-:Y:S01]  /*1c00*/  BPT.TRAP 0x1 ;  /* 0x000000040000795c */ /* 0x000fe20000300000 */
.L_x_1804:
[----:B------:R-:W-:Y:S02]  /*1c10*/  LEA R3, R2, UR36, 0x3 ;  /* 0x0000002402037c11 */ /* 0x000fe4000f8e18ff */
[----:B------:R-:W-:-:S04]  /*1c20*/  SHF.L.U32 R12, R7, 0x1f, RZ ;  /* 0x0000001f070c7819 */ /* 0x000fc800000006ff */
[----:B------:R1:W2:Y:S01]  /*1c30*/  SYNCS.PHASECHK.TRANS64.TRYWAIT P1, [R3+URZ+0x36410], R12 ;  /* 0x0364100c030075a7 */ /* 0x0002a2000802017f */
[----:B------:R-:W-:Y:S05]  /*1c40*/  @!P0 BRA `(.L_x_1805) ;  /* 0x0000000000048947 */ /* 0x000fea0003800000 */
[----:B------:R-:W-:Y:S01]  /*1c50*/  BPT.TRAP 0x1 ;  /* 0x000000040000795c */ /* 0x000fe20000300000 */
.L_x_1805:
[----:B--2---:R-:W-:Y:S05]  /*1c60*/  @P1 BRA `(.L_x_1806) ;  /* 0x0000000000081947 */ /* 0x004fea0003800000 */
[----:B------:R-:W2:Y:S02]  /*1c70*/  SYNCS.PHASECHK.TRANS64.TRYWAIT P1, [R3+URZ+0x36410], R12 ;  /* 0x0364100c030075a7 */ /* 0x000ea4000802017f */
[----:B--2---:R-:W-:Y:S05]  /*1c80*/  @!P1 BRA `(.L_x_1807) ;  /* 0x0000009400449947 */ /* 0x004fea0003800000 */
.L_x_1806:
[----:B------:R-:W-:Y:S05]  /*1c90*/  WARPSYNC.ALL ;  /* 0x0000000000007948 */ /* 0x000fea0003800000 */
[----:B------:R-:W-:Y:S01]  /*1ca0*/  R2UR UR6, R8 ;  /* 0x00000000080672ca */ /* 0x000fe200000e0000 */
[----:B------:R-:W-:Y:S01]  /*1cb0*/  UIADD3 UR4, UR36, 0x1e000, URZ ;  /* 0x0001e00024047890 */ /* 0x000fe2000fffe03f */
[C---:B------:R-:W-:Y:S01]  /*1cc0*/  R2UR UR7, R2.reuse ;  /* 0x00000000020772ca */ /* 0x040fe200000e0000 */
[----:B------:R-:W-:Y:S01]  /*1cd0*/  WARPGROUP.ARRIVE ;  /* 0x00000000000079c5 */ /* 0x000fe20000000000 */
[----:B------:R-:W-:Y:S01]  /*1ce0*/  UMOV UR13, 0x40000040 ;  /* 0x40000040000d7882 */ /* 0x000fe20000000000 */
[----:B------:R-:W-:Y:S01]  /*1cf0*/  USHF.R.U32.HI UR5, URZ, 0x4, UR4 ;  /* 0x000000043f057899 */ /* 0x000fe20008011604 */
[----:B-12---:R-:W-:Y:S01]  /*1d00*/  IMAD R12, R2, 0x40, R6 ;  /* 0x00000040020c7824 */ /* 0x006fe200078e0206 */
        /* <DEDUP_REMOVED lines=91> */
[----:B------:R1:W2:Y:S04]  /*22c0*/  LDS R22, [R12+0x30000] ;  /* 0x030000000c167984 */ /* 0x0002a80000000800 */
[----:B------:R1:W3:Y:S01]  /*22d0*/  LDS R21, [R12+0x30020] ;  /* 0x030020000c157984 */ /* 0x0002e20000000800 */
[----:B------:R-:W-:Y:S05]  /*22e0*/  @!P0 BRA `(.L_x_1808) ;  /* 0x0000000000048947 */ /* 0x000fea0003800000 */
[----:B------:R-:W-:Y:S01]  /*22f0*/  BPT.TRAP 0x1 ;  /* 0x000000040000795c */ /* 0x000fe20000300000 */
.L_x_1808:
[----:B------:R-:W-:-:S04]  /*2300*/  SHF.L.U32 R13, R5, 0x1f, RZ ;  /* 0x0000001f050d7819 */ /* 0x000fc800000006ff */
[----:B------:R4:W1:Y:S01]  /*2310*/  SYNCS.PHASECHK.TRANS64.TRYWAIT P1, [UR36+0x36430], R13 ;  /* 0x0364300dff0075a7 */ /* 0x0008620008020164 */
[----:B------:R-:W-:Y:S05]  /*2320*/  @!P0 BRA `(.L_x_1809) ;  /* 0x0000000000048947 */ /* 0x000fea0003800000 */
[----:B------:R-:W-:Y:S01]  /*2330*/  BPT.TRAP 0x1 ;  /* 0x000000040000795c */ /* 0x000fe20000300000 */
.L_x_1809:
[----:B-1----:R-:W-:Y:S05]  /*2340*/  @P1 BRA `(.L_x_1810) ;  /* 0x0000000000081947 */ /* 0x002fea0003800000 */
[----:B------:R-:W1:Y:S02]  /*2350*/  SYNCS.PHASECHK.TRANS64.TRYWAIT P1, [UR36+0x36430], R13 ;  /* 0x0364300dff0075a7 */ /* 0x000e640008020164 */
[----:B-1----:R-:W-:Y:S05]  /*2360*/  @!P1 BRA `(.L_x_1811) ;  /* 0x0000008c00a09947 */ /* 0x002fea0003800000 */
.L_x_1810:
[----:B------:R-:W-:Y:S01]  /*2370*/  UIADD3 UR5, UR36, 0x2a000, URZ ;  /* 0x0002a00024057890 */ /* 0x000fe2000fffe03f */
[----:B------:R-:W-:Y:S01]  /*2380*/  WARPGROUP.ARRIVE ;  /* 0x00000000000079c5 */ /* 0x000fe20000000000 */
[----:B------:R-:W-:Y:S01]  /*2390*/  UIADD3 UR4, UR4, 0x9000, URZ ;  /* 0x0000900004047890 */ /* 0x000fe2000fffe03f */
[----:B------:R-:W-:Y:S01]  /*23a0*/  IMAD R15, R16, 0x40, R6 ;  /* 0x00000040100f7824 */ /* 0x000fe200078e0206 */
[----:B------:R-:W-:Y:S01]  /*23b0*/  USHF.R.U32.HI UR5, URZ, 0x4, UR5 ;  /* 0x000000043f057899 */ /* 0x000fe20008011605 */
[----:B------:R-:W-:Y:S01]  /*23c0*/  VIADD R20, R4, UR41 ;  /* 0x0000002904147c36 */ /* 0x000fe20008000000 */
[----:B------:R-:W-:Y:S02]  /*23d0*/  USHF.R.U32.HI UR4, URZ, 0x4, UR4 ;  /* 0x000000043f047899 */ /* 0x000fe40008011604 */
[----:B------:R-:W-:Y:S02]  /*23e0*/  ULOP3.LUT UR5, UR5, 0x3fff, URZ, 0xc0, !UPT ;  /* 0x00003fff05057892 */ /* 0x000fe4000f8ec03f */
[----:B------:R-:W-:Y:S01]  /*23f0*/  ULOP3.LUT UR6, UR4, 0x3fff, URZ, 0xc0, !UPT ;  /* 0x00003fff04067892 */ /* 0x000fe2000f8ec03f */
[----:B----4-:R-:W-:Y:S01]  /*2400*/  VIADDMNMX R13, R15, R20, R11, PT ;  /* 0x000000140f0d7246 */ /* 0x010fe2000380010b */
[----:B------:R-:W-:-:S02]  /*2410*/  ULOP3.LUT UR4, UR5, 0x10000, URZ, 0xfc, !UPT ;  /* 0x0001000005047892 */ /* 0x000fc4000f8efc3f */
        /* <DEDUP_REMOVED lines=88> */
[----:B------:R-:W-:Y:S01]  /*29a0*/  IMAD.IADD R23, R10, 0x1, R15 ;  /* 0x000000010a177824 */ /* 0x000fe200078e020f */
[----:B------:R-:W-:Y:S04]  /*29b0*/  BSSY B0, `(.L_x_1813) ;  /* 0x0000012000007945 */ /* 0x000fe80003800000 */
        /* <DEDUP_REMOVED lines=11> */
.L_x_1814:
[----:B------:R-:W-:-:S06]  /*2a70*/  UISETP.NE.AND UP0, UPT, UR42, 0x1, UPT ;  /* 0x000000012a00788c */ /* 0x000fcc000bf05270 */
[----:B------:R-:W-:-:S05]  /*2a80*/  PLOP3.LUT P1, PT, PT, PT, UP0, 0x80, 0x0 ;  /* 0x000000000000781c */ /* 0x000fca0003f2f008 */
[----:B------:R-:W-:-:S08]  /*2a90*/  @UP0 ULDC UR5, c[0x0][0x754] ;  /* 0x0001d50000050ab9 */ /* 0x000fd00000000800 */
[----:B------:R-:W-:Y:S01]  /*2aa0*/  @P1 IMAD.HI.U32 R12, R23, UR5, RZ ;  /* 0x00000005170c1c27 */ /* 0x000fe2000f8e00ff */
[----:B------:R-:W-:-:S04]  /*2ab0*/  @UP0 ULDC UR5, c[0x0][0x758] ;  /* 0x0001d60000050ab9 */ /* 0x000fc80000000800 */
[----:B------:R-:W-:-:S07]  /*2ac0*/  @P1 SHF.R.U32.HI R23, RZ, UR5, R12 ;  /* 0x00000005ff171c19 */ /* 0x000fce000801160c */
.L_x_1815:
[----:B------:R-:W-:Y:S05]  /*2ad0*/  BSYNC B0 ;  /* 0x0000000000007941 */ /* 0x000fea0003800000 */
.L_x_1813:
[----:B------:R-:W-:Y:S01]  /*2ae0*/  IMAD R23, R23, UR42, R18 ;  /* 0x0000002a17177c24 */ /* 0x000fe2000f8e0212 */
[----:B------:R-:W-:-:S04]  /*2af0*/  IADD3 R12, R15, UR4, R4 ;  /* 0x000000040f0c7c10 */ /* 0x000fc8000fffe004 */
[----:B------:R-:W-:Y:S02]  /*2b00*/  VIADDMNMX R13, R23, UR42, R13, PT ;  /* 0x0000002a170d7c46 */ /* 0x000fe4000b80010d */
[----:B------:R-:W-:-:S07]  /*2b10*/  VIMNMX R12, R12, R23, !PT ;  /* 0x000000170c0c7248 */ /* 0x000fce0007fe0100 */
.L_x_1812:
        /* <DEDUP_REMOVED lines=51> */
.L_x_1818:
[----:B------:R-:W-:-:S06]  /*2e50*/  UISETP.NE.AND UP0, UPT, UR42, 0x1, UPT ;  /* 0x000000012a00788c */ /* 0x000fcc000bf05270 */
[----:B------:R-:W-:-:S05]  /*2e60*/  PLOP3.LUT P6, PT, PT, PT, UP0, 0x80, 0x0 ;  /* 0x000000000000781c */ /* 0x000fca0003fcf008 */
[----:B------:R-:W-:-:S08]  /*2e70*/  @UP0 ULDC UR4, c[0x0][0x754] ;  /* 0x0001d50000040ab9 */ /* 0x000fd00000000800 */
[----:B------:R-:W-:Y:S01]  /*2e80*/  @P6 IMAD.HI.U32 R12, R13, UR4, RZ ;  /* 0x000000040d0c6c27 */ /* 0x000fe2000f8e00ff */
[----:B------:R-:W-:Y:S01]  /*2e90*/  PLOP3.LUT P6, PT, PT, PT, UP0, 0x80, 0x0 ;  /* 0x000000000000781c */ /* 0x000fe20003fcf008 */
[----:B------:R-:W-:-:S12]  /*2ea0*/  @UP0 ULDC UR4, c[0x0][0x758] ;  /* 0x0001d60000040ab9 */ /* 0x000fd80000000800 */
[----:B------:R-:W-:-:S07]  /*2eb0*/  @P6 SHF.R.U32.HI R13, RZ, UR4, R12 ;  /* 0x00000004ff0d6c19 */ /* 0x000fce000801160c */
.L_x_1819:
[----:B------:R-:W-:Y:S05]  /*2ec0*/  BSYNC B0 ;  /* 0x0000000000007941 */ /* 0x000fea0003800000 */
.L_x_1817:
[----:B------:R-:W-:-:S05]  /*2ed0*/  IMAD R13, R13, UR42, R18 ;  /* 0x0000002a0d0d7c24 */ /* 0x000fca000f8e0212 */
[----:B------:R-:W-:Y:S02]  /*2ee0*/  VIMNMX R14, R14, R13, !PT ;  /* 0x0000000d0e0e7248 */ /* 0x000fe40007fe0100 */
[----:B------:R-:W-:-:S07]  /*2ef0*/  VIADDMNMX R20, R13, UR42, R20, PT ;  /* 0x0000002a0d147c46 */ /* 0x000fce000b800114 */
.L_x_1816:
[----:B------:R-:W-:Y:S01]  /*2f00*/  ISETP.GT.AND P2, PT, R14, 0x1, !P2 ;  /* 0x000000010e00780c */ /* 0x000fe20005744270 */
[--C-:B--2---:R-:W-:Y:S01]  /*2f10*/  FFMA.FTZ R13, R23, UR43, -R22.reuse ;  /* 0x0000002b170d7c23 */ /* 0x104fe20008010816 */
[--C-:B------:R-:W-:Y:S01]  /*2f20*/  FFMA.FTZ R23, R144, UR43, -R22.reuse ;  /* 0x0000002b90177c23 */ /* 0x100fe20008010816 */
[--C-:B------:R-:W-:Y:S01]  /*2f30*/  FFMA.FTZ R144, R145, UR43, -R22.reuse ;  /* 0x0000002b91907c23 */ /* 0x100fe20008010816 */
[----:B------:R-:W-:Y:S01]  /*2f40*/  ISETP.LT.OR P2, PT, R20, 0x2, P2 ;  /* 0x000000021400780c */ /* 0x000fe20001741670 */
[--C-:B------:R-:W-:Y:S01]  /*2f50*/  FFMA.FTZ R140, R141, UR43, -R22.reuse ;  /* 0x0000002b8d8c7c23 */ /* 0x100fe20008010816 */
[----:B------:R-:W-:Y:S01]  /*2f60*/  ISETP.GT.AND P3, PT, R14, 0x8, !P3 ;  /* 0x000000080e00780c */ /* 0x000fe20005f64270 */
[--C-:B------:R-:W-:Y:S01]  /*2f70*/  FFMA.FTZ R136, R137, UR43, -R22.reuse ;  /* 0x0000002b89887c23 */ /* 0x100fe20008010816 */
[----:B------:R-:W-:Y:S01]  /*2f80*/  FSEL R12, R139, -INF , !P2 ;  /* 0xff8000008b0c7808 */ /* 0x000fe20005000000 */
[--C-:B------:R-:W-:Y:S01]  /*2f90*/  FFMA.FTZ R139, R148, UR43, -R22.reuse ;  /* 0x0000002b948b7c23 */ /* 0x100fe20008010816 */
[----:B------:R-:W-:Y:S01]  /*2fa0*/  LEA R148, R6, UR36, 0x2 ;  /* 0x0000002406947c11 */ /* 0x000fe2000f8e10ff */
[--C-:B------:R-:W-:Y:S01]  /*2fb0*/  FFMA.FTZ R15, R157, UR43, -R22.reuse ;  /* 0x0000002b9d0f7c23 */ /* 0x100fe20008010816 */
[----:B------:R-:W-:Y:S01]  /*2fc0*/  ISETP.GE.AND P6, PT, R152, 0x12, PT ;  /* 0x000000129800780c */ /* 0x000fe20003fc6270 */
[--C-:B---3--:R-:W-:Y:S01]  /*2fd0*/  FFMA.FTZ R137, R12, UR43, -R21.reuse ;  /* 0x0000002b0c897c23 */ /* 0x108fe20008010815 */
[----:B------:R-:W-:Y:S01]  /*2fe0*/  ISETP.LT.OR P3, PT, R20, 0x9, P3 ;  /* 0x000000091400780c */ /* 0x000fe20001f61670 */
[----:B------:R-:W1:Y:S01]  /*2ff0*/  LDS R145, [R148+0x30200] ;  /* 0x0302000094917984 */ /* 0x000e620000000800 */
[C---:B------:R-:W-:Y:S01]  /*3000*/  ISETP.GT.AND P5, PT, R14.reuse, 0x10, !P5 ;  /* 0x000000100e00780c */ /* 0x040fe20006fa4270 */
[----:B------:R-:W-:Y:S01]  /*3010*/  FFMA.FTZ R22, R149, UR43, -R22 ;  /* 0x0000002b95167c23 */ /* 0x000fe20008010816 */
[C---:B------:R-:W-:Y:S01]  /*3020*/  ISETP.GT.AND P4, PT, R14.reuse, 0x9, !P4 ;  /* 0x000000090e00780c */ /* 0x040fe20006784270 */
[----:B------:R-:W2:Y:S01]  /*3030*/  LDS R141, [R148+0x30220] ;  /* 0x03022000948d7984 */ /* 0x000ea20000000800 */
[----:B------:R-:W-:Y:S01]  /*3040*/  ISETP.GT.AND P2, PT, R14, 0x11, !P6 ;  /* 0x000000110e00780c */ /* 0x000fe20007744270 */
[----:B------:R-:W3:Y:S01]  /*3050*/  MUFU.EX2 R13, R13 ;  /* 0x0000000d000d7308 */ /* 0x000ee20000000800 */
[----:B------:R-:W-:Y:S01]  /*3060*/  ISETP.GE.AND P6, PT, R152, 0x1a, PT ;  /* 0x0000001a9800780c */ /* 0x000fe20003fc6270 */
[----:B------:R-:W-:Y:S01]  /*3070*/  USHF.R.U32.HI UR6, URZ, 0x4, UR39 ;  /* 0x000000043f067899 */ /* 0x000fe20008011627 */
[----:B------:R-:W-:Y:S01]  /*3080*/  FSEL R142, R142, -INF , !P3 ;  /* 0xff8000008e8e7808 */ /* 0x000fe20005800000 */
[----:B------:R-:W-:Y:S01]  /*3090*/  UMOV UR11, 0x80000020 ;  /* 0x80000020000b7882 */ /* 0x000fe20000000000 */
[----:B------:R-:W-:Y:S01]  /*30a0*/  ISETP.GE.AND P3, PT, R152, 0x19, PT ;  /* 0x000000199800780c */ /* 0x000fe20003f66270 */
[----:B------:R-:W-:Y:S01]  /*30b0*/  ULOP3.LUT UR6, UR6, 0x3fff, URZ, 0xc0, !UPT ;  /* 0x00003fff06067892 */ /* 0x000fe2000f8ec03f */
        /* <DEDUP_REMOVED lines=9> */
[----:B------:R-:W-:Y:S01]  /*3150*/  UMOV UR13, 0x80000020 ;  /* 0x80000020000d7882 */ /* 0x000fe20000000000 */
[----:B------:R-:W-:Y:S01]  /*3160*/  FSEL R146, R146, -INF , !P5 ;  /* 0xff80000092927808 */ /* 0x000fe20006800000 */
[----:B------:R-:W4:Y:S01]  /*3170*/  MUFU.EX2 R15, R15 ;  /* 0x0000000f000f7308 */ /* 0x000f220000000800 */
[----:B------:R-:W-:Y:S01]  /*3180*/  FSEL R12, R143, -INF , !P4 ;  /* 0xff8000008f0c7808 */ /* 0x000fe20006000000 */
[----:B------:R-:W-:Y:S01]  /*3190*/  UMOV UR10, UR12 ;  /* 0x0000000c000a7c82 */ /* 0x000fe20008000000 */
        /* <DEDUP_REMOVED lines=8> */
[----:B------:R-:W-:-:S02]  /*3220*/  FSEL R14, R138, -INF , !P1 ;  /* 0xff8000008a0e7808 */ /* 0x000fc40004800000 */
[----:B------:R-:W-:Y:S02]  /*3230*/  FSEL R146, R151, -INF , !P6 ;  /* 0xff80000097927808 */ /* 0x000fe40007000000 */
        /* <DEDUP_REMOVED lines=162> */
.L_x_1820:
        /* <DEDUP_REMOVED lines=59> */
.L_x_1821:
[----:B------:R-:W-:Y:S01]  /*4010*/  VIADD R16, R16, 0x1 ;  /* 0x0000000110107836 */ /* 0x000fe20000000000 */
[----:B------:R-:W-:Y:S01]  /*4020*/  LOP3.LUT R5, R5, 0x1, RZ, 0x3c, !PT ;  /* 0x0000000105057812 */ /* 0x000fe200078e3cff */
[----:B------:R-:W-:Y:S02]  /*4030*/  VIADD R2, R2, 0x1 ;  /* 0x0000000102027836 */ /* 0x000fe40000000000 */
[----:B------:R-:W-:Y:S01]  /*4040*/  VIADD R3, R3, 0x36420 ;  /* 0x0003642003037836 */ /* 0x000fe20000000000 */
[----:B------:R-:W-:Y:S02]  /*4050*/  ISETP.GE.AND P1, PT, R16, UR37, PT ;  /* 0x0000002510007c0c */ /* 0x000fe4000bf26270 */
[----:B------:R-:W-:Y:S02]  /*4060*/  ISETP.NE.AND P0, PT, R2, 0x2, PT ;  /* 0x000000020200780c */ /* 0x000fe40003f05270 */
[----:B------:R-:W-:Y:S02]  /*4070*/  PRMT R3, RZ, 0x654, R3 ;  /* 0x00000654ff037816 */ /* 0x000fe40000000003 */
[----:B-1----:R-:W-:-:S02]  /*4080*/  SEL R12, RZ, 0x1, P0 ;  /* 0x00000001ff0c7807 */ /* 0x002fc40000000000 */
[----:B------:R1:W-:Y:S01]  /*4090*/  SYNCS.ARRIVE.TRANS64.RED.A1T0 RZ, [R3+URZ], RZ ;  /* 0x000000ff03ff79a7 */ /* 0x0003e2000810043f */
[----:B------:R-:W-:Y:S02]  /*40a0*/  SEL R2, R2, RZ, P0 ;  /* 0x000000ff02027207 */ /* 0x000fe40000000000 */
[----:B------:R-:W-:Y:S02]  /*40b0*/  LOP3.LUT R7, R7, R12, RZ, 0x3c, !PT ;  /* 0x0000000c07077212 */ /* 0x000fe400078e3cff */
[----:B------:R-:W-:Y:S05]  /*40c0*/  @!P1 BRA `(.L_x_1822) ;  /* 0xffffffd800c49947 */ /* 0x000fea000383ffff */
        /* <DEDUP_REMOVED lines=50> */
.L_x_1796:
[----:B------:R-:W-:Y:S05]  /*43f0*/  @P0 BRA `(.L_x_1823) ;  /* 0x0000001400f00947 */ /* 0x000fea0003800000 */
[----:B------:R-:W2:Y:S01]  /*4400*/  S2R R0, SR_TID.X ;  /* 0x0000000000007919 */ /* 0x000ea20000002100 */
[----:B------:R-:W3:Y:S01]  /*4410*/  S2UR UR5, SR_CgaCtaId ;  /* 0x00000000000579c3 */ /* 0x000ee20000008800 */
        /* <DEDUP_REMOVED lines=13> */
[----:B---3--:R-:W-:Y:S01]  /*44f0*/  ULEA UR4, UR5, UR4, 0x18 ;  /* 0x0000000405047291 */ /* 0x008fe2000f8ec03f */
[----:B------:R-:W-:Y:S02]  /*4500*/  F2FP.BF16.F32.PACK_AB R90, R93, R92 ;  /* 0x0000005c5d5a723e */ /* 0x000fe400000010ff */
[----:B------:R-:W-:-:S02]  /*4510*/  F2FP.BF16.F32.PACK_AB R91, R95, R94 ;  /* 0x0000005e5f5b723e */ /* 0x000fc400000010ff */
[----:B------:R-:W-:Y:S01]  /*4520*/  F2FP.BF16.F32.PACK_AB R97, R99, R98 ;  /* 0x000000626361723e */ /* 0x000fe200000010ff */
[----:B--2---:R-:W-:Y:S01]  /*4530*/  VIADD R0, R0, 0xffffff80 ;  /* 0xffffff8000007836 */ /* 0x004fe20000000000 */
[----:B------:R-:W-:Y:S02]  /*4540*/  F2FP.BF16.F32.PACK_AB R104, R105, R104 ;  /* 0x000000686968723e */ /* 0x000fe400000010ff */
[----:B------:R-:W-:Y:S01]  /*4550*/  F2FP.BF16.F32.PACK_AB R98, R101, R100 ;  /* 0x000000646562723e */ /* 0x000fe200000010ff */
[----:B------:R-:W-:Y:S01]  /*4560*/  IMAD.SHL.U32 R2, R0, 0x40, RZ ;  /* 0x0000004000027824 */ /* 0x000fe200078e00ff */
        /* <DEDUP_REMOVED lines=8> */
[----:B-1----:R-:W-:-:S02]  /*45f0*/  LEA.HI R3, R7, R0, RZ, 0x3 ;  /* 0x0000000007037211 */ /* 0x002fc400078f18ff */
        /* <DEDUP_REMOVED lines=95> */
.L_x_1824:
        /* <DEDUP_REMOVED lines=21> */
[CC--:B------:R-:W-:Y:S01]  /*4d40*/  ISETP.GE.AND P3, PT, R45.reuse, R46.reuse, PT ;  /* 0x0000002e2d00720c */ /* 0x0c0fe20003f66270 */
[----:B------:R1:W1:Y:S01]  /*4d50*/  LDS.128 R20, [R0+0x2000] ;  /* 0x0020000000147984 */ /* 0x0002620000000c00 */
[----:B------:R-:W-:Y:S01]  /*4d60*/  SHF.R.S32.HI R36, RZ, 0x1f, R19 ;  /* 0x0000001fff247819 */ /* 0x000fe20000011413 */
[----:B------:R-:W-:Y:S01]  /*4d70*/  ULDC.64 UR6, c[0x0][0x858] ;  /* 0x0002160000067ab9 */ /* 0x000fe20000000a00 */
[----:B------:R-:W-:Y:S01]  /*4d80*/  ISETP.GE.AND P5, PT, R18, R46, PT ;  /* 0x0000002e1200720c */ /* 0x000fe20003fa6270 */
[----:B------:R1:W1:Y:S01]  /*4d90*/  LDS.128 R24, [R0+0x2800] ;  /* 0x0028000000187984 */ /* 0x0002620000000c00 */
[C---:B------:R-:W-:Y:S01]  /*4da0*/  IADD3 R16, P1, R45.reuse, R16, RZ ;  /* 0x000000102d107210 */ /* 0x040fe20007f3e0ff */
[----:B------:R-:W-:Y:S01]  /*4db0*/  VIADD R18, R45, 0x40 ;  /* 0x000000402d127836 */ /* 0x000fe20000000000 */
[----:B------:R-:W-:Y:S01]  /*4dc0*/  ISETP.GE.OR P6, PT, R2, UR8, P3 ;  /* 0x0000000802007c0c */ /* 0x000fe20009fc6670 */
[----:B------:R-:W-:Y:S01]  /*4dd0*/  IMAD.IADD R35, R35, 0x1, R37 ;  /* 0x0000000123237824 */ /* 0x000fe200078e0225 */
[----:B------:R-:W-:Y:S01]  /*4de0*/  SEL R44, R36, RZ, !P0 ;  /* 0x000000ff242c7207 */ /* 0x000fe20004000000 */
[----:B------:R-:W-:Y:S01]  /*4df0*/  BSSY B0, `(.L_x_1825) ;  /* 0x0000016000007945 */ /* 0x000fe20003800000 */
[----:B------:R-:W-:-:S02]  /*4e00*/  LEA.HI.X.SX32 R17, R45, R17, 0x1, P1 ;  /* 0x000000112d117211 */ /* 0x000fc400008f0eff */
[----:B------:R-:W-:Y:S01]  /*4e10*/  ISETP.GE.AND P1, PT, R18, R46, PT ;  /* 0x0000002e1200720c */ /* 0x000fe20003f26270 */
[----:B------:R-:W-:Y:S01]  /*4e20*/  IMAD R18, R44, UR6, RZ ;  /* 0x000000062c127c24 */ /* 0x000fe2000f8e02ff */
[----:B------:R-:W-:Y:S01]  /*4e30*/  SEL R47, R19, RZ, !P0 ;  /* 0x000000ff132f7207 */ /* 0x000fe20004000000 */
[----:B------:R-:W-:Y:S01]  /*4e40*/  IMAD.WIDE R16, R38, 0x60, R16 ;  /* 0x0000006026107825 */ /* 0x000fe200078e0210 */
[----:B------:R-:W-:-:S03]  /*4e50*/  ISETP.GE.OR P0, PT, R2, UR8, P4 ;  /* 0x0000000802007c0c */ /* 0x000fc6000a706670 */
[C---:B------:R-:W-:Y:S02]  /*4e60*/  IMAD R41, R47.reuse, UR7, R18 ;  /* 0x000000072f297c24 */ /* 0x040fe4000f8e0212 */
[----:B------:R-:W-:-:S04]  /*4e70*/  IMAD.WIDE.U32 R18, R47, UR6, R34 ;  /* 0x000000062f127c25 */ /* 0x000fc8000f8e0022 */
        /* <DEDUP_REMOVED lines=13> */
.L_x_1826:
[----:B------:R-:W-:Y:S05]  /*4f50*/  BSYNC B0 ;  /* 0x0000000000007941 */ /* 0x000fea0003800000 */
.L_x_1825:
        /* <DEDUP_REMOVED lines=15> */
.L_x_1828:
[----:B------:R-:W-:Y:S05]  /*5050*/  BSYNC B0 ;  /* 0x0000000000007941 */ /* 0x000fea0003800000 */
.L_x_1827:
        /* <DEDUP_REMOVED lines=18> */
.L_x_1830:
[----:B------:R-:W-:Y:S05]  /*5180*/  BSYNC B0 ;  /* 0x0000000000007941 */ /* 0x000fea0003800000 */
.L_x_1829:
        /* <DEDUP_REMOVED lines=17> */
.L_x_1832:
[----:B------:R-:W-:Y:S05]  /*52a0*/  BSYNC B0 ;  /* 0x0000000000007941 */ /* 0x000fea0003800000 */
.L_x_1831:
        /* <DEDUP_REMOVED lines=18> */
.L_x_1834:
[----:B------:R-:W-:Y:S05]  /*53d0*/  BSYNC B0 ;  /* 0x0000000000007941 */ /* 0x000fea0003800000 */
.L_x_1833:
        /* <DEDUP_REMOVED lines=19> */
.L_x_1836:
[----:B------:R-:W-:Y:S05]  /*5510*/  BSYNC B0 ;  /* 0x0000000000007941 */ /* 0x000fea0003800000 */
.L_x_1835:
        /* <DEDUP_REMOVED lines=26> */
.L_x_1838:
[----:B------:R-:W-:Y:S05]  /*56c0*/  BSYNC B0 ;  /* 0x0000000000007941 */ /* 0x000fea0003800000 */
.L_x_1837:
        /* <DEDUP_REMOVED lines=15> */
.L_x_1840:
[----:B------:R-:W-:Y:S05]  /*57c0*/  BSYNC B0 ;  /* 0x0000000000007941 */ /* 0x000fea0003800000 */
.L_x_1839:
        /* <DEDUP_REMOVED lines=15> */
.L_x_1842:
[----:B------:R-:W-:Y:S05]  /*58c0*/  BSYNC B0 ;  /* 0x0000000000007941 */ /* 0x000fea0003800000 */
.L_x_1841:
        /* <DEDUP_REMOVED lines=15> */
.L_x_1844:
[----:B------:R-:W-:Y:S05]  /*59c0*/  BSYNC B0 ;  /* 0x0000000000007941 */ /* 0x000fea0003800000 */
.L_x_1843:
        /* <DEDUP_REMOVED lines=15> */
.L_x_1846:
[----:B------:R-:W-:Y:S05]  /*5ac0*/  BSYNC B0 ;  /* 0x0000000000007941 */ /* 0x000fea0003800000 */
.L_x_1845:
        /* <DEDUP_REMOVED lines=15> */
.L_x_1823:
[----:B------:R-:W2:Y:S08]  /*5bc0*/  LDC.64 R4, c[0x0][0x870] ;  /* 0x00021c00ff047b82 */ /* 0x000eb00000000a00 */
[----:B-1----:R-:W1:Y:S01]  /*5bd0*/  LDC.64 R2, c[0x0][0x870] ;  /* 0x00021c00ff027b82 */ /* 0x002e620000000a00 */
[----:B------:R-:W-:Y:S01]  /*5be0*/  ULDC UR4, c[0x0][0x808] ;  /* 0x0002020000047ab9 */ /* 0x000fe20000000800 */
[----:B------:R-:W3:Y:S06]  /*5bf0*/  S2R R13, SR_CTAID.X ;  /* 0x00000000000d7919 */ /* 0x000eec0000002500 */
[----:B------:R-:W4:Y:S01]  /*5c00*/  LDC.64 R16, c[0x0][0x820] ;  /* 0x00020800ff107b82 */ /* 0x000f220000000a00 */
[----:B--2---:R-:W-:-:S04]  /*5c10*/  ISETP.NE.U32.AND P0, PT, R4, RZ, PT ;  /* 0x000000ff0400720c */ /* 0x004fc80003f05070 */
[----:B------:R-:W-:Y:S01]  /*5c20*/  ISETP.NE.AND.EX P0, PT, R5, RZ, PT, P0 ;  /* 0x000000ff0500720c */ /* 0x000fe20003f05300 */
[----:B-1----:R-:W-:Y:S02]  /*5c30*/  IMAD.WIDE R4, R19, 0x4, R2 ;  /* 0x0000000413047825 */ /* 0x002fe400078e0202 */
[----:B------:R-:W1:Y:S02]  /*5c40*/  LDC.64 R2, c[0x0][0x878] ;  /* 0x00021e00ff027b82 */ /* 0x000e640000000a00 */
[----:B------:R-:W-:-:S08]  /*5c50*/  IMAD.U32 R0, RZ, RZ, UR4 ;  /* 0x00000004ff007e24 */ /* 0x000fd0000f8e00ff */
[----:B------:R-:W2:Y:S01]  /*5c60*/  @P0 LDG.E R9, desc[UR46][R4.64] ;  /* 0x0000002e04090981 */ /* 0x000ea2000c1e1900 */
[----:B-1----:R-:W-:-:S04]  /*5c70*/  ISETP.NE.U32.AND P1, PT, R2, RZ, PT ;  /* 0x000000ff0200720c */ /* 0x002fc80003f25070 */
[----:B------:R-:W-:-:S13]  /*5c80*/  ISETP.NE.AND.EX P1, PT, R3, RZ, PT, P1 ;  /* 0x000000ff0300720c */ /* 0x000fda0003f25310 */
[----:B------:R-:W1:Y:S02]  /*5c90*/  @P1 LDC.64 R2, c[0x0][0x878] ;  /* 0x00021e00ff021b82 */ /* 0x000e640000000a00 */
[----:B-1----:R-:W-:-:S05]  /*5ca0*/  @P1 IMAD.WIDE R6, R19, 0x4, R2 ;  /* 0x0000000413061825 */ /* 0x002fca00078e0202 */
[----:B------:R1:W5:Y:S01]  /*5cb0*/  @P1 LDG.E R0, desc[UR46][R6.64] ;  /* 0x0000002e06001981 */ /* 0x000362000c1e1900 */
[----:B------:R-:W1:Y:S01]  /*5cc0*/  S2UR UR4, SR_CTAID.Y ;  /* 0x00000000000479c3 */ /* 0x000e620000002600 */
[----:B------:R-:W3:Y:S02]  /*5cd0*/  S2R R2, SR_TID.X ;  /* 0x0000000000027919 */ /* 0x000ee40000002100 */
[----:B---3--:R-:W-:Y:S01]  /*5ce0*/  VIADD R8, R2, 0xffffff80 ;  /* 0xffffff8002087836 */ /* 0x008fe20000000000 */
[----:B------:R-:W-:-:S03]  /*5cf0*/  CS2R R2, SRZ ;  /* 0x0000000000027805 */ /* 0x000fc6000001ff00 */
[----:B------:R-:W-:-:S05]  /*5d00*/  IMAD.HI R10, R8, 0x2aaaaaab, RZ ;  /* 0x2aaaaaab080a7827 */ /* 0x000fca00078e02ff */
[----:B------:R-:W-:-:S04]  /*5d10*/  SHF.R.U32.HI R11, RZ, 0x1f, R10 ;  /* 0x0000001fff0b7819 */ /* 0x000fc8000001160a */
[----:B------:R-:W-:Y:S02]  /*5d20*/  LEA.HI.SX32 R15, R10, R11, 0x1e ;  /* 0x0000000b0a0f7211 */ /* 0x000fe400078ff2ff */
[--C-:B--2---:R-:W-:Y:S01]  /*5d30*/  @P0 SHF.R.S32.HI R3, RZ, 0x1f, R9.reuse ;  /* 0x0000001fff030819 */ /* 0x104fe20000011409 */
[----:B------:R-:W-:Y:S01]  /*5d40*/  @P0 IMAD.MOV.U32 R2, RZ, RZ, R9 ;  /* 0x000000ffff020224 */ /* 0x000fe200078e0009 */
[----:B-1--4-:R-:W-:Y:S06]  /*5d50*/  @P1 BRA `(.L_x_1847) ;  /* 0x0000000000101947 */ /* 0x012fec0003800000 */
[----:B------:R-:W-:Y:S05]  /*5d60*/  @!P0 BRA `(.L_x_1847) ;  /* 0x00000000000c8947 */ /* 0x000fea0003800000 */
[----:B------:R-:W2:Y:S04]  /*5d70*/  LDG.E R7, desc[UR46][R4.64] ;  /* 0x0000002e04077981 */ /* 0x000ea8000c1e1900 */
[----:B-----5:R-:W2:Y:S02]  /*5d80*/  LDG.E R0, desc[UR46][R4.64+0x4] ;  /* 0x0000042e04007981 */ /* 0x020ea4000c1e1900 */
[----:B--2---:R-:W-:-:S07]  /*5d90*/  IMAD.IADD R0, R0, 0x1, -R7 ;  /* 0x0000000100007824 */ /* 0x004fce00078e0a07 */
.L_x_1847:
[----:B------:R-:W-:Y:S01]  /*5da0*/  USHF.R.S32.HI UR5, URZ, 0x1f, UR4 ;  /* 0x0000001f3f057899 */ /* 0x000fe20008011404 */
[----:B------:R-:W-:Y:S01]  /*5db0*/  IMAD R8, R15, -0x18, R8 ;  /* 0xffffffe80f087824 */ /* 0x000fe200078e0208 */
[----:B------:R-:W1:Y:S01]  /*5dc0*/  LDC.64 R20, c[0x0][0x850] ;  /* 0x00021400ff147b82 */ /* 0x000e620000000a00 */
[----:B-----5:R-:W-:Y:S01]  /*5dd0*/  IMAD R12, R13, -0x60, R0 ;  /* 0xffffffa00d0c7824 */ /* 0x020fe200078e0200 */
[----:B------:R-:W-:Y:S01]  /*5de0*/  ULDC UR8, c[0x0][0x80c] ;  /* 0x0002030000087ab9 */ /* 0x000fe20000000800 */
[C---:B------:R-:W-:Y:S01]  /*5df0*/  VIADD R5, R15.reuse, 0x10 ;  /* 0x000000100f057836 */ /* 0x040fe20000000000 */
[C---:B------:R-:W-:Y:S01]  /*5e00*/  IADD3 R2, P1, R15.reuse, R2, RZ ;  /* 0x000000020f027210 */ /* 0x040fe20007f3e0ff */
[----:B------:R-:W-:Y:S01]  /*5e10*/  IMAD.SHL.U32 R10, R8, 0x8, RZ ;  /* 0x00000008080a7824 */ /* 0x000fe200078e00ff */
[-C--:B------:R-:W-:Y:S01]  /*5e20*/  ISETP.GE.AND P3, PT, R15, R12.reuse, PT ;  /* 0x0000000c0f00720c */ /* 0x080fe20003f66270 */
[----:B------:R-:W-:Y:S01]  /*5e30*/  IMAD R0, R16, UR5, RZ ;  /* 0x0000000510007c24 */ /* 0x000fe2000f8e02ff */
[-C--:B------:R-:W-:Y:S01]  /*5e40*/  ISETP.GE.AND P4, PT, R5, R12.reuse, PT ;  /* 0x0000000c0500720c */ /* 0x080fe20003f86270 */
[----:B------:R-:W-:Y:S01]  /*5e50*/  VIADD R5, R15, 0x20 ;  /* 0x000000200f057836 */ /* 0x000fe20000000000 */
[----:B------:R-:W-:Y:S01]  /*5e60*/  SHF.R.S32.HI R11, RZ, 0x1f, R10 ;  /* 0x0000001fff0b7819 */ /* 0x000fe2000001140a */
[----:B------:R-:W-:Y:S01]  /*5e70*/  IMAD R17, R17, UR4, R0 ;  /* 0x0000000411117c24 */ /* 0x000fe2000f8e0200 */
[----:B------:R-:W-:Y:S01]  /*5e80*/  SHF.R.S32.HI R0, RZ, 0x1f, R19 ;  /* 0x0000001fff007819 */ /* 0x000fe20000011413 */
[----:B------:R-:W-:Y:S01]  /*5e90*/  VIADD R7, R15, 0x30 ;  /* 0x000000300f077836 */ /* 0x000fe20000000000 */
[----:B------:R-:W-:Y:S01]  /*5ea0*/  ISETP.GE.OR P6, PT, R10, UR8, P3 ;  /* 0x000000080a007c0c */ /* 0x000fe20009fc6670 */
[----:B------:R-:W-:Y:S01]  /*5eb0*/  ULDC.64 UR6, c[0x0][0x828] ;  /* 0x00020a0000067ab9 */ /* 0x000fe20000000a00 */
[-C--:B------:R-:W-:Y:S01]  /*5ec0*/  ISETP.GE.AND P5, PT, R5, R12.reuse, PT ;  /* 0x0000000c0500720c */ /* 0x080fe20003fa6270 */
[----:B------:R-:W-:Y:S01]  /*5ed0*/  IMAD.WIDE.U32 R4, R16, UR4, R10 ;  /* 0x0000000410047c25 */ /* 0x000fe2000f8e000a */
[----:B------:R-:W-:Y:S01]  /*5ee0*/  SEL R14, R0, RZ, !P0 ;  /* 0x000000ff000e7207 */ /* 0x000fe20004000000 */
[----:B------:R-:W-:Y:S01]  /*5ef0*/  BSSY B0, `(.L_x_1848) ;  /* 0x0000018000007945 */ /* 0x000fe20003800000 */
[-C--:B------:R-:W-:Y:S01]  /*5f00*/  ISETP.GE.AND P2, PT, R7, R12.reuse, PT ;  /* 0x0000000c0700720c */ /* 0x080fe20003f46270 */
[----:B------:R-:W-:Y:S01]  /*5f10*/  VIADD R7, R15, 0x40 ;  /* 0x000000400f077836 */ /* 0x000fe20000000000 */
[----:B------:R-:W-:Y:S01]  /*5f20*/  SEL R19, R19, RZ, !P0 ;  /* 0x000000ff13137207 */ /* 0x000fe20004000000 */
[----:B------:R-:W-:Y:S01]  /*5f30*/  IMAD.IADD R5, R5, 0x1, R17 ;  /* 0x0000000105057824 */ /* 0x000fe200078e0211 */
[----:B------:R-:W-:Y:S01]  /*5f40*/  LEA.HI.X.SX32 R3, R15, R3, 0x1, P1 ;  /* 0x000000030f037211 */ /* 0x000fe200008f0eff */
[----:B------:R-:W-:Y:S01]  /*5f50*/  IMAD R0, R14, UR6, RZ ;  /* 0x000000060e007c24 */ /* 0x000fe2000f8e02ff */
[----:B------:R-:W-:Y:S01]  /*5f60*/  ISETP.GE.AND P1, PT, R7, R12, PT ;  /* 0x0000000c0700720c */ /* 0x000fe20003f26270 */
[----:B------:R-:W-:Y:S01]  /*5f70*/  IMAD.WIDE.U32 R8, R19, UR6, R4 ;  /* 0x0000000613087c25 */ /* 0x000fe2000f8e0004 */
[----:B------:R-:W-:-:S03]  /*5f80*/  ISETP.GE.OR P0, PT, R10, UR8, P4 ;  /* 0x000000080a007c0c */ /* 0x000fc6000a706670 */
        /* <DEDUP_REMOVED lines=14> */
.L_x_1849:
[----:B------:R-:W-:Y:S05]  /*6070*/  BSYNC B0 ;  /* 0x0000000000007941 */ /* 0x000fea0003800000 */
.L_x_1848:
        /* <DEDUP_REMOVED lines=16> */
.L_x_1851:
[----:B------:R-:W-:Y:S05]  /*6180*/  BSYNC B0 ;  /* 0x0000000000007941 */ /* 0x000fea0003800000 */
.L_x_1850:
        /* <DEDUP_REMOVED lines=16> */
.L_x_1853:
[----:B------:R-:W-:Y:S05]  /*6290*/  BSYNC B0 ;  /* 0x0000000000007941 */ /* 0x000fea0003800000 */
.L_x_1852:
        /* <DEDUP_REMOVED lines=17> */
.L_x_1855:
[----:B------:R-:W-:Y:S05]  /*63b0*/  BSYNC B0 ;  /* 0x0000000000007941 */ /* 0x000fea0003800000 */
.L_x_1854:
        /* <DEDUP_REMOVED lines=16> */
.L_x_1857:
[----:B------:R-:W-:Y:S05]  /*64c0*/  BSYNC B0 ;  /* 0x0000000000007941 */ /* 0x000fea0003800000 */
.L_x_1856:
        /* <DEDUP_REMOVED lines=20> */
.L_x_1859:
[----:B------:R-:W-:Y:S05]  /*6610*/  BSYNC B0 ;  /* 0x0000000000007941 */ /* 0x000fea0003800000 */
.L_x_1858:
        /* <DEDUP_REMOVED lines=24> */
.L_x_1861:
[----:B------:R-:W-:Y:S05]  /*67a0*/  BSYNC B0 ;  /* 0x0000000000007941 */ /* 0x000fea0003800000 */
.L_x_1860:
        /* <DEDUP_REMOVED lines=15> */
.L_x_1863:
[----:B------:R-:W-:Y:S05]  /*68a0*/  BSYNC B0 ;  /* 0x0000000000007941 */ /* 0x000fea0003800000 */
.L_x_1862:
        /* <DEDUP_REMOVED lines=15> */
.L_x_1865:
[----:B------:R-:W-:Y:S05]  /*69a0*/  BSYNC B0 ;  /* 0x0000000000007941 */ /* 0x000fea0003800000 */
.L_x_1864:
        /* <DEDUP_REMOVED lines=15> */
.L_x_1867:
[----:B------:R-:W-:Y:S05]  /*6aa0*/  BSYNC B0 ;  /* 0x0000000000007941 */ /* 0x000fea0003800000 */
.L_x_1866:
        /* <DEDUP_REMOVED lines=15> */
.L_x_1869:
[----:B------:R-:W-:Y:S05]  /*6ba0*/  BSYNC B0 ;  /* 0x0000000000007941 */ /* 0x000fea0003800000 */
.L_x_1868:
        /* <DEDUP_REMOVED lines=15> */
.L_x_1785:
        /* <DEDUP_REMOVED lines=21> */
.L_x_1871:
        /* <DEDUP_REMOVED lines=13> */
.L_x_1873:
[----:B------:R-:W-:-:S05]  /*6ec0*/  ULDC UR4, c[0x0][0x8bc] ;  /* 0x00022f0000047ab9 */ /* 0x000fca0000000800 */
.L_x_1872:
[----:B-1----:R-:W-:-:S04]  /*6ed0*/  UIMAD UR11, UR12, 0x60, URZ ;  /* 0x000000600c0b78a4 */ /* 0x002fc8000f8e023f */
[----:B------:R-:W-:-:S04]  /*6ee0*/  UISETP.GE.AND UP0, UPT, UR11, UR4, UPT ;  /* 0x000000040b00728c */ /* 0x000fc8000bf06270 */
[----:B--2---:R-:W-:-:S06]  /*6ef0*/  USEL UR16, UR16, 0xffffffff, !UP0 ;  /* 0xffffffff10107887 */ /* 0x004fcc000c000000 */
[----:B------:R-:W-:-:S13]  /*6f00*/  ISETP.LE.AND P0, PT, RZ, UR16, PT ;  /* 0x00000010ff007c0c */ /* 0x000fda000bf03270 */
[----:B------:R-:W-:Y:S05]  /*6f10*/  @!P0 BRA `(.L_x_1790) ;  /* 0x0000004000688947 */ /* 0x000fea0003800000 */
[----:B------:R-:W-:Y:S01]  /*6f20*/  ULDC.64 UR4, c[0x0][0x770] ;  /* 0x0001dc0000047ab9 */ /* 0x000fe20000000a00 */
[----:B------:R-:W1:Y:S01]  /*6f30*/  S2UR UR17, SR_CTAID.Y ;  /* 0x00000000001179c3 */ /* 0x000e620000002600 */
[----:B------:R-:W-:Y:S01]  /*6f40*/  UISETP.NE.U32.AND UP0, UPT, UR4, URZ, UPT ;  /* 0x0000003f0400728c */ /* 0x000fe2000bf05070 */
[----:B------:R-:W-:-:S03]  /*6f50*/  ULDC.64 UR8, c[0x0][0x788] ;  /* 0x0001e20000087ab9 */ /* 0x000fc60000000a00 */
        /* <DEDUP_REMOVED lines=8> */
[----:B------:R-:W-:-:S04]  /*6fe0*/  UISETP.NE.U32.AND UP1, UPT, UR4, URZ, UPT ;  /* 0x0000003f0400728c */ /* 0x000fc8000bf25070 */
[----:B------:R-:W-:-:S06]  /*6ff0*/  UISETP.NE.AND.EX UP1, UPT, UR5, URZ, UPT, UP1 ;  /* 0x0000003f0500728c */ /* 0x000fcc000bf25310 */
[----:B------:R-:W-:-:S05]  /*7000*/  PLOP3.LUT P2, PT, PT, PT, UP1, 0x80, 0x0 ;  /* 0x000000000000781c */ /* 0x000fca0003f4f018 */
[----:B------:R-:W-:Y:S02]  /*7010*/  @UP1 ULDC.64 UR4, c[0x0][0x780] ;  /* 0x0001e00000041ab9 */ /* 0x000fe40000000a00 */
[----:B------:R-:W-:-:S06]  /*7020*/  @UP1 UIMAD.WIDE UR4, UR16, 0x4, UR4 ;  /* 0x00000004100418a5 */ /* 0x000fcc000f8e0204 */
[----:B------:R-:W-:Y:S02]  /*7030*/  IMAD.U32 R4, RZ, RZ, UR4 ;  /* 0x00000004ff047e24 */ /* 0x000fe4000f8e00ff */
[----:B------:R-:W-:-:S05]  /*7040*/  IMAD.U32 R5, RZ, RZ, UR5 ;  /* 0x00000005ff057e24 */ /* 0x000fca000f8e00ff */
[----:B------:R-:W3:Y:S01]  /*7050*/  @P2 LDG.E R4, desc[UR46][R4.64] ;  /* 0x0000002e04042981 */ /* 0x000ee2000c1e1900 */
[----:B------:R-:W-:Y:S01]  /*7060*/  PLOP3.LUT P0, PT, PT, PT, UP0, 0x80, 0x0 ;  /* 0x000000000000781c */ /* 0x000fe20003f0f008 */
[----:B-1----:R-:W-:-:S12]  /*7070*/  USHF.R.S32.HI UR14, URZ, 0x1f, UR17 ;  /* 0x0000001f3f0e7899 */ /* 0x002fd80008011411 */
[----:B--2---:R-:W-:Y:S02]  /*7080*/  @P0 R2UR UR4, R0 ;  /* 0x00000000000402ca */ /* 0x004fe400000e0000 */
[----:B------:R-:W-:Y:S01]  /*7090*/  ISETP.NE.U32.AND P0, PT, RZ, UR8, PT ;  /* 0x00000008ff007c0c */ /* 0x000fe2000bf05070 */
[----:B------:R-:W-:-:S03]  /*70a0*/  ULDC UR8, c[0x0][0x280] ;  /* 0x0000a00000087ab9 */ /* 0x000fc60000000800 */
[----:B------:R-:W-:-:S07]  /*70b0*/  ISETP.NE.AND.EX P0, PT, RZ, UR9, PT, P0 ;  /* 0x00000009ff007c0c */ /* 0x000fce000bf05300 */
[----:B------:R-:W-:-:S04]  /*70c0*/  @UP0 ULEA UR4, UR16, UR4, 0x6 ;  /* 0x0000000410040291 */ /* 0x000fc8000f8e303f */
[----:B------:R-:W-:-:S04]  /*70d0*/  @UP0 USHF.R.S32.HI UR5, URZ, 0x1f, UR4 ;  /* 0x0000001f3f050899 */ /* 0x000fc80008011404 */
[----:B------:R-:W-:-:S04]  /*70e0*/  @UP0 ULEA.HI UR5, UR5, UR4, URZ, 0x6 ;  /* 0x0000000405050291 */ /* 0x000fc8000f8f303f */
[----:B------:R-:W-:-:S04]  /*70f0*/  @UP0 USHF.R.S32.HI UR5, URZ, 0x6, UR5 ;  /* 0x000000063f050899 */ /* 0x000fc80008011405 */
[----:B------:R-:W-:Y:S01]  /*7100*/  @UP0 UIMAD UR7, UR5, 0x3000, URZ ;  /* 0x00003000050708a4 */ /* 0x000fe2000f8e023f */
[----:B---3--:R-:W-:-:S03]  /*7110*/  @P2 R2UR UR8, R4 ;  /* 0x00000000040822ca */ /* 0x008fc600000e0000 */
[----:B------:R-:W-:Y:S01]  /*7120*/  @UP0 USHF.R.S32.HI UR9, URZ, 0x1f, UR7 ;  /* 0x0000001f3f090899 */ /* 0x000fe20008011407 */
[----:B------:R-:W-:Y:S11]  /*7130*/  @P2 BRA `(.L_x_1874) ;  /* 0x0000000000142947 */ /* 0x000ff60003800000 */
[----:B------:R-:W-:Y:S05]  /*7140*/  @!P1 BRA `(.L_x_1874) ;  /* 0x0000000000109947 */ /* 0x000fea0003800000 */
[----:B------:R-:W2:Y:S04]  /*7150*/  LDG.E R5, desc[UR46][R2.64] ;  /* 0x0000002e02057981 */ /* 0x000ea8000c1e1900 */
[----:B------:R-:W2:Y:S02]  /*7160*/  LDG.E R0, desc[UR46][R2.64+0x4] ;  /* 0x0000042e02007981 */ /* 0x000ea4000c1e1900 */
[----:B--2---:R-:W-:-:S05]  /*7170*/  IMAD.IADD R0, R0, 0x1, -R5 ;  /* 0x0000000100007824 */ /* 0x004fca00078e0a05 */
[----:B------:R-:W-:-:S15]  /*7180*/  R2UR UR8, R0 ;  /* 0x00000000000872ca */ /* 0x000fde00000e0000 */
.L_x_1874:
[----:B------:R-:W-:Y:S01]  /*7190*/  UMOV UR4, URZ ;  /* 0x0000003f00047c82 */ /* 0x000fe20008000000 */
[----:B------:R-:W-:Y:S01]  /*71a0*/  UMOV UR5, URZ ;  /* 0x0000003f00057c82 */ /* 0x000fe20008000000 */
[----:B------:R-:W-:Y:S01]  /*71b0*/  ULDC UR6, c[0x0][0x290] ;  /* 0x0000a40000067ab9 */ /* 0x000fe20000000800 */
[----:B------:R-:W-:Y:S01]  /*71c0*/  @UP0 UMOV UR4, UR7 ;  /* 0x0000000700040c82 */ /* 0x000fe20008000000 */
[----:B------:R-:W-:Y:S01]  /*71d0*/  @UP0 UMOV UR5, UR9 ;  /* 0x0000000900050c82 */ /* 0x000fe20008000000 */
[----:B------:R-:W-:Y:S05]  /*71e0*/  @!P0 BRA `(.L_x_1875) ;  /* 0x00000000001c8947 */ /* 0x000fea0003800000 */
[----:B------:R-:W-:Y:S02]  /*71f0*/  ULDC.64 UR6, c[0x0][0x788] ;  /* 0x0001e20000067ab9 */ /* 0x000fe40000000a00 */
[----:B------:R-:W-:-:S06]  /*7200*/  UIMAD.WIDE UR6, UR16, 0x4, UR6 ;  /* 0x00000004100678a5 */ /* 0x000fcc000f8e0206 */
[----:B------:R-:W-:Y:S02]  /*7210*/  IMAD.U32 R2, RZ, RZ, UR6 ;  /* 0x00000006ff027e24 */ /* 0x000fe4000f8e00ff */
[----:B------:R-:W-:-:S05]  /*7220*/  IMAD.U32 R3, RZ, RZ, UR7 ;  /* 0x00000007ff037e24 */ /* 0x000fca000f8e00ff */
[----:B------:R-:W2:Y:S02]  /*7230*/  LDG.E R2, desc[UR46][R2.64] ;  /* 0x0000002e02027981 */ /* 0x000ea4000c1e1900 */
[----:B--2---:R-:W-:Y:S01]  /*7240*/  R2UR UR6, R2 ;  /* 0x00000000020672ca */ /* 0x004fe200000e0000 */
[----:B------:R-:W-:-:S14]  /*7250*/  BRA `(.L_x_1876) ;  /* 0x0000000000307947 */ /* 0x000fdc0003800000 */
.L_x_1875:
[----:B------:R-:W-:Y:S02]  /*7260*/  ULDC.64 UR18, c[0x0][0x778] ;  /* 0x0001de0000127ab9 */ /* 0x000fe40000000a00 */
[----:B------:R-:W-:-:S04]  /*7270*/  ISETP.NE.U32.AND P0, PT, RZ, UR18, PT ;  /* 0x00000012ff007c0c */ /* 0x000fc8000bf05070 */
[----:B------:R-:W-:-:S13]  /*7280*/  ISETP.NE.AND.EX P0, PT, RZ, UR19, PT, P0 ;  /* 0x00000013ff007c0c */ /* 0x000fda000bf05300 */
[----:B------:R-:W-:Y:S05]  /*7290*/  @!P0 BRA `(.L_x_1876) ;  /* 0x0000000000208947 */ /* 0x000fea0003800000 */
[----:B------:R-:W-:Y:S02]  /*72a0*/  ULDC.64 UR6, c[0x0][0x778] ;  /* 0x0001de0000067ab9 */ /* 0x000fe40000000a00 */
[----:B------:R-:W-:-:S06]  /*72b0*/  UIMAD.WIDE UR6, UR16, 0x4, UR6 ;  /* 0x00000004100678a5 */ /* 0x000fcc000f8e0206 */
[----:B------:R-:W-:Y:S02]  /*72c0*/  IMAD.U32 R2, RZ, RZ, UR6 ;  /* 0x00000006ff027e24 */ /* 0x000fe4000f8e00ff */
[----:B------:R-:W-:-:S05]  /*72d0*/  IMAD.U32 R3, RZ, RZ, UR7 ;  /* 0x00000007ff037e24 */ /* 0x000fca000f8e00ff */
[----:B------:R-:W2:Y:S04]  /*72e0*/  LDG.E R0, desc[UR46][R2.64] ;  /* 0x0000002e02007981 */ /* 0x000ea8000c1e1900 */
[----:B------:R-:W2:Y:S02]  /*72f0*/  LDG.E R5, desc[UR46][R2.64+0x4] ;  /* 0x0000042e02057981 */ /* 0x000ea4000c1e1900 */
[----:B--2---:R-:W-:-:S05]  /*7300*/  IMAD.IADD R0, R5, 0x1, -R0 ;  /* 0x0000000105007824 */ /* 0x004fca00078e0a00 */
[----:B------:R-:W-:-:S15]  /*7310*/  R2UR UR6, R0 ;  /* 0x00000000000672ca */ /* 0x000fde00000e0000 */
.L_x_1876:
[----:B------:R-:W-:Y:S01]  /*7320*/  UIADD3 UR7, -UR6, UR8, UR11 ;  /* 0x0000000806077290 */ /* 0x000fe2000fffe10b */
[----:B------:R-:W-:Y:S01]  /*7330*/  ISETP.LE.AND P0, PT, RZ, UR12, PT ;  /* 0x0000000cff007c0c */ /* 0x000fe2000bf03270 */
[----:B------:R-:W-:Y:S02]  /*7340*/  ULDC UR9, c[0x0][0x74c] ;  /* 0x0001d30000097ab9 */ /* 0x000fe40000000800 */
[----:B------:R-:W-:Y:S02]  /*7350*/  UIADD3 UR9, UR7, -UR9, URZ ;  /* 0x8000000907097290 */ /* 0x000fe4000fffe03f */
[----:B------:R-:W-:Y:S02]  /*7360*/  UIADD3 UR7, UR8, 0x3f, URZ ;  /* 0x0000003f08077890 */ /* 0x000fe4000fffe03f */
[----:B------:R-:W-:-:S04]  /*7370*/  USHF.R.S32.HI UR10, URZ, 0x1f, UR9 ;  /* 0x0000001f3f0a7899 */ /* 0x000fc80008011409 */
[----:B------:R-:W-:Y:S02]  /*7380*/  ULEA.HI UR10, UR10, UR9, URZ, 0x6 ;  /* 0x000000090a0a7291 */ /* 0x000fe4000f8f303f */
[----:B------:R-:W-:Y:S02]  /*7390*/  USHF.R.S32.HI UR9, URZ, 0x1f, UR7 ;  /* 0x0000001f3f097899 */ /* 0x000fe40008011407 */
[----:B------:R-:W-:Y:S02]  /*73a0*/  USHF.R.S32.HI UR10, URZ, 0x6, UR10 ;  /* 0x000000063f0a7899 */ /* 0x000fe4000801140a */
[----:B------:R-:W-:Y:S02]  /*73b0*/  ULEA.HI UR9, UR9, UR7, URZ, 0x6 ;  /* 0x0000000709097291 */ /* 0x000fe4000f8f303f */
[----:B------:R-:W-:Y:S02]  /*73c0*/  UISETP.LT.AND UP1, UPT, URZ, UR10, UPT ;  /* 0x0000000a3f00728c */ /* 0x000fe4000bf21270 */
[----:B------:R-:W-:-:S02]  /*73d0*/  USHF.R.S32.HI UR9, URZ, 0x6, UR9 ;  /* 0x000000063f097899 */ /* 0x000fc40008011409 */
[----:B------:R-:W-:-:S04]  /*73e0*/  USEL UR7, URZ, UR10, !UP1 ;  /* 0x0000000a3f077287 */ /* 0x000fc8000c800000 */
[----:B------:R-:W-:Y:S01]  /*73f0*/  IMAD.U32 R2, RZ, RZ, UR9 ;  /* 0x00000009ff027e24 */ /* 0x000fe2000f8e00ff */
[----:B------:R-:W-:Y:S07]  /*7400*/  @!P0 BRA `(.L_x_1877) ;  /* 0x00000000001c8947 */ /* 0x000fee0003800000 */
[----:B------:R-:W-:Y:S01]  /*7410*/  UIADD3 UR8, UR11, 0x9f, UR8 ;  /* 0x0000009f0b087890 */ /* 0x000fe2000fffe008 */
[----:B------:R-:W-:-:S03]  /*7420*/  ULDC UR9, c[0x0][0x748] ;  /* 0x0001d20000097ab9 */ /* 0x000fc60000000800 */
[----:B------:R-:W-:-:S04]  /*7430*/  UIADD3 UR8, UR8, UR9, -UR6 ;  /* 0x0000000908087290 */ /* 0x000fc8000fffe806 */
[----:B------:R-:W-:-:S04]  /*7440*/  USHF.R.S32.HI UR6, URZ, 0x1f, UR8 ;  /* 0x0000001f3f067899 */ /* 0x000fc80008011408 */
[----:B------:R-:W-:-:S04]  /*7450*/  ULEA.HI UR6, UR6, UR8, URZ, 0x6 ;  /* 0x0000000806067291 */ /* 0x000fc8000f8f303f */
[----:B------:R-:W-:-:S06]  /*7460*/  USHF.R.S32.HI UR6, URZ, 0x6, UR6 ;  /* 0x000000063f067899 */ /* 0x000fcc0008011406 */
[----:B------:R-:W-:-:S07]  /*7470*/  VIMNMX R2, R2, UR6, PT ;  /* 0x0000000602027c48 */ /* 0x000fce000bfe0100 */
.L_x_1877:
[----:B------:R-:W-:-:S13]  /*7480*/  ISETP.GT.AND P0, PT, R2, UR7, PT ;  /* 0x0000000702007c0c */ /* 0x000fda000bf04270 */
[----:B------:R-:W-:Y:S05]  /*7490*/  @!P0 BRA `(.L_x_1790) ;  /* 0x0000003c00088947 */ /* 0x000fea0003800000 */
[----:B------:R-:W-:Y:S01]  /*74a0*/  ULDC.64 UR12, c[0x0][0x2d8] ;  /* 0x0000b600000c7ab9 */ /* 0x000fe20000000a00 */
[----:B------:R-:W-:Y:S01]  /*74b0*/  VIADD R0, R2, -UR7 ;  /* 0x8000000702007c36 */ /* 0x000fe20008000000 */
[----:B------:R-:W-:Y:S02]  /*74c0*/  UIMAD UR8, UR14, UR12, URZ ;  /* 0x0000000c0e0872a4 */ /* 0x000fe4000f8e023f */
[----:B------:R-:W-:Y:S02]  /*74d0*/  UIMAD.WIDE.U32 UR10, UR17, UR12, URZ ;  /* 0x0000000c110a72a5 */ /* 0x000fe4000f8e003f */
[----:B------:R-:W-:Y:S01]  /*74e0*/  USHF.R.S32.HI UR6, URZ, 0x1f, UR16 ;  /* 0x0000001f3f067899 */ /* 0x000fe20008011410 */
[----:B------:R-:W-:Y:S01]  /*74f0*/  LOP3.LUT R0, R0, 0x1, RZ, 0xc0, !PT ;  /* 0x0000000100007812 */ /* 0x000fe200078ec0ff */
[----:B------:R-:W-:Y:S02]  /*7500*/  UIMAD UR17, UR17, UR13, UR8 ;  /* 0x0000000d111172a4 */ /* 0x000fe4000f8e0208 */
[----:B------:R-:W-:Y:S01]  /*7510*/  UIADD3 UR8, UP1, UR4, UR10, URZ ;  /* 0x0000000a04087290 */ /* 0x000fe2000ff3e03f */
[----:B------:R-:W-:Y:S01]  /*7520*/  ISETP.NE.U32.AND P1, PT, R0, 0x1, PT ;  /* 0x000000010000780c */ /* 0x000fe20003f25070 */
[----:B------:R-:W-:-:S02]  /*7530*/  UIADD3 UR17, UR11, UR17, URZ ;  /* 0x000000110b117290 */ /* 0x000fc4000fffe03f */
[----:B------:R-:W-:Y:S01]  /*7540*/  USEL UR6, UR6, URZ, !UP0 ;  /* 0x0000003f06067287 */ /* 0x000fe2000c000000 */
[----:B------:R-:W-:Y:S01]  /*7550*/  ULDC.64 UR28, c[0x0][0x2e0] ;  /* 0x0000b800001c7ab9 */ /* 0x000fe20000000a00 */
[----:B------:R-:W-:Y:S02]  /*7560*/  USEL UR16, UR16, URZ, !UP0 ;  /* 0x0000003f10107287 */ /* 0x000fe4000c000000 */
[----:B------:R-:W-:Y:S02]  /*7570*/  UIADD3.X UR9, UR5, UR17, URZ, UP1, !UPT ;  /* 0x0000001105097290 */ /* 0x000fe40008ffe43f */
[----:B------:R-:W-:Y:S02]  /*7580*/  UIMAD UR18, UR6, UR28, URZ ;  /* 0x0000001c061272a4 */ /* 0x000fe4000f8e023f */
[----:B------:R-:W-:Y:S02]  /*7590*/  UIMAD.WIDE.U32 UR8, UR16, UR28, UR8 ;  /* 0x0000001c100872a5 */ /* 0x000fe4000f8e0008 */
[----:B------:R-:W-:Y:S01]  /*75a0*/  UIMAD UR18, UR16, UR29, UR18 ;  /* 0x0000001d101272a4 */ /* 0x000fe2000f8e0212 */
[----:B------:R-:W-:-:S03]  /*75b0*/  ELECT P0, URZ, PT ;  /* 0x00000000003f782f */ /* 0x000fc60003800000 */
        /* <DEDUP_REMOVED lines=20> */
.L_x_1880:
[----:B------:R-:W-:Y:S05]  /*7700*/  BSYNC B0 ;  /* 0x0000000000007941 */ /* 0x000fea0003800000 */
.L_x_1879:
        /* <DEDUP_REMOVED lines=18> */
.L_x_1882:
[----:B------:R-:W-:Y:S05]  /*7830*/  BSYNC B0 ;  /* 0x0000000000007941 */ /* 0x000fea0003800000 */
.L_x_1881:
        /* <DEDUP_REMOVED lines=19> */
.L_x_1884:
[----:B------:R-:W-:Y:S05]  /*7970*/  BSYNC B0 ;  /* 0x0000000000007941 */ /* 0x000fea0003800000 */
.L_x_1883:
[----:B------:R-:W-:Y:S06]  /*7980*/  BAR.ARV 0xa, 0xa0 ;  /* 0x0282800000007b1d */ /* 0x000fec0000002000 */
[----:B------:R-:W-:Y:S04]  /*7990*/  BSSY B0, `(.L_x_1885) ;  /* 0x0000003000007945 */ /* 0x000fe80003800000 */
[----:B------:R-:W-:Y:S05]  /*79a0*/  @!P0 BRA `(.L_x_1886) ;  /* 0x0000000000048947 */ /* 0x000fea0003800000 */
[----:B------:R-:W-:-:S04]  /*79b0*/  DEPBAR.LE SB0, 0x1 ;  /* 0x000080400000791a */ /* 0x000fc80000000000 */
.L_x_1886:
[----:B------:R-:W-:Y:S05]  /*79c0*/  BSYNC B0 ;  /* 0x0000000000007941 */ /* 0x000fea0003800000 */
.L_x_1885:
[----:B------:R-:W-:Y:S06]  /*79d0*/  BAR.ARV 0xb, 0xa0 ;  /* 0x02c2800000007b1d */ /* 0x000fec0000002000 */
[----:B------:R-:W-:Y:S04]  /*79e0*/  BSSY B0, `(.L_x_1887) ;  /* 0x0000003000007945 */ /* 0x000fe80003800000 */
[----:B------:R-:W-:Y:S05]  /*79f0*/  @!P0 BRA `(.L_x_1888) ;  /* 0x0000000000048947 */ /* 0x000fea0003800000 */
[----:B------:R-:W-:-:S04]  /*7a00*/  DEPBAR.LE SB0, 0x0 ;  /* 0x000080000000791a */ /* 0x000fc80000000000 */
.L_x_1888:
[----:B------:R-:W-:Y:S05]  /*7a10*/  BSYNC B0 ;  /* 0x0000000000007941 */ /* 0x000fea0003800000 */
.L_x_1887:
[----:B------:R-:W-:Y:S06]  /*7a20*/  BAR.ARV 0xc, 0xa0 ;  /* 0x0302800000007b1d */ /* 0x000fec0000002000 */
[----:B------:R-:W-:Y:S01]  /*7a30*/  UIADD3 UR19, UR7, 0x1, URZ ;  /* 0x0000000107137890 */ /* 0x000fe2000fffe03f */
[----:B------:R-:W-:Y:S11]  /*7a40*/  BRA `(.L_x_1889) ;  /* 0x0000000000047947 */ /* 0x000ff60003800000 */
.L_x_1878:
[----:B------:R-:W-:-:S05]  /*7a50*/  UMOV UR19, UR7 ;  /* 0x0000000700137c82 */ /* 0x000fca0008000000 */
.L_x_1889:
[----:B------:R-:W-:-:S06]  /*7a60*/  UIADD3 UR6, UR7, 0x1, URZ ;  /* 0x0000000107067890 */ /* 0x000fcc000fffe03f */
[----:B------:R-:W-:-:S13]  /*7a70*/  ISETP.NE.AND P1, PT, R2, UR6, PT ;  /* 0x0000000602007c0c */ /* 0x000fda000bf25270 */
[----:B------:R-:W-:Y:S05]  /*7a80*/  @!P1 BRA `(.L_x_1790) ;  /* 0x00000034008c9947 */ /* 0x000fea0003800000 */
[----:B------:R-:W-:Y:S01]  /*7a90*/  UMOV UR12, UR10 ;  /* 0x0000000a000c7c82 */ /* 0x000fe20008000000 */
[----:B------:R-:W-:Y:S01]  /*7aa0*/  UMOV UR13, UR17 ;  /* 0x00000011000d7c82 */ /* 0x000fe20008000000 */
[----:B------:R-:W-:Y:S01]  /*7ab0*/  ULDC.64 UR14, c[0x0][0x2c0] ;  /* 0x0000b000000e7ab9 */ /* 0x000fe20000000a00 */
[----:B------:R-:W-:Y:S02]  /*7ac0*/  UIMAD.WIDE.U32 UR12, UR16, UR28, UR12 ;  /* 0x0000001c100c72a5 */ /* 0x000fe4000f8e000c */
[----:B------:R-:W-:Y:S02]  /*7ad0*/  UIMAD UR20, UR19, 0x3000, URZ ;  /* 0x00003000131478a4 */ /* 0x000fe4000f8e023f */
[----:B------:R-:W-:Y:S01]  /*7ae0*/  UIADD3 UR44, UP0, UR4, UR12, URZ ;  /* 0x0000000c042c7290 */ /* 0x000fe2000ff1e03f */
[----:B------:R-:W-:Y:S01]  /*7af0*/  UMOV UR6, URZ ;  /* 0x0000003f00067c82 */ /* 0x000fe20008000000 */
[----:B------:R-:W-:Y:S02]  /*7b00*/  ULDC.64 UR34, c[0x0][0x2c0] ;  /* 0x0000b00000227ab9 */ /* 0x000fe40000000a00 */
[----:B------:R-:W-:-:S02]  /*7b10*/  UIADD3.X UR12, UR5, UR18, UR13, UP0, !UPT ;  /* 0x00000012050c7290 */ /* 0x000fc400087fe40d */
[----:B------:R-:W-:Y:S01]  /*7b20*/  ULEA UR25, UP0, UR44, UR14, 0x2 ;  /* 0x0000000e2c197291 */ /* 0x000fe2000f80103f */
[----:B------:R-:W-:-:S03]  /*7b30*/  UMOV UR45, UR20 ;  /* 0x00000014002d7c82 */ /* 0x000fc60008000000 */
        /* <DEDUP_REMOVED lines=10> */
[----:B------:R-:W-:-:S12]  /*7be0*/  UIADD3.X UR44, URZ, UR44, URZ, UP4, !UPT ;  /* 0x0000002c3f2c7290 */ /* 0x000fd8000a7fe43f */
.L_x_1910:
[----:B------:R-:W-:Y:S01]  /*7bf0*/  UIADD3 UR42, UR20, UR6, URZ ;  /* 0x00000006142a7290 */ /* 0x000fe2000fffe03f */
[----:B------:R-:W-:Y:S06]  /*7c00*/  BAR.SYNC.DEFER_BLOCKING 0xd, 0xa0 ;  /* 0x0342800000007b1d */ /* 0x000fec0000010000 */
[----:B------:R-:W-:Y:S01]  /*7c10*/  UMOV UR14, UR22 ;  /* 0x00000016000e7c82 */ /* 0x000fe20008000000 */
[----:B------:R-:W-:Y:S01]  /*7c20*/  UMOV UR15, UR27 ;  /* 0x0000001b000f7c82 */ /* 0x000fe20008000000 */
[----:B------:R-:W-:Y:S01]  /*7c30*/  UMOV UR12, UR24 ;  /* 0x00000018000c7c82 */ /* 0x000fe20008000000 */
[----:B------:R-:W-:Y:S01]  /*7c40*/  UMOV UR13, UR29 ;  /* 0x0000001d000d7c82 */ /* 0x000fe20008000000 */
[----:B------:R-:W-:Y:S01]  /*7c50*/  UIMAD.WIDE UR32, UR42, 0x4, UR14 ;  /* 0x000000042a2078a5 */ /* 0x000fe2000f8e020e */
[----:B------:R-:W-:Y:S01]  /*7c60*/  BSSY B0, `(.L_x_1890) ;  /* 0x0000019000007945 */ /* 0x000fe20003800000 */
[----:B------:R-:W-:Y:S01]  /*7c70*/  UIMAD.WIDE UR30, UR42, 0x4, UR12 ;  /* 0x000000042a1e78a5 */ /* 0x000fe2000f8e020c */
[----:B------:R-:W-:Y:S01]  /*7c80*/  UMOV UR14, UR21 ;  /* 0x00000015000e7c82 */ /* 0x000fe20008000000 */
[----:B------:R-:W-:Y:S01]  /*7c90*/  UMOV UR15, UR26 ;  /* 0x0000001a000f7c82 */ /* 0x000fe20008000000 */
[----:B------:R-:W-:Y:S01]  /*7ca0*/  UMOV UR12, UR23 ;  /* 0x00000017000c7c82 */ /* 0x000fe20008000000 */
[----:B------:R-:W-:Y:S01]  /*7cb0*/  UMOV UR13, UR39 ;  /* 0x00000027000d7c82 */ /* 0x000fe20008000000 */
[----:B------:R-:W-:-:S02]  /*7cc0*/  UIMAD.WIDE UR36, UR42, 0x4, UR14 ;  /* 0x000000042a2478a5 */ /* 0x000fc4000f8e020e */
[----:B------:R-:W-:Y:S01]  /*7cd0*/  UIMAD.WIDE UR40, UR42, 0x4, UR12 ;  /* 0x000000042a2878a5 */ /* 0x000fe2000f8e020c */
[----:B------:R-:W-:Y:S01]  /*7ce0*/  UMOV UR14, UR25 ;  /* 0x00000019000e7c82 */ /* 0x000fe20008000000 */
[----:B------:R-:W-:Y:S02]  /*7cf0*/  UMOV UR15, UR44 ;  /* 0x0000002c000f7c82 */ /* 0x000fe40008000000 */
[----:B------:R-:W-:Y:S01]  /*7d00*/  UIMAD.WIDE UR12, UR42, 0x4, UR14 ;  /* 0x000000042a0c78a5 */ /* 0x000fe2000f8e020e */
[----:B------:R-:W-:Y:S11]  /*7d10*/  @!P0 BRA `(.L_x_1891) ;  /* 0x0000000000348947 */ /* 0x000ff60003800000 */
[----:B------:R-:W1:Y:S01]  /*7d20*/  S2UR UR15, SR_CgaCtaId ;  /* 0x00000000000f79c3 */ /* 0x000e620000008800 */
[----:B------:R-:W-:Y:S01]  /*7d30*/  UIADD3 UR42, UP0, UR45, UR8, URZ ;  /* 0x000000082d2a7290 */ /* 0x000fe2000ff1e03f */
[----:B------:R-:W-:Y:S01]  /*7d40*/  UMOV UR14, 0x400 ;  /* 0x00000400000e7882 */ /* 0x000fe20000000000 */
[----:B------:R-:W-:Y:S02]  /*7d50*/  UMOV UR50, 0x400 ;  /* 0x0000040000327882 */ /* 0x000fe40000000000 */
[----:B------:R-:W-:Y:S02]  /*7d60*/  ULEA.HI.X.SX32 UR43, UR45, UR48, 0x1, UP0 ;  /* 0x000000302d2b7291 */ /* 0x000fe400080f0e3f */
[----:B-1----:R-:W-:Y:S02]  /*7d70*/  ULEA UR15, UR15, UR14, 0x18 ;  /* 0x0000000e0f0f7291 */ /* 0x002fe4000f8ec03f */
[----:B------:R-:W-:Y:S02]  /*7d80*/  ULEA UR14, UP0, UR42, UR34, 0x2 ;  /* 0x000000222a0e7291 */ /* 0x000fe4000f80103f */
[----:B------:R-:W-:-:S02]  /*7d90*/  UIADD3 UR49, UR15, 0x12000, URZ ;  /* 0x000120000f317890 */ /* 0x000fc4000fffe03f */
[----:B------:R-:W-:-:S03]  /*7da0*/  ULEA.HI.X UR15, UR42, UR35, UR43, 0x2, UP0 ;  /* 0x000000232a0f7291 */ /* 0x000fc600080f142b */
[----:B------:R-:W-:Y:S01]  /*7db0*/  UMOV UR42, 0x0 ;  /* 0x00000000002a7882 */ /* 0x000fe20000000000 */
[----:B------:R-:W-:-:S05]  /*7dc0*/  UMOV UR43, 0x14f00000 ;  /* 0x14f00000002b7882 */ /* 0x000fca0000000000 */
[----:B------:R1:W-:Y:S02]  /*7dd0*/  UBLKRED.G.S.ADD.F32.RN [UR14], [UR49], UR50, desc[UR42] ;  /* 0x00002a0e310073bb */ /* 0x0003e400080a1432 */
[----:B-1----:R0:W-:Y:S02]  /*7de0*/  UTMACMDFLUSH ;  /* 0x00000000000079b7 */ /* 0x0021e40000000000 */
.L_x_1891:
[----:B------:R-:W-:Y:S05]  /*7df0*/  BSYNC B0 ;  /* 0x0000000000007941 */ /* 0x000fea0003800000 */
.L_x_1890:
[----:B------:R-:W-:Y:S06]  /*7e00*/  BAR.SYNC.DEFER_BLOCKING 0xe, 0xa0 ;  /* 0x0382800000007b1d */ /* 0x000fec0000010000 */
[----:B------:R-:W-:Y:S04]  /*7e10*/  BSSY B0, `(.L_x_1892) ;  /* 0x000000b000007945 */ /* 0x000fe80003800000 */
[----:B------:R-:W-:Y:S05]  /*7e20*/  @!P0 BRA `(.L_x_1893) ;  /* 0x0000000000248947 */ /* 0x000fea0003800000 */
[----:B------:R-:W1:Y:S01]  /*7e30*/  S2UR UR15, SR_CgaCtaId ;  /* 0x00000000000f79c3 */ /* 0x000e620000008800 */
[----:B------:R-:W-:Y:S01]  /*7e40*/  UMOV UR14, 0x400 ;  /* 0x00000400000e7882 */ /* 0x000fe20000000000 */
[----:B------:R-:W-:Y:S01]  /*7e50*/  UMOV UR43, 0x400 ;  /* 0x00000400002b7882 */ /* 0x000fe20000000000 */
[----:B-1----:R-:W-:-:S03]  /*7e60*/  ULEA UR14, UR15, UR14, 0x18 ;  /* 0x0000000e0f0e7291 */ /* 0x002fc6000f8ec03f */
[----:B------:R-:W-:Y:S01]  /*7e70*/  UMOV UR15, 0x14f00000 ;  /* 0x14f00000000f7882 */ /* 0x000fe20000000000 */
[----:B------:R-:W-:-:S03]  /*7e80*/  UIADD3 UR42, UR14, 0x16000, URZ ;  /* 0x000160000e2a7890 */ /* 0x000fc6000fffe03f */
[----:B------:R-:W-:-:S06]  /*7e90*/  UMOV UR14, 0x0 ;  /* 0x00000000000e7882 */ /* 0x000fcc0000000000 */
[----:B------:R1:W-:Y:S02]  /*7ea0*/  UBLKRED.G.S.ADD.F32.RN [UR32], [UR42], UR43, desc[UR14] ;  /* 0x00000e202a0073bb */ /* 0x0003e400080a142b */
[----:B-1----:R0:W-:Y:S02]  /*7eb0*/  UTMACMDFLUSH ;  /* 0x00000000000079b7 */ /* 0x0021e40000000000 */
.L_x_1893:
[----:B------:R-:W-:Y:S05]  /*7ec0*/  BSYNC B0 ;  /* 0x0000000000007941 */ /* 0x000fea0003800000 */
.L_x_1892:
        /* <DEDUP_REMOVED lines=10> */
[----:B------:R1:W-:Y:S01]  /*7f70*/  UBLKRED.G.S.ADD.F32.RN [UR30], [UR32], UR33, desc[UR14] ;  /* 0x00000e1e200073bb */ /* 0x0003e200080a1421 */
[----:B------:R0:W-:Y:S01]  /*7f80*/  UTMACMDFLUSH ;  /* 0x00000000000079b7 */ /* 0x0001e20000000000 */
[----:B-1----:R-:W-:-:S04]  /*7f90*/  DEPBAR.LE SB0, 0x2 ;  /* 0x000080800000791a */ /* 0x002fc80000000000 */
.L_x_1895:
[----:B------:R-:W-:Y:S05]  /*7fa0*/  BSYNC B0 ;  /* 0x0000000000007941 */ /* 0x000fea0003800000 */
.L_x_1894:
[----:B------:R-:W-:Y:S06]  /*7fb0*/  BAR.ARV 0xa, 0xa0 ;  /* 0x0282800000007b1d */ /* 0x000fec0000002000 */
[----:B------:R-:W-:Y:S04]  /*7fc0*/  BSSY B0, `(.L_x_1896) ;  /* 0x0000003000007945 */ /* 0x000fe80003800000 */
[----:B------:R-:W-:Y:S05]  /*7fd0*/  @!P0 BRA `(.L_x_1897) ;  /* 0x0000000000048947 */ /* 0x000fea0003800000 */
[----:B------:R-:W-:-:S04]  /*7fe0*/  DEPBAR.LE SB0, 0x1 ;  /* 0x000080400000791a */ /* 0x000fc80000000000 */
.L_x_1897:
[----:B------:R-:W-:Y:S05]  /*7ff0*/  BSYNC B0 ;  /* 0x0000000000007941 */ /* 0x000fea0003800000 */
.L_x_1896:
[----:B------:R-:W-:Y:S06]  /*8000*/  BAR.ARV 0xb, 0xa0 ;  /* 0x02c2800000007b1d */ /* 0x000fec0000002000 */
[----:B------:R-:W-:Y:S04]  /*8010*/  BSSY B0, `(.L_x_1898) ;  /* 0x0000003000007945 */ /* 0x000fe80003800000 */
[----:B------:R-:W-:Y:S05]  /*8020*/  @!P0 BRA `(.L_x_1899) ;  /* 0x0000000000048947 */ /* 0x000fea0003800000 */
[----:B------:R-:W-:-:S04]  /*8030*/  DEPBAR.LE SB0, 0x0 ;  /* 0x000080000000791a */ /* 0x000fc80000000000 */
.L_x_1899:
[----:B------:R-:W-:Y:S05]  /*8040*/  BSYNC B0 ;  /* 0x0000000000007941 */ /* 0x000fea0003800000 */
.L_x_1898:
[----:B------:R-:W-:Y:S06]  /*8050*/  BAR.ARV 0xc, 0xa0 ;  /* 0x0302800000007b1d */ /* 0x000fec0000002000 */
[----:B------:R-:W-:Y:S02]  /*8060*/  BSSY B0, `(.L_x_1900) ;  /* 0x000000c000007945 */ /* 0x000fe40003800000 */
[----:B------:R-:W-:Y:S06]  /*8070*/  BAR.SYNC.DEFER_BLOCKING 0xd, 0xa0 ;  /* 0x0342800000007b1d */ /* 0x000fec0000010000 */
        /* <DEDUP_REMOVED lines=10> */
.L_x_1901:
[----:B------:R-:W-:Y:S05]  /*8120*/  BSYNC B0 ;  /* 0x0000000000007941 */ /* 0x000fea0003800000 */
.L_x_1900:
        /* <DEDUP_REMOVED lines=12> */
.L_x_1903:
[----:B------:R-:W-:Y:S05]  /*81f0*/  BSYNC B0 ;  /* 0x0000000000007941 */ /* 0x000fea0003800000 */
.L_x_1902:
        /* <DEDUP_REMOVED lines=13> */
.L_x_1905:
[----:B------:R-:W-:Y:S05]  /*82d0*/  BSYNC B0 ;  /* 0x0000000000007941 */ /* 0x000fea0003800000 */
.L_x_1904:
[----:B------:R-:W-:Y:S06]  /*82e0*/  BAR.ARV 0xa, 0xa0 ;  /* 0x0282800000007b1d */ /* 0x000fec0000002000 */
[----:B------:R-:W-:Y:S04]  /*82f0*/  BSSY B0, `(.L_x_1906) ;  /* 0x0000003000007945 */ /* 0x000fe80003800000 */
[----:B------:R-:W-:Y:S05]  /*8300*/  @!P0 BRA `(.L_x_1907) ;  /* 0x0000000000048947 */ /* 0x000fea0003800000 */
[----:B------:R-:W-:-:S04]  /*8310*/  DEPBAR.LE SB0, 0x1 ;  /* 0x000080400000791a */ /* 0x000fc80000000000 */
.L_x_1907:
[----:B------:R-:W-:Y:S05]  /*8320*/  BSYNC B0 ;  /* 0x0000000000007941 */ /* 0x000fea0003800000 */
.L_x_1906:
[----:B------:R-:W-:Y:S01]  /*8330*/  UIADD3 UR19, UR19, 0x2, URZ ;  /* 0x0000000213137890 */ /* 0x000fe2000fffe03f */
[----:B------:R-:W-:Y:S06]  /*8340*/  BAR.ARV 0xb, 0xa0 ;  /* 0x02c2800000007b1d */ /* 0x000fec0000002000 */
[----:B------:R-:W-:Y:S01]  /*8350*/  BSSY B0, `(.L_x_1908) ;  /* 0x0000004000007945 */ /* 0x000fe20003800000 */
[----:B------:R-:W-:-:S03]  /*8360*/  ISETP.LE.AND P1, PT, R2, UR19, PT ;  /* 0x0000001302007c0c */ /* 0x000fc6000bf23270 */
[----:B------:R-:W-:Y:S10]  /*8370*/  @!P0 BRA `(.L_x_1909) ;  /* 0x0000000000048947 */ /* 0x000ff40003800000 */
[----:B------:R-:W-:-:S04]  /*8380*/  DEPBAR.LE SB0, 0x0 ;  /* 0x000080000000791a */ /* 0x000fc80000000000 */
.L_x_1909:
[----:B------:R-:W-:Y:S05]  /*8390*/  BSYNC B0 ;  /* 0x0000000000007941 */ /* 0x000fea0003800000 */
.L_x_1908:
[----:B------:R-:W-:Y:S06]  /*83a0*/  BAR.ARV 0xc, 0xa0 ;  /* 0x0302800000007b1d */ /* 0x000fec0000002000 */
[----:B------:R-:W-:Y:S02]  /*83b0*/  UIADD3 UR45, UR45, 0x6000, URZ ;  /* 0x000060002d2d7890 */ /* 0x000fe4000fffe03f */
[----:B------:R-:W-:Y:S01]  /*83c0*/  UIADD3 UR6, UR6, 0x6000, URZ ;  /* 0x0000600006067890 */ /* 0x000fe2000fffe03f */
[----:B------:R-:W-:Y:S11]  /*83d0*/  @!P1 BRA `(.L_x_1910) ;  /* 0xfffffff800049947 */ /* 0x000ff6000383ffff */
[----:B------:R-:W-:Y:S05]  /*83e0*/  BRA `(.L_x_1790) ;  /* 0x0000002c00347947 */ /* 0x000fea0003800000 */
.L_x_1870:
[----:B------:R-:W-:Y:S01]  /*83f0*/  ULDC.64 UR4, c[0x0][0x8d8] ;  /* 0x0002360000047ab9 */ /* 0x000fe20000000a00 */
[----:B------:R-:W1:Y:S01]  /*8400*/  S2UR UR16, SR_CTAID.X ;  /* 0x00000000001079c3 */ /* 0x000e620000002500 */
[----:B------:R-:W-:-:S04]  /*8410*/  ISETP.NE.U32.AND P0, PT, RZ, UR4, PT ;  /* 0x00000004ff007c0c */ /* 0x000fc8000bf05070 */
[----:B------:R-:W-:-:S03]  /*8420*/  ISETP.NE.AND.EX P0, PT, RZ, UR5, PT, P0 ;  /* 0x00000005ff007c0c */ /* 0x000fc6000bf05300 */
[----:B------:R-:W2:Y:S08]  /*8430*/  S2UR UR37, SR_CTAID.Z ;  /* 0x00000000002579c3 */ /* 0x000eb00000002700 */
[----:B------:R-:W3:Y:S02]  /*8440*/  S2UR UR28, SR_CTAID.Y ;  /* 0x00000000001c79c3 */ /* 0x000ee40000002600 */
        /* <DEDUP_REMOVED lines=8> */
.L_x_1911:
[----:B------:R-:W-:Y:S02]  /*84d0*/  ULDC.64 UR4, c[0x0][0x8d0] ;  /* 0x0002340000047ab9 */ /* 0x000fe40000000a00 */
[----:B------:R-:W-:-:S04]  /*84e0*/  ISETP.NE.U32.AND P0, PT, RZ, UR4, PT ;  /* 0x00000004ff007c0c */ /* 0x000fc8000bf05070 */
[----:B------:R-:W-:-:S13]  /*84f0*/  ISETP.NE.AND.EX P0, PT, RZ, UR5, PT, P0 ;  /* 0x00000005ff007c0c */ /* 0x000fda000bf05300 */
[----:B------:R-:W-:Y:S05]  /*8500*/  @!P0 BRA `(.L_x_1913) ;  /* 0x0000000000308947 */ /* 0x000fea0003800000 */
[----:B------:R-:W-:Y:S02]  /*8510*/  ULDC.64 UR4, c[0x0][0x8d0] ;  /* 0x0002340000047ab9 */ /* 0x000fe40000000a00 */
[----:B--2---:R-:W-:-:S06]  /*8520*/  UIMAD.WIDE UR4, UR37, 0x4, UR4 ;  /* 0x00000004250478a5 */ /* 0x004fcc000f8e0204 */
[----:B------:R-:W-:Y:S02]  /*8530*/  IMAD.U32 R4, RZ, RZ, UR4 ;  /* 0x00000004ff047e24 */ /* 0x000fe4000f8e00ff */
[----:B------:R-:W-:Y:S02]  /*8540*/  IMAD.U32 R2, RZ, RZ, UR4 ;  /* 0x00000004ff027e24 */ /* 0x000fe4000f8e00ff */
[----:B------:R-:W-:Y:S02]  /*8550*/  IMAD.U32 R5, RZ, RZ, UR5 ;  /* 0x00000005ff057e24 */ /* 0x000fe4000f8e00ff */
[----:B------:R-:W-:-:S03]  /*8560*/  IMAD.U32 R3, RZ, RZ, UR5 ;  /* 0x00000005ff037e24 */ /* 0x000fc6000f8e00ff */
[----:B------:R-:W2:Y:S04]  /*8570*/  LDG.E R4, desc[UR46][R4.64] ;  /* 0x0000002e04047981 */ /* 0x000ea8000c1e1900 */
[----:B------:R-:W4:Y:S01]  /*8580*/  LDG.E R2, desc[UR46][R2.64+0x4] ;  /* 0x0000042e02027981 */ /* 0x000f22000c1e1900 */
[----:B--2---:R-:W-:Y:S02]  /*8590*/  R2UR UR4, R4 ;  /* 0x00000000040472ca */ /* 0x004fe400000e0000 */
[----:B----4-:R-:W-:-:S13]  /*85a0*/  R2UR UR5, R2 ;  /* 0x00000000020572ca */ /* 0x010fda00000e0000 */
[----:B------:R-:W-:Y:S01]  /*85b0*/  UIADD3 UR4, -UR4, UR5, URZ ;  /* 0x0000000504047290 */ /* 0x000fe2000fffe13f */
[----:B------:R-:W-:Y:S11]  /*85c0*/  BRA `(.L_x_1912) ;  /* 0x0000000000047947 */ /* 0x000ff60003800000 */
.L_x_1913:
[----:B------:R-:W-:-:S05]  /*85d0*/  ULDC UR4, c[0x0][0x8bc] ;  /* 0x00022f0000047ab9 */ /* 0x000fca0000000800 */
.L_x_1912:
[----:B-1----:R-:W-:Y:S01]  /*85e0*/  UIMAD UR8, UR16, 0x60, URZ ;  /* 0x00000060100878a4 */ /* 0x002fe2000f8e023f */
[----:B------:R-:W-:Y:S02]  /*85f0*/  IMAD.MOV.U32 R10, RZ, RZ, 0x1 ;  /* 0x00000001ff0a7424 */ /* 0x000fe400078e00ff */
[----:B------:R-:W-:Y:S01]  /*8600*/  IMAD.MOV.U32 R20, RZ, RZ, RZ ;  /* 0x000000ffff147224 */ /* 0x000fe200078e00ff */
[----:B------:R-:W-:Y:S01]  /*8610*/  UISETP.GE.AND UP0, UPT, UR8, UR4, UPT ;  /* 0x000000040800728c */ /* 0x000fe2000bf06270 */
[----:B------:R-:W-:-:S03]  /*8620*/  IMAD.MOV.U32 R5, RZ, RZ, 0x1 ;  /* 0x00000001ff057424 */ /* 0x000fc600078e00ff */
[----:B--2---:R-:W-:-:S06]  /*8630*/  USEL UR37, UR37, 0xffffffff, !UP0 ;  /* 0xffffffff25257887 */ /* 0x004fcc000c000000 */
[----:B------:R-:W-:-:S13]  /*8640*/  ISETP.LE.AND P0, PT, RZ, UR37, PT ;  /* 0x00000025ff007c0c */ /* 0x000fda000bf03270 */
[----:B------:R-:W-:Y:S05]  /*8650*/  @!P0 BRA `(.L_x_1914) ;  /* 0x0000002800148947 */ /* 0x000fea0003800000 */
[----:B------:R-:W-:Y:S01]  /*8660*/  ULDC.64 UR14, c[0x0][0x770] ;  /* 0x0001dc00000e7ab9 */ /* 0x000fe20000000a00 */
[----:B------:R-:W-:Y:S01]  /*8670*/  ULDC.64 UR10, c[0x0][0x770] ;  /* 0x0001dc00000a7ab9 */ /* 0x000fe20000000a00 */
[----:B------:R-:W-:Y:S02]  /*8680*/  UISETP.NE.U32.AND UP0, UPT, UR14, URZ, UPT ;  /* 0x0000003f0e00728c */ /* 0x000fe4000bf05070 */
[----:B------:R-:W-:Y:S02]  /*8690*/  UIMAD.WIDE UR10, UR37, 0x4, UR10 ;  /* 0x00000004250a78a5 */ /* 0x000fe4000f8e020a */
[----:B------:R-:W-:Y:S01]  /*86a0*/  UISETP.NE.AND.EX UP1, UPT, UR15, URZ, UPT, UP0 ;  /* 0x0000003f0f00728c */ /* 0x000fe2000bf25300 */
[----:B------:R-:W-:Y:S01]  /*86b0*/  ULDC.64 UR4, c[0x0][0x778] ;  /* 0x0001de0000047ab9 */ /* 0x000fe20000000a00 */
[----:B------:R-:W-:Y:S02]  /*86c0*/  ULDC.64 UR6, c[0x0][0x780] ;  /* 0x0001e00000067ab9 */ /* 0x000fe40000000a00 */
[----:B------:R-:W-:Y:S01]  /*86d0*/  IMAD.U32 R2, RZ, RZ, UR10 ;  /* 0x0000000aff027e24 */ /* 0x000fe2000f8e00ff */
[----:B------:R-:W-:Y:S01]  /*86e0*/  ULDC.64 UR12, c[0x0][0x778] ;  /* 0x0001de00000c7ab9 */ /* 0x000fe20000000a00 */
[----:B------:R-:W-:Y:S01]  /*86f0*/  PLOP3.LUT P1, PT, PT, PT, UP1, 0x80, 0x0 ;  /* 0x000000000000781c */ /* 0x000fe20003f2f018 */
[----:B------:R-:W-:Y:S01]  /*8700*/  IMAD.U32 R3, RZ, RZ, UR11 ;  /* 0x0000000bff037e24 */ /* 0x000fe2000f8e00ff */
[----:B------:R-:W-:-:S02]  /*8710*/  UISETP.NE.U32.AND UP0, UPT, UR4, URZ, UPT ;  /* 0x0000003f0400728c */ /* 0x000fc4000bf05070 */
[----:B------:R-:W-:Y:S02]  /*8720*/  UISETP.NE.U32.AND UP2, UPT, UR6, URZ, UPT ;  /* 0x0000003f0600728c */ /* 0x000fe4000bf45070 */
[----:B------:R-:W-:Y:S02]  /*8730*/  UISETP.NE.AND.EX UP0, UPT, UR5, URZ, UPT, UP0 ;  /* 0x0000003f0500728c */ /* 0x000fe4000bf05300 */
[----:B------:R-:W-:Y:S01]  /*8740*/  UISETP.NE.AND.EX UP2, UPT, UR7, URZ, UPT, UP2 ;  /* 0x0000003f0700728c */ /* 0x000fe2000bf45320 */
[----:B------:R-:W-:-:S04]  /*8750*/  ULDC.64 UR18, c[0x0][0x788] ;  /* 0x0001e20000127ab9 */ /* 0x000fc80000000a00 */
[----:B------:R-:W2:Y:S01]  /*8760*/  @P1 LDG.E R6, desc[UR46][R2.64] ;  /* 0x0000002e02061981 */ /* 0x000ea2000c1e1900 */
[----:B------:R-:W-:Y:S01]  /*8770*/  PLOP3.LUT P2, PT, PT, PT, UP0, 0x80, 0x0 ;  /* 0x000000000000781c */ /* 0x000fe20003f4f008 */
[----:B------:R-:W-:Y:S01]  /*8780*/  UIMAD.WIDE UR12, UR37, 0x4, UR12 ;  /* 0x00000004250c78a5 */ /* 0x000fe2000f8e020c */
[----:B------:R-:W-:Y:S01]  /*8790*/  PLOP3.LUT P3, PT, PT, PT, UP2, 0x80, 0x0 ;  /* 0x000000000000781c */ /* 0x000fe20003f6f028 */
[----:B------:R1:W4:Y:S02]  /*87a0*/  @P1 LDG.E R0, desc[UR46][R2.64] ;  /* 0x0000002e02001981 */ /* 0x000324000c1e1900 */
[----:B------:R-:W-:Y:S02]  /*87b0*/  @UP2 ULDC.64 UR4, c[0x0][0x780] ;  /* 0x0001e00000042ab9 */ /* 0x000fe40000000a00 */
[----:B------:R-:W-:Y:S01]  /*87c0*/  @UP2 UIMAD.WIDE UR4, UR37, 0x4, UR4 ;  /* 0x00000004250428a5 */ /* 0x000fe2000f8e0204 */
[----:B-1----:R-:W-:Y:S02]  /*87d0*/  IMAD.U32 R2, RZ, RZ, UR12 ;  /* 0x0000000cff027e24 */ /* 0x002fe4000f8e00ff */
[----:B------:R-:W-:-:S05]  /*87e0*/  IMAD.U32 R3, RZ, RZ, UR13 ;  /* 0x0000000dff037e24 */ /* 0x000fca000f8e00ff */
[----:B------:R1:W5:Y:S02]  /*87f0*/  @P2 LDG.E R4, desc[UR46][R2.64] ;  /* 0x0000002e02042981 */ /* 0x000364000c1e1900 */
[----:B-1----:R-:W-:Y:S02]  /*8800*/  IMAD.U32 R2, RZ, RZ, UR4 ;  /* 0x00000004ff027e24 */ /* 0x002fe4000f8e00ff */
[----:B------:R-:W-:-:S05]  /*8810*/  IMAD.U32 R3, RZ, RZ, UR5 ;  /* 0x00000005ff037e24 */ /* 0x000fca000f8e00ff */
[----:B------:R-:W3:Y:S01]  /*8820*/  @P3 LDG.E R5, desc[UR46][R2.64] ;  /* 0x0000002e02053981 */ /* 0x000ee2000c1e1900 */
[----:B------:R-:W-:Y:S01]  /*8830*/  ISETP.NE.U32.AND P0, PT, RZ, UR18, PT ;  /* 0x00000012ff007c0c */ /* 0x000fe2000bf05070 */
[----:B------:R-:W-:Y:S01]  /*8840*/  UMOV UR7, URZ ;  /* 0x0000003f00077c82 */ /* 0x000fe20008000000 */
[----:B------:R-:W-:Y:S01]  /*8850*/  UMOV UR35, URZ ;  /* 0x0000003f00237c82 */ /* 0x000fe20008000000 */
[----:B------:R-:W-:Y:S01]  /*8860*/  ULDC UR9, c[0x0][0x280] ;  /* 0x0000a00000097ab9 */ /* 0x000fe20000000800 */
[----:B------:R-:W-:Y:S02]  /*8870*/  ISETP.NE.AND.EX P0, PT, RZ, UR19, PT, P0 ;  /* 0x00000013ff007c0c */ /* 0x000fe4000bf05300 */
[----:B--2---:R-:W-:Y:S02]  /*8880*/  @P1 R2UR UR4, R6 ;  /* 0x00000000060412ca */ /* 0x004fe400000e0000 */
[----:B----4-:R-:W-:-:S11]  /*8890*/  @P1 R2UR UR7, R0 ;  /* 0x00000000000712ca */ /* 0x010fd600000e0000 */
[----:B------:R-:W-:-:S04]  /*88a0*/  @UP1 ULEA UR4, UR37, UR4, 0x6 ;  /* 0x0000000425041291 */ /* 0x000fc8000f8e303f */
[----:B------:R-:W-:-:S04]  /*88b0*/  @UP1 USHF.R.S32.HI UR5, URZ, 0x1f, UR4 ;  /* 0x0000001f3f051899 */ /* 0x000fc80008011404 */
[----:B------:R-:W-:Y:S01]  /*88c0*/  @UP1 ULEA.HI UR5, UR5, UR4, URZ, 0x6 ;  /* 0x0000000405051291 */ /* 0x000fe2000f8f303f */
[----:B-----5:R-:W-:-:S03]  /*88d0*/  @P2 R2UR UR35, R4 ;  /* 0x00000000042322ca */ /* 0x020fc600000e0000 */
[----:B------:R-:W-:-:S04]  /*88e0*/  @UP1 ULOP3.LUT UR6, UR5, 0xffffffc0, URZ, 0xc0, !UPT ;  /* 0xffffffc005061892 */ /* 0x000fc8000f8ec03f */
[----:B------:R-:W-:Y:S01]  /*88f0*/  @UP1 USHF.R.S32.HI UR17, URZ, 0x1f, UR6 ;  /* 0x0000001f3f111899 */ /* 0x000fe20008011406 */
[----:B---3--:R-:W-:Y:S01]  /*8900*/  @P3 R2UR UR9, R5 ;  /* 0x00000000050932ca */ /* 0x008fe200000e0000 */
[----:B------:R-:W-:-:S14]  /*8910*/  @P3 BRA `(.L_x_1915) ;  /* 0x0000000000283947 */ /* 0x000fdc0003800000 */
[----:B------:R-:W-:Y:S05]  /*8920*/  @!P1 BRA `(.L_x_1915) ;  /* 0x0000000000249947 */ /* 0x000fea0003800000 */
[----:B------:R-:W-:Y:S02]  /*8930*/  IMAD.U32 R4, RZ, RZ, UR10 ;  /* 0x0000000aff047e24 */ /* 0x000fe4000f8e00ff */
[----:B------:R-:W-:Y:S02]  /*8940*/  IMAD.U32 R2, RZ, RZ, UR10 ;  /* 0x0000000aff027e24 */ /* 0x000fe4000f8e00ff */
[----:B------:R-:W-:Y:S02]  /*8950*/  IMAD.U32 R5, RZ, RZ, UR11 ;  /* 0x0000000bff057e24 */ /* 0x000fe4000f8e00ff */
[----:B------:R-:W-:-:S03]  /*8960*/  IMAD.U32 R3, RZ, RZ, UR11 ;  /* 0x0000000bff037e24 */ /* 0x000fc6000f8e00ff */
[----:B------:R-:W2:Y:S04]  /*8970*/  LDG.E R4, desc[UR46][R4.64] ;  /* 0x0000002e04047981 */ /* 0x000ea8000c1e1900 */
[----:B------:R-:W3:Y:S01]  /*8980*/  LDG.E R2, desc[UR46][R2.64+0x4] ;  /* 0x0000042e02027981 */ /* 0x000ee2000c1e1900 */
[----:B--2---:R-:W-:Y:S02]  /*8990*/  R2UR UR4, R4 ;  /* 0x00000000040472ca */ /* 0x004fe400000e0000 */
[----:B---3--:R-:W-:-:S13]  /*89a0*/  R2UR UR9, R2 ;  /* 0x00000000020972ca */ /* 0x008fda00000e0000 */
[----:B------:R-:W-:-:S12]  /*89b0*/  UIADD3 UR9, -UR4, UR9, URZ ;  /* 0x0000000904097290 */ /* 0x000fd8000fffe13f */
.L_x_1915:
        /* <DEDUP_REMOVED lines=13> */
.L_x_1916:
        /* <DEDUP_REMOVED lines=10> */
.L_x_1917:
        /* <DEDUP_REMOVED lines=9> */
[----:B------:R-:W-:-:S04]  /*8bc0*/  ULEA.HI UR6, UR11, UR6, URZ, 0x6 ;  /* 0x000000060b067291 */ /* 0x000fc8000f8f303f */
[----:B------:R-:W-:Y:S01]  /*8bd0*/  VIMNMX R4, RZ, UR12, !PT ;  /* 0x0000000cff047c48 */ /* 0x000fe2000ffe0100 */
[----:B------:R-:W-:Y:S01]  /*8be0*/  USHF.R.S32.HI UR6, URZ, 0x6, UR6 ;  /* 0x000000063f067899 */ /* 0x000fe20008011406 */
[----:B------:R-:W-:Y:S11]  /*8bf0*/  @!P0 BRA `(.L_x_1918) ;  /* 0x0000000000208947 */ /* 0x000ff60003800000 */
[----:B------:R-:W-:Y:S01]  /*8c00*/  UIADD3 UR9, UR8, 0x9f, UR9 ;  /* 0x0000009f08097890 */ /* 0x000fe2000fffe009 */
[----:B------:R-:W-:-:S03]  /*8c10*/  ULDC UR11, c[0x0][0x748] ;  /* 0x0001d200000b7ab9 */ /* 0x000fc60000000800 */
[----:B------:R-:W-:-:S04]  /*8c20*/  UIADD3 UR9, UR9, UR11, -UR10 ;  /* 0x0000000b09097290 */ /* 0x000fc8000fffe80a */
[----:B------:R-:W-:-:S04]  /*8c30*/  USHF.R.S32.HI UR10, URZ, 0x1f, UR9 ;  /* 0x0000001f3f0a7899 */ /* 0x000fc80008011409 */
[----:B------:R-:W-:-:S04]  /*8c40*/  ULEA.HI UR10, UR10, UR9, URZ, 0x6 ;  /* 0x000000090a0a7291 */ /* 0x000fc8000f8f303f */
[----:B------:R-:W-:-:S04]  /*8c50*/  USHF.R.S32.HI UR10, URZ, 0x6, UR10 ;  /* 0x000000063f0a7899 */ /* 0x000fc8000801140a */
[----:B------:R-:W-:-:S04]  /*8c60*/  UISETP.LT.AND UP1, UPT, UR6, UR10, UPT ;  /* 0x0000000a0600728c */ /* 0x000fc8000bf21270 */
[----:B------:R-:W-:-:S12]  /*8c70*/  USEL UR6, UR6, UR10, UP1 ;  /* 0x0000000a06067287 */ /* 0x000fd80008800000 */
.L_x_1918:
[----:B------:R-:W-:Y:S01]  /*8c80*/  ISETP.LT.AND P0, PT, R4, UR6, PT ;  /* 0x0000000604007c0c */ /* 0x000fe2000bf01270 */
[----:B------:R-:W-:Y:S02]  /*8c90*/  IMAD.MOV.U32 R20, RZ, RZ, RZ ;  /* 0x000000ffff147224 */ /* 0x000fe400078e00ff */
[----:B------:R-:W-:-:S10]  /*8ca0*/  IMAD.MOV.U32 R5, RZ, RZ, 0x1 ;  /* 0x00000001ff057424 */ /* 0x000fd400078e00ff */
[----:B------:R-:W-:Y:S05]  /*8cb0*/  @!P0 BRA `(.L_x_1914) ;  /* 0x00000020007c8947 */ /* 0x000fea0003800000 */
[----:B------:R-:W-:Y:S01]  /*8cc0*/  USHF.R.S32.HI UR16, URZ, 0x1f, UR28 ;  /* 0x0000001f3f107899 */ /* 0x000fe2000801141c */
[----:B------:R-:W-:Y:S01]  /*8cd0*/  BSSY B0, `(.L_x_1914) ;  /* 0x000021d000007945 */ /* 0x000fe20003800000 */
[----:B------:R-:W-:Y:S01]  /*8ce0*/  ULDC.64 UR12, c[0x0][0x718] ;  /* 0x0001c600000c7ab9 */ /* 0x000fe20000000a00 */
[----:B------:R-:W-:Y:S01]  /*8cf0*/  UISETP.NE.U32.AND UP1, UPT, UR14, URZ, UPT ;  /* 0x0000003f0e00728c */ /* 0x000fe2000bf25070 */
[----:B------:R-:W-:Y:S01]  /*8d00*/  IMAD.MOV.U32 R20, RZ, RZ, RZ ;  /* 0x000000ffff147224 */ /* 0x000fe200078e00ff */
[----:B------:R-:W-:Y:S01]  /*8d10*/  UIMAD UR9, UR16, UR12, URZ ;  /* 0x0000000c100972a4 */ /* 0x000fe2000f8e023f */
[----:B------:R-:W-:Y:S01]  /*8d20*/  IMAD.MOV.U32 R5, RZ, RZ, 0x1 ;  /* 0x00000001ff057424 */ /* 0x000fe200078e00ff */
[----:B------:R-:W-:Y:S01]  /*8d30*/  UISETP.NE.AND.EX UP1, UPT, UR15, URZ, UPT, UP1 ;  /* 0x0000003f0f00728c */ /* 0x000fe2000bf25310 */
[----:B------:R-:W-:Y:S01]  /*8d40*/  UMOV UR10, UR4 ;  /* 0x00000004000a7c82 */ /* 0x000fe20008000000 */
[----:B------:R-:W-:Y:S01]  /*8d50*/  UMOV UR11, UR5 ;  /* 0x00000005000b7c82 */ /* 0x000fe20008000000 */
[----:B------:R-:W-:Y:S01]  /*8d60*/  ULDC.64 UR14, c[0x0][0x730] ;  /* 0x0001cc00000e7ab9 */ /* 0x000fe20000000a00 */
[----:B------:R-:W-:-:S02]  /*8d70*/  UIMAD UR22, UR28, UR13, UR9 ;  /* 0x0000000d1c1672a4 */ /* 0x000fc4000f8e0209 */
[----:B------:R-:W-:Y:S02]  /*8d80*/  UIMAD.WIDE.U32 UR4, UR28, UR12, UR10 ;  /* 0x0000000c1c0472a5 */ /* 0x000fe4000f8e000a */
[----:B------:R-:W-:Y:S02]  /*8d90*/  USHF.R.S32.HI UR9, URZ, 0x1f, UR37 ;  /* 0x0000001f3f097899 */ /* 0x000fe40008011425 */
[----:B------:R-:W-:Y:S01]  /*8da0*/  UIMAD UR12, UR16, UR14, URZ ;  /* 0x0000000e100c72a4 */ /* 0x000fe2000f8e023f */
[----:B------:R-:W-:Y:S01]  /*8db0*/  ULDC UR13, c[0x0][0x2e8] ;  /* 0x0000ba00000d7ab9 */ /* 0x000fe20000000800 */
[----:B------:R-:W-:Y:S02]  /*8dc0*/  USEL UR9, UR9, URZ, !UP1 ;  /* 0x0000003f09097287 */ /* 0x000fe4000c800000 */
[----:B------:R-:W-:Y:S02]  /*8dd0*/  UISETP.NE.AND UP2, UPT, UR13, 0x1, UPT ;  /* 0x000000010d00788c */ /* 0x000fe4000bf45270 */
[----:B------:R-:W-:-:S02]  /*8de0*/  UIMAD.WIDE.U32 UR10, UR28, UR14, UR10 ;  /* 0x0000000e1c0a72a5 */ /* 0x000fc4000f8e000a */
[----:B------:R-:W-:Y:S02]  /*8df0*/  UIMAD UR12, UR28, UR15, UR12 ;  /* 0x0000000f1c0c72a4 */ /* 0x000fe4000f8e020c */
[----:B------:R-:W-:Y:S01]  /*8e00*/  UIADD3 UR23, UR5, UR22, URZ ;  /* 0x0000001605177290 */ /* 0x000fe2000fffe03f */
[----:B------:R-:W-:Y:S01]  /*8e10*/  ULDC.64 UR14, c[0x0][0x720] ;  /* 0x0001c800000e7ab9 */ /* 0x000fe20000000a00 */
[----:B------:R-:W-:Y:S02]  /*8e20*/  USEL UR29, UR37, URZ, !UP1 ;  /* 0x0000003f251d7287 */ /* 0x000fe4000c800000 */
[----:B------:R-:W-:Y:S01]  /*8e30*/  UIMAD UR5, UR9, UR14, URZ ;  /* 0x0000000e090572a4 */ /* 0x000fe2000f8e023f */
[----:B------:R-:W-:Y:S01]  /*8e40*/  ELECT P0, URZ, PT ;  /* 0x00000000003f782f */ /* 0x000fe20003800000 */
[----:B------:R-:W-:Y:S01]  /*8e50*/  UIADD3 UR11, UR11, UR12, URZ ;  /* 0x0000000c0b0b7290 */ /* 0x000fe2000fffe03f */
[----:B------:R-:W-:Y:S01]  /*8e60*/  UMOV UR22, UR4 ;  /* 0x0000000400167c82 */ /* 0x000fe20008000000 */
[----:B------:R-:W-:Y:S01]  /*8e70*/  ULDC.64 UR16, c[0x0][0x738] ;  /* 0x0001ce0000107ab9 */ /* 0x000fe20000000a00 */
[----:B------:R-:W-:-:S02]  /*8e80*/  UIMAD UR5, UR15, UR29, UR5 ;  /* 0x0000001d0f0572a4 */ /* 0x000fc4000f8e0205 */
[----:B------:R-:W-:Y:S02]  /*8e90*/  UIMAD.WIDE.U32 UR22, UR14, UR29, UR22 ;  /* 0x0000001d0e1672a5 */ /* 0x000fe4000f8e0016 */
[----:B------:R-:W-:Y:S02]  /*8ea0*/  UIMAD.WIDE.U32 UR14, UR16, UR29, UR10 ;  /* 0x0000001d100e72a5 */ /* 0x000fe4000f8e000a */
[----:B------:R-:W-:Y:S01]  /*8eb0*/  UIMAD UR9, UR9, UR16, URZ ;  /* 0x00000010090972a4 */ /* 0x000fe2000f8e023f */
[----:B------:R-:W-:Y:S01]  /*8ec0*/  @UP2 ULDC UR10, c[0x0][0x2ec] ;  /* 0x0000bb00000a2ab9 */ /* 0x000fe20000000800 */
[----:B------:R-:W-:Y:S02]  /*8ed0*/  UIADD3 UR35, UR8, UR35, URZ ;  /* 0x0000002308237290 */ /* 0x000fe4000fffe03f */
[----:B------:R-:W-:Y:S01]  /*8ee0*/  UIMAD.WIDE.U32 UR10, UR28, UR10, URZ ;  /* 0x0000000a1c0a72a5 */ /* 0x000fe2000f8e003f */
[----:B------:R-:W-:Y:S01]  /*8ef0*/  @UP2 ULDC UR8, c[0x0][0x2f0] ;  /* 0x0000bc0000082ab9 */ /* 0x000fe20000000800 */
[----:B------:R-:W-:Y:S01]  /*8f00*/  UMOV UR36, UR28 ;  /* 0x0000001c00247c82 */ /* 0x000fe20008000000 */
[----:B------:R-:W-:-:S02]  /*8f10*/  UIMAD UR4, UR17, UR29, UR9 ;  /* 0x0000001d110472a4 */ /* 0x000fc4000f8e0209 */
[----:B------:R-:W-:Y:S02]  /*8f20*/  USEL UR37, UR37, URZ, !UP0 ;  /* 0x0000003f25257287 */ /* 0x000fe4000c000000 */
        /* <DEDUP_REMOVED lines=14> */
.L_x_1947:
        /* <DEDUP_REMOVED lines=9> */
.L_x_1921:
[----:B------:R-:W2:Y:S01]  /*90a0*/  LDC.64 R2, c[0x0][0x198] ;  /* 0x00006600ff027b82 */ /* 0x000ea20000000a00 */
[----:B------:R-:W-:Y:S01]  /*90b0*/  R2UR UR27, R4 ;  /* 0x00000000041b72ca */ /* 0x000fe200000e0000 */
[----:B------:R-:W-:Y:S01]  /*90c0*/  ULDC.64 UR10, c[0x0][0x700] ;  /* 0x0001c000000a7ab9 */ /* 0x000fe20000000a00 */
[----:B------:R-:W-:Y:S01]  /*90d0*/  R2UR UR32, R8 ;  /* 0x00000000082072ca */ /* 0x000fe200000e0000 */
[----:B------:R-:W-:Y:S01]  /*90e0*/  IMAD.U32 R7, RZ, RZ, UR10 ;  /* 0x0000000aff077e24 */ /* 0x000fe2000f8e00ff */
[----:B------:R-:W-:Y:S01]  /*90f0*/  UMOV UR40, 0x0 ;  /* 0x0000000000287882 */ /* 0x000fe20000000000 */
[----:B------:R-:W-:Y:S01]  /*9100*/  UMOV UR41, 0x14f00000 ;  /* 0x14f0000000297882 */ /* 0x000fe20000000000 */
[----:B------:R-:W-:Y:S01]  /*9110*/  UMOV UR26, URZ ;  /* 0x0000003f001a7c82 */ /* 0x000fe20008000000 */
[----:B------:R-:W-:Y:S01]  /*9120*/  IMAD.U32 R19, RZ, RZ, UR6 ;  /* 0x00000006ff137e24 */ /* 0x000fe2000f8e00ff */
[----:B------:R-:W-:Y:S01]  /*9130*/  UMOV UR18, 0x40 ;  /* 0x0000004000127882 */ /* 0x000fe20000000000 */
[----:B------:R-:W-:Y:S01]  /*9140*/  UMOV UR20, UR28 ;  /* 0x0000001c00147c82 */ /* 0x000fe20008000000 */
[----:B------:R-:W-:Y:S01]  /*9150*/  UMOV UR21, UR29 ;  /* 0x0000001d00157c82 */ /* 0x000fe20008000000 */
[----:B------:R-:W-:Y:S01]  /*9160*/  VIADD R19, R19, 0xffffffff ;  /* 0xffffffff13137836 */ /* 0x000fe20000000000 */
[----:B------:R-:W-:Y:S01]  /*9170*/  UMOV UR10, 0x80 ;  /* 0x00000080000a7882 */ /* 0x000fe20000000000 */
[----:B------:R-:W-:Y:S01]  /*9180*/  USHF.L.U32 UR27, UR27, 0x6, URZ ;  /* 0x000000061b1b7899 */ /* 0x000fe2000800063f */
[----:B------:R-:W-:Y:S01]  /*9190*/  IMAD.MOV.U32 R20, RZ, RZ, 0x1 ;  /* 0x00000001ff147424 */ /* 0x000fe200078e00ff */
[----:B------:R-:W-:-:S02]  /*91a0*/  UIADD3 UR24, UR32, 0x1e000, URZ ;  /* 0x0001e00020187890 */ /* 0x000fc4000fffe03f */
[----:B------:R-:W-:Y:S02]  /*91b0*/  UIADD3 UR8, UP0, UR27, UR22, URZ ;  /* 0x000000161b087290 */ /* 0x000fe4000ff1e03f */
[----:B------:R-:W-:Y:S01]  /*91c0*/  IMAD.U32 R6, RZ, RZ, UR27 ;  /* 0x0000001bff067e24 */ /* 0x000fe2000f8e00ff */
[----:B------:R-:W-:Y:S02]  /*91d0*/  UIADD3 UR25, UR32, 0x36410, URZ ;  /* 0x0003641020197890 */ /* 0x000fe4000fffe03f */
[----:B------:R-:W-:Y:S01]  /*91e0*/  UIADD3 UR27, UR27, UR7, URZ ;  /* 0x000000071b1b7290 */ /* 0x000fe2000fffe03f */
[----:B--2---:R-:W-:Y:S01]  /*91f0*/  IMAD.MOV.U32 R13, RZ, RZ, R2 ;  /* 0x000000ffff0d7224 */ /* 0x004fe200078e0002 */
[----:B------:R-:W-:Y:S01]  /*9200*/  PLOP3.LUT P4, PT, PT, PT, UP0, 0x80, 0x0 ;  /* 0x000000000000781c */ /* 0x000fe20003f8f008 */
[----:B------:R-:W-:Y:S01]  /*9210*/  IMAD.MOV.U32 R14, RZ, RZ, R3 ;  /* 0x000000ffff0e7224 */ /* 0x000fe200078e0003 */
[----:B------:R-:W-:Y:S01]  /*9220*/  UIADD3 UR16, UR32, 0x20000, URZ ;  /* 0x0002000020107890 */ /* 0x000fe2000fffe03f */
[----:B------:R-:W-:Y:S01]  /*9230*/  IMAD.U32 R16, RZ, RZ, UR8 ;  /* 0x00000008ff107e24 */ /* 0x000fe2000f8e00ff */
[C---:B------:R-:W-:Y:S01]  /*9240*/  IADD3 R0, P1, R13.reuse, 0x2f0, RZ ;  /* 0x000002f00d007810 */ /* 0x040fe20007f3e0ff */
[----:B------:R-:W-:Y:S01]  /*9250*/  UIADD3 UR8, UR32, 0x22000, URZ ;  /* 0x0002200020087890 */ /* 0x000fe2000fffe03f */
[----:B------:R-:W-:Y:S01]  /*9260*/  IADD3 R3, P3, R13, 0x3f0, RZ ;  /* 0x000003f00d037810 */ /* 0x000fe20007f7e0ff */
[----:B------:R-:W-:Y:S01]  /*9270*/  UIADD3 UR33, UR32, 0x36400, URZ ;  /* 0x0003640020217890 */ /* 0x000fe2000fffe03f */
[----:B------:R-:W-:Y:S01]  /*9280*/  R2UR UR56, R0 ;  /* 0x00000000003872ca */ /* 0x000fe200000e0000 */
[--C-:B------:R-:W-:Y:S01]  /*9290*/  IMAD.X R2, RZ, RZ, R14.reuse, P1 ;  /* 0x000000ffff027224 */ /* 0x100fe200008e060e */
[----:B------:R-:W-:Y:S01]  /*92a0*/  R2UR UR54, R3 ;  /* 0x00000000033672ca */ /* 0x000fe200000e0000 */
[----:B------:R-:W-:Y:S01]  /*92b0*/  UMOV UR17, UR25 ;  /* 0x0000001900117c82 */ /* 0x000fe20008000000 */
[----:B------:R-:W-:Y:S01]  /*92c0*/  LEA R0, P1, R16, R7, 0x2 ;  /* 0x0000000710007211 */ /* 0x000fe200078210ff */
[----:B------:R-:W-:Y:S01]  /*92d0*/  UMOV UR19, UR27 ;  /* 0x0000001b00137c82 */ /* 0x000fe20008000000 */
[----:B------:R-:W-:Y:S01]  /*92e0*/  R2UR UR57, R2 ;  /* 0x00000000023972ca */ /* 0x000fe200000e0000 */
[----:B------:R-:W-:Y:S01]  /*92f0*/  UMOV UR12, UR28 ;  /* 0x0000001c000c7c82 */ /* 0x000fe20008000000 */
[----:B------:R-:W-:Y:S01]  /*9300*/  IADD3 R2, P2, R13, 0xf0, RZ ;  /* 0x000000f00d027810 */ /* 0x000fe20007f5e0ff */
[----:B------:R-:W-:Y:S01]  /*9310*/  UMOV UR13, UR29 ;  /* 0x0000001d000d7c82 */ /* 0x000fe20008000000 */
[----:B------:R-:W-:Y:S01]  /*9320*/  R2UR UR58, R0 ;  /* 0x00000000003a72ca */ /* 0x000fe200000e0000 */
[----:B------:R-:W-:Y:S01]  /*9330*/  IMAD.U32 R0, RZ, RZ, UR11 ;  /* 0x0000000bff007e24 */ /* 0x000fe2000f8e00ff */
[----:B------:R-:W-:Y:S01]  /*9340*/  R2UR UR48, R2 ;  /* 0x00000000023072ca */ /* 0x000fe200000e0000 */
[--C-:B------:R-:W-:Y:S01]  /*9350*/  IMAD.X R3, RZ, RZ, R14.reuse, P2 ;  /* 0x000000ffff037224 */ /* 0x100fe200010e060e */
[----:B------:R-:W-:Y:S01]  /*9360*/  LEA.HI.X.SX32 R5, R6, R11, 0x1, P4 ;  /* 0x0000000b06057211 */ /* 0x000fe200020f0eff */
[----:B------:R-:W-:Y:S01]  /*9370*/  IMAD.X R6, RZ, RZ, R14, P3 ;  /* 0x000000ffff067224 */ /* 0x000fe200018e060e */
[----:B------:R-:W-:Y:S01]  /*9380*/  UMOV UR9, UR25 ;  /* 0x0000001900097c82 */ /* 0x000fe20008000000 */
[----:B------:R-:W-:Y:S01]  /*9390*/  UMOV UR11, UR27 ;  /* 0x0000001b000b7c82 */ /* 0x000fe20008000000 */
[----:B------:R-:W-:Y:S01]  /*93a0*/  R2UR UR49, R3 ;  /* 0x00000000033172ca */ /* 0x000fe200000e0000 */
[----:B------:R-:W-:Y:S01]  /*93b0*/  UMOV UR39, 0x10 ;  /* 0x0000001000277882 */ /* 0x000fe20000000000 */
[----:B------:R-:W-:Y:S01]  /*93c0*/  LEA.HI.X R5, R16, R0, R5, 0x2, P1 ;  /* 0x0000000010057211 */ /* 0x000fe200008f1405 */
[----:B------:R-:W-:Y:S01]  /*93d0*/  UMOV UR30, 0x0 ;  /* 0x00000000001e7882 */ /* 0x000fe20000000000 */
[----:B------:R-:W-:Y:S01]  /*93e0*/  R2UR UR55, R6 ;  /* 0x00000000063772ca */ /* 0x000fe200000e0000 */
[----:B------:R-:W-:Y:S01]  /*93f0*/  UMOV UR31, 0x10000000 ;  /* 0x10000000001f7882 */ /* 0x000fe20000000000 */
[----:B------:R-:W-:Y:S01]  /*9400*/  R2UR UR59, R5 ;  /* 0x00000000053b72ca */ /* 0x000fe200000e0000 */
[----:B------:R-:W-:Y:S01]  /*9410*/  IMAD.MOV.U32 R5, RZ, RZ, 0x12000 ;  /* 0x00012000ff057424 */ /* 0x000fe200078e00ff */
[----:B------:R-:W-:Y:S01]  /*9420*/  UMOV UR34, UR26 ;  /* 0x0000001a00227c82 */ /* 0x000fe20008000000 */
[----:B------:R-:W-:Y:S01]  /*9430*/  ISETP.GE.AND P1, PT, R4, R19, PT ;  /* 0x000000130400720c */ /* 0x000fe20003f26270 */
[----:B------:R-:W-:Y:S01]  /*9440*/  UMOV UR50, 0x40 ;  /* 0x0000004000327882 */ /* 0x000fe20000000000 */
[----:B------:R-:W-:Y:S01]  /*9450*/  UMOV UR51, UR35 ;  /* 0x0000002300337c82 */ /* 0x000fe20008000000 */
[----:B------:R-:W-:Y:S01]  /*9460*/  UMOV UR52, UR36 ;  /* 0x0000002400347c82 */ /* 0x000fe20008000000 */
[----:B------:R2:W-:Y:S01]  /*9470*/  UTMALDG.4D [UR24], [UR48], desc[UR40] ;  /* 0x00002818300075b4 */ /* 0x0005e20008019000 */
[----:B------:R-:W-:Y:S01]  /*9480*/  UMOV UR53, UR37 ;  /* 0x0000002500357c82 */ /* 0x000fe20008000000 */
[----:B------:R-:W-:Y:S01]  /*9490*/  UMOV UR42, 0x80 ;  /* 0x00000080002a7882 */ /* 0x000fe20000000000 */
[----:B------:R-:W-:Y:S01]  /*94a0*/  UMOV UR43, UR35 ;  /* 0x00000023002b7c82 */ /* 0x000fe20008000000 */
[----:B------:R-:W-:Y:S01]  /*94b0*/  UMOV UR44, UR36 ;  /* 0x00000024002c7c82 */ /* 0x000fe20008000000 */
[----:B------:R-:W-:Y:S01]  /*94c0*/  UMOV UR45, UR37 ;  /* 0x00000025002d7c82 */ /* 0x000fe20008000000 */
[----:B------:R3:W-:Y:S01]  /*94d0*/  UTMALDG.4D [UR16], [UR48], desc[UR40] ;  /* 0x00002810300075b4 */ /* 0x0007e20008019000 */
[----:B------:R4:W-:Y:S01]  /*94e0*/  UTMALDG.4D [UR8], [UR48], desc[UR40] ;  /* 0x00002808300075b4 */ /* 0x0009e20008019000 */
[----:B--2---:R-:W-:-:S02]  /*94f0*/  UIADD3 UR24, UR32, 0x30000, URZ ;  /* 0x0003000020187890 */ /* 0x004fc4000fffe03f */
[----:B---3--:R-:W-:-:S07]  /*9500*/  UIADD3 UR16, UR32, 0x9000, URZ ;  /* 0x0000900020107890 */ /* 0x008fce000fffe03f */
[----:B------:R-:W-:Y:S01]  /*9510*/  UBLKCP.S.G [UR24], [UR58], UR39 ;  /* 0x000000183a0073ba */ /* 0x000fe20008000227 */
[----:B------:R2:W-:Y:S01]  /*9520*/  SYNCS.ARRIVE.TRANS64 RZ, [R8+URZ+0x36400], R5 ;  /* 0x0364000508ff79a7 */ /* 0x0005e2000800003f */
[----:B------:R-:W-:Y:S01]  /*9530*/  UMOV UR19, UR35 ;  /* 0x0000002300137c82 */ /* 0x000fe20008000000 */
[----:B------:R-:W-:Y:S01]  /*9540*/  UMOV UR20, UR36 ;  /* 0x0000002400147c82 */ /* 0x000fe20008000000 */
[----:B------:R-:W-:Y:S01]  /*9550*/  UMOV UR21, UR37 ;  /* 0x0000002500157c82 */ /* 0x000fe20008000000 */
[----:B------:R-:W-:Y:S01]  /*9560*/  UMOV UR18, UR26 ;  /* 0x0000001a00127c82 */ /* 0x000fe20008000000 */
[----:B------:R-:W-:Y:S01]  /*9570*/  UMOV UR17, UR33 ;  /* 0x0000002100117c82 */ /* 0x000fe20008000000 */
[----:B----4-:R-:W-:Y:S02]  /*9580*/  UIADD3 UR48, UR32, 0x3000, URZ ;  /* 0x0000300020307890 */ /* 0x010fe4000fffe03f */
[----:B------:R3:W-:Y:S01]  /*9590*/  UTMALDG.4D [UR32], [UR56], desc[UR30] ;  /* 0x00001e20380075b4 */ /* 0x0007e20008019000 */
[----:B------:R-:W-:-:S02]  /*95a0*/  UIADD3 UR40, UR32, 0x6000, URZ ;  /* 0x0000600020287890 */ /* 0x000fc4000fffe03f */
        /* <DEDUP_REMOVED lines=21> */
[----:B------:R-:W-:Y:S02]  /*9700*/  IMAD.MOV.U32 R10, RZ, RZ, 0x1 ;  /* 0x00000001ff0a7424 */ /* 0x000fe400078e00ff */
[----:B------:R-:W-:Y:S01]  /*9710*/  IMAD.MOV.U32 R23, RZ, RZ, R4 ;  /* 0x000000ffff177224 */ /* 0x000fe200078e0004 */
        /* <DEDUP_REMOVED lines=12> */
.L_x_1932:
[----:B-1----:R-:W-:-:S05]  /*97e0*/  IMAD.MOV.U32 R9, RZ, RZ, 0x1 ;  /* 0x00000001ff097424 */ /* 0x002fca00078e00ff */
[----:B------:R-:W-:-:S04]  /*97f0*/  SHF.L.U32 R9, R9, 0x1f, RZ ;  /* 0x0000001f09097819 */ /* 0x000fc800000006ff */
[----:B------:R-:W1:Y:S02]  /*9800*/  SYNCS.PHASECHK.TRANS64.TRYWAIT P1, [R8+URZ+0x36438], R9 ;  /* 0x03643809080075a7 */ /* 0x000e64000802017f */
[----:B-1----:R-:W-:Y:S05]  /*9810*/  @!P1 BRA `(.L_x_1924) ;  /* 0x00000018009c9947 */ /* 0x002fea0003800000 */
.L_x_1948:
[----:B------:R-:W-:Y:S05]  /*9820*/  @P0 BRA `(.L_x_1925) ;  /* 0x0000000000140947 */ /* 0x000fea0003800000 */
[----:B------:R-:W-:Y:S01]  /*9830*/  ISETP.NE.AND P1, PT, R22, RZ, PT ;  /* 0x000000ff1600720c */ /* 0x000fe20003f25270 */
[----:B------:R-:W-:-:S04]  /*9840*/  IMAD.MOV.U32 R3, RZ, RZ, 0x6100 ;  /* 0x00006100ff037424 */ /* 0x000fc800078e00ff */
[----:B------:R2:W-:Y:S08]  /*9850*/  SYNCS.ARRIVE.TRANS64 RZ, [R8+URZ+0x36430], R3 ;  /* 0x0364300308ff79a7 */ /* 0x0005f0000800003f */
[----:B------:R-:W-:Y:S05]  /*9860*/  @!P1 BRA `(.L_x_1925) ;  /* 0x0000000000049947 */ /* 0x000fea0003800000 */
[----:B------:R-:W-:Y:S01]  /*9870*/  BPT.TRAP 0x1 ;  /* 0x000000040000795c */ /* 0x000fe20000300000 */
.L_x_1925:
[----:B------:R-:W3:Y:S01]  /*9880*/  LDC.64 R16, c[0x0][0x728] ;  /* 0x0001ca00ff107b82 */ /* 0x000ee20000000a00 */
[----:B--2---:R-:W-:Y:S01]  /*9890*/  IMAD.SHL.U32 R3, R23, 0x40, RZ ;  /* 0x0000004017037824 */ /* 0x004fe200078e00ff */
[----:B------:R-:W-:Y:S01]  /*98a0*/  UMOV UR32, 0x0 ;  /* 0x0000000000207882 */ /* 0x000fe20000000000 */
[C---:B------:R-:W-:Y:S01]  /*98b0*/  VIADD R25, R8.reuse, 0x36430 ;  /* 0x0003643008197836 */ /* 0x040fe20000000000 */
[----:B------:R-:W-:Y:S01]  /*98c0*/  UMOV UR33, 0x14f00000 ;  /* 0x14f0000000217882 */ /* 0x000fe20000000000 */
[C---:B------:R-:W-:Y:S01]  /*98d0*/  VIADD R26, R8.reuse, 0x2a000 ;  /* 0x0002a000081a7836 */ /* 0x040fe20000000000 */
[C---:B------:R-:W-:Y:S01]  /*98e0*/  IADD3 R0, P1, R3.reuse, UR14, RZ ;  /* 0x0000000e03007c10 */ /* 0x040fe2000ff3e0ff */
[C---:B------:R-:W-:Y:S01]  /*98f0*/  VIADD R27, R8.reuse, 0x2c000 ;  /* 0x0002c000081b7836 */ /* 0x040fe20000000000 */
[----:B------:R-:W2:Y:S01]  /*9900*/  LDC.64 R6, c[0x0][0x198] ;  /* 0x00006600ff067b82 */ /* 0x000ea20000000a00 */
[C---:B------:R-:W-:Y:S01]  /*9910*/  R2UR UR27, R3.reuse ;  /* 0x00000000031b72ca */ /* 0x040fe200000e0000 */
[C---:B------:R-:W-:Y:S01]  /*9920*/  VIADD R28, R8.reuse, 0x2e000 ;  /* 0x0002e000081c7836 */ /* 0x040fe20000000000 */
[----:B------:R-:W-:Y:S01]  /*9930*/  LEA.HI.X.SX32 R2, R3, R12, 0x1, P1 ;  /* 0x0000000c03027211 */ /* 0x000fe200008f0eff */
        /* <DEDUP_REMOVED lines=23> */
[----:B------:R-:W-:Y:S01]  /*9ab0*/  UMOV UR11, UR27 ;  /* 0x0000001b000b7c82 */ /* 0x000fe20008000000 */
[----:B------:R-:W-:Y:S01]  /*9ac0*/  IADD3 R4, P1, R13, 0x1f0, RZ ;  /* 0x000001f00d047810 */ /* 0x000fe20007f3e0ff */
[----:B------:R-:W-:Y:S01]  /*9ad0*/  UMOV UR34, 0x10 ;  /* 0x0000001000227882 */ /* 0x000fe20000000000 */
[----:B------:R-:W-:Y:S01]  /*9ae0*/  SHF.L.U32 R7, R10, 0x1f, RZ ;  /* 0x0000001f0a077819 */ /* 0x000fe200000006ff */
[----:B------:R-:W-:Y:S01]  /*9af0*/  UMOV UR43, UR25 ;  /* 0x00000019002b7c82 */ /* 0x000fe20008000000 */
        /* <DEDUP_REMOVED lines=9> */
.L_x_1949:
[----:B------:R-:W-:Y:S05]  /*9b90*/  @P0 BRA `(.L_x_1927) ;  /* 0x0000000000140947 */ /* 0x000fea0003800000 */
[----:B------:R-:W-:Y:S01]  /*9ba0*/  ISETP.NE.AND P1, PT, R22, RZ, PT ;  /* 0x000000ff1600720c */ /* 0x000fe20003f25270 */
[----:B--2---:R-:W-:-:S04]  /*9bb0*/  IMAD.MOV.U32 R7, RZ, RZ, 0x6100 ;  /* 0x00006100ff077424 */ /* 0x004fc800078e00ff */
[----:B------:R3:W-:Y:S08]  /*9bc0*/  SYNCS.ARRIVE.TRANS64 RZ, [R8+URZ+0x36418], R7 ;  /* 0x0364180708ff79a7 */ /* 0x0007f0000800003f */
[----:B------:R-:W-:Y:S05]  /*9bd0*/  @!P1 BRA `(.L_x_1927) ;  /* 0x0000000000049947 */ /* 0x000fea0003800000 */
[----:B------:R-:W-:Y:S01]  /*9be0*/  BPT.TRAP 0x1 ;  /* 0x000000040000795c */ /* 0x000fe20000300000 */
.L_x_1927:
[----:B------:R-:W-:Y:S01]  /*9bf0*/  VIADD R18, R3, 0x40 ;  /* 0x0000004003127836 */ /* 0x000fe20000000000 */
[----:B------:R-:W-:Y:S01]  /*9c00*/  ULDC.64 UR8, c[0x0][0x700] ;  /* 0x0001c00000087ab9 */ /* 0x000fe20000000a00 */
[----:B------:R-:W-:Y:S01]  /*9c10*/  R2UR UR40, R8 ;  /* 0x00000000082872ca */ /* 0x000fe200000e0000 */
[----:B--23--:R-:W-:Y:S01]  /*9c20*/  IMAD.U32 R7, RZ, RZ, UR8 ;  /* 0x00000008ff077e24 */ /* 0x00cfe2000f8e00ff */
[----:B------:R-:W-:Y:S01]  /*9c30*/  UMOV UR32, 0x0 ;  /* 0x0000000000207882 */ /* 0x000fe20000000000 */
[C---:B------:R-:W-:Y:S01]  /*9c40*/  IADD3 R2, P1, R18.reuse, UR22, RZ ;  /* 0x0000001612027c10 */ /* 0x040fe2000ff3e0ff */
[----:B------:R-:W-:Y:S01]  /*9c50*/  VIADD R29, R18, UR7 ;  /* 0x00000007121d7c36 */ /* 0x000fe20008000000 */
[----:B------:R-:W-:Y:S01]  /*9c60*/  SHF.R.S32.HI R6, RZ, 0x1f, R18 ;  /* 0x0000001fff067819 */ /* 0x000fe20000011412 */
[----:B------:R-:W-:Y:S01]  /*9c70*/  UMOV UR33, 0x14f00000 ;  /* 0x14f0000000217882 */ /* 0x000fe20000000000 */
[----:B------:R-:W-:Y:S01]  /*9c80*/  LEA R0, P2, R2, R7, 0x2 ;  /* 0x0000000702007211 */ /* 0x000fe200078410ff */
[----:B------:R-:W-:Y:S01]  /*9c90*/  UMOV UR18, URZ ;  /* 0x0000003f00127c82 */ /* 0x000fe20008000000 */
[----:B------:R-:W-:Y:S01]  /*9ca0*/  R2UR UR19, R29 ;  /* 0x000000001d1372ca */ /* 0x000fe200000e0000 */
[----:B------:R-:W-:Y:S01]  /*9cb0*/  IMAD.X R3, R6, 0x1, R11, P1 ;  /* 0x0000000106037824 */ /* 0x000fe200008e060b */
[----:B------:R-:W-:Y:S01]  /*9cc0*/  R2UR UR42, R0 ;  /* 0x00000000002a72ca */ /* 0x000fe200000e0000 */
[----:B------:R-:W-:Y:S01]  /*9cd0*/  IMAD.U32 R0, RZ, RZ, UR9 ;  /* 0x00000009ff007e24 */ /* 0x000fe2000f8e00ff */
        /* <DEDUP_REMOVED lines=12> */
[----:B------:R-:W-:Y:S01]  /*9da0*/  UMOV UR21, UR29 ;  /* 0x0000001d00157c82 */ /* 0x000fe20008000000 */
[----:B------:R-:W-:Y:S01]  /*9db0*/  UMOV UR10, 0x40 ;  /* 0x00000040000a7882 */ /* 0x000fe20000000000 */
[----:B------:R-:W-:Y:S01]  /*9dc0*/  UMOV UR12, UR28 ;  /* 0x0000001c000c7c82 */ /* 0x000fe20008000000 */
[----:B------:R-:W-:Y:S01]  /*9dd0*/  R2UR UR31, R3 ;  /* 0x00000000031f72ca */ /* 0x000fe200000e0000 */
[----:B------:R-:W-:Y:S01]  /*9de0*/  UMOV UR13, UR29 ;  /* 0x0000001d000d7c82 */ /* 0x000fe20008000000 */
[----:B------:R-:W-:Y:S01]  /*9df0*/  UMOV UR9, UR17 ;  /* 0x0000001100097c82 */ /* 0x000fe20008000000 */
[----:B------:R-:W-:Y:S01]  /*9e00*/  UMOV UR11, UR19 ;  /* 0x00000013000b7c82 */ /* 0x000fe20008000000 */
[----:B------:R-:W-:Y:S01]  /*9e10*/  UMOV UR26, 0x80 ;  /* 0x00000080001a7882 */ /* 0x000fe20000000000 */
[----:B------:R-:W-:Y:S01]  /*9e20*/  UMOV UR25, UR17 ;  /* 0x0000001100197c82 */ /* 0x000fe20008000000 */
[----:B------:R-:W-:Y:S01]  /*9e30*/  UMOV UR27, UR19 ;  /* 0x00000013001b7c82 */ /* 0x000fe20008000000 */
[----:B------:R-:W-:Y:S01]  /*9e40*/  UMOV UR41, UR17 ;  /* 0x0000001100297c82 */ /* 0x000fe20008000000 */
[----:B------:R-:W-:-:S05]  /*9e50*/  UMOV UR34, 0x10 ;  /* 0x0000001000227882 */ /* 0x000fca0000000000 */
[----:B------:R2:W-:Y:S01]  /*9e60*/  UTMALDG.4D [UR16], [UR30], desc[UR32] ;  /* 0x000020101e0075b4 */ /* 0x0005e20008019000 */
[----:B------:R2:W-:Y:S01]  /*9e70*/  UTMALDG.4D [UR8], [UR30], desc[UR32] ;  /* 0x000020081e0075b4 */ /* 0x0005e20008019000 */
[----:B------:R2:W-:Y:S01]  /*9e80*/  UTMALDG.4D [UR24], [UR30], desc[UR32] ;  /* 0x000020181e0075b4 */ /* 0x0005e20008019000 */
[----:B------:R2:W-:Y:S01]  /*9e90*/  UBLKCP.S.G [UR40], [UR42], UR34 ;  /* 0x000000282a0073ba */ /* 0x0005e20008000222 */
[----:B------:R3:W4:Y:S02]  /*9ea0*/  SYNCS.PHASECHK.TRANS64.TRYWAIT P1, [R8+URZ+0x36438], R22 ;  /* 0x03643816080075a7 */ /* 0x000724000802017f */
[----:B---3--:R-:W3:Y:S02]  /*9eb0*/  S2R R22, SR_TID.X ;  /* 0x0000000000167919 */ /* 0x008ee40000002100 */
[----:B---3--:R-:W-:Y:S01]  /*9ec0*/  LOP3.LUT R22, R22, 0x1f, RZ, 0xc0, !PT ;  /* 0x0000001f16167812 */ /* 0x008fe200078ec0ff */
[----:B--2-4-:R-:W-:Y:S06]  /*9ed0*/  @!P1 BRA `(.L_x_1928) ;  /* 0x0000001400149947 */ /* 0x014fec0003800000 */
.L_x_1950:
[----:B------:R-:W-:Y:S05]  /*9ee0*/  @P0 BRA `(.L_x_1929) ;  /* 0x00000000001c0947 */ /* 0x000fea0003800000 */
[----:B------:R-:W-:-:S04]  /*9ef0*/  IMAD.MOV.U32 R22, RZ, RZ, 0x6100 ;  /* 0x00006100ff167424 */ /* 0x000fc800078e00ff */
[----:B------:R2:W-:Y:S02]  /*9f00*/  SYNCS.ARRIVE.TRANS64 RZ, [R8+URZ+0x36430], R22 ;  /* 0x0364301608ff79a7 */ /* 0x0005e4000800003f */
[----:B--2---:R-:W2:Y:S02]  /*9f10*/  S2R R22, SR_TID.X ;  /* 0x0000000000167919 */ /* 0x004ea40000002100 */
[----:B--2---:R-:W-:-:S04]  /*9f20*/  LOP3.LUT R22, R22, 0x1f, RZ, 0xc0, !PT ;  /* 0x0000001f16167812 */ /* 0x004fc800078ec0ff */
[----:B------:R-:W-:-:S13]  /*9f30*/  ISETP.NE.AND P1, PT, R22, RZ, PT ;  /* 0x000000ff1600720c */ /* 0x000fda0003f25270 */
[----:B------:R-:W-:Y:S05]  /*9f40*/  @!P1 BRA `(.L_x_1929) ;  /* 0x0000000000049947 */ /* 0x000fea0003800000 */
[----:B------:R-:W-:Y:S01]  /*9f50*/  BPT.TRAP 0x1 ;  /* 0x000000040000795c */ /* 0x000fe20000300000 */
.L_x_1929:
[----:B------:R-:W-:Y:S01]  /*9f60*/  IADD3 R18, P1, R18, UR14, RZ ;  /* 0x0000000e12127c10 */ /* 0x000fe2000ff3e0ff */
        /* <DEDUP_REMOVED lines=36> */
.L_x_1952:
[----:B------:R-:W-:Y:S05]  /*a1b0*/  @P0 BRA `(.L_x_1931) ;  /* 0x0000000000140947 */ /* 0x000fea0003800000 */
[----:B------:R-:W-:Y:S01]  /*a1c0*/  ISETP.NE.AND P1, PT, R22, RZ, PT ;  /* 0x000000ff1600720c */ /* 0x000fe20003f25270 */
[----:B--2---:R-:W-:-:S04]  /*a1d0*/  IMAD.MOV.U32 R5, RZ, RZ, 0x6100 ;  /* 0x00006100ff057424 */ /* 0x004fc800078e00ff */
[----:B------:R3:W-:Y:S08]  /*a1e0*/  SYNCS.ARRIVE.TRANS64 RZ, [R8+URZ+0x36410], R5 ;  /* 0x0364100508ff79a7 */ /* 0x0007f0000800003f */
[----:B------:R-:W-:Y:S05]  /*a1f0*/  @!P1 BRA `(.L_x_1931) ;  /* 0x0000000000049947 */ /* 0x000fea0003800000 */
[----:B------:R-:W-:Y:S01]  /*a200*/  BPT.TRAP 0x1 ;  /* 0x000000040000795c */ /* 0x000fe20000300000 */
.L_x_1931:
        /* <DEDUP_REMOVED lines=8> */
[----:B------:R-:W-:Y:S01]  /*a290*/  UMOV UR20, UR28 ;  /* 0x0000001c00147c82 */ /* 0x000fe20008000000 */
[----:B------:R-:W-:Y:S01]  /*a2a0*/  UMOV UR21, UR29 ;  /* 0x0000001d00157c82 */ /* 0x000fe20008000000 */
[----:B------:R-:W-:Y:S01]  /*a2b0*/  UMOV UR10, 0x40 ;  /* 0x00000040000a7882 */ /* 0x000fe20000000000 */
[----:B------:R-:W-:Y:S01]  /*a2c0*/  UMOV UR12, UR28 ;  /* 0x0000001c000c7c82 */ /* 0x000fe20008000000 */
[----:B------:R-:W-:Y:S01]  /*a2d0*/  UMOV UR13, UR29 ;  /* 0x0000001d000d7c82 */ /* 0x000fe20008000000 */
[----:B------:R-:W-:-:S02]  /*a2e0*/  UIADD3 UR34, UR34, 0x2, URZ ;  /* 0x0000000222227890 */ /* 0x000fc4000fffe03f */
[----:B------:R-:W-:Y:S02]  /*a2f0*/  UIADD3 UR16, UR40, 0x1e000, URZ ;  /* 0x0001e00028107890 */ /* 0x000fe4000fffe03f */
[----:B------:R-:W-:Y:S02]  /*a300*/  USHF.L.U32 UR19, UR34, 0x6, URZ ;  /* 0x0000000622137899 */ /* 0x000fe4000800063f */
[----:B------:R-:W-:Y:S01]  /*a310*/  UIADD3 UR17, UR40, 0x36410, URZ ;  /* 0x0003641028117890 */ /* 0x000fe2000fffe03f */
[----:B------:R-:W-:Y:S01]  /*a320*/  IMAD.U32 R23, RZ, RZ, UR34 ;  /* 0x00000022ff177e24 */ /* 0x000fe2000f8e00ff */
[----:B------:R-:W-:Y:S02]  /*a330*/  UIADD3 UR8, UP0, UR19, UR22, URZ ;  /* 0x0000001613087290 */ /* 0x000fe4000ff1e03f */
[----:B------:R-:W-:Y:S01]  /*a340*/  IMAD.U32 R4, RZ, RZ, UR19 ;  /* 0x00000013ff047e24 */ /* 0x000fe2000f8e00ff */
[----:B------:R-:W-:Y:S02]  /*a350*/  UIADD3 UR19, UR19, UR7, URZ ;  /* 0x0000000713137290 */ /* 0x000fe4000fffe03f */
[----:B------:R-:W-:Y:S01]  /*a360*/  UIADD3 UR24, UR40, 0x22000, URZ ;  /* 0x0002200028187890 */ /* 0x000fe2000fffe03f */
[----:B------:R-:W-:Y:S01]  /*a370*/  PLOP3.LUT P1, PT, PT, PT, UP0, 0x80, 0x0 ;  /* 0x000000000000781c */ /* 0x000fe20003f2f008 */
[----:B------:R-:W-:Y:S01]  /*a380*/  IMAD.U32 R6, RZ, RZ, UR8 ;  /* 0x00000008ff067e24 */ /* 0x000fe2000f8e00ff */
[----:B------:R-:W-:-:S02]  /*a390*/  UIADD3 UR8, UR40, 0x20000, URZ ;  /* 0x0002000028087890 */ /* 0x000fc4000fffe03f */
[----:B--23--:R-:W-:Y:S01]  /*a3a0*/  LEA.HI.X.SX32 R5, R4, R11, 0x1, P1 ;  /* 0x0000000b04057211 */ /* 0x00cfe200008f0eff */
[----:B------:R-:W-:Y:S01]  /*a3b0*/  UIADD3 UR40, UR40, 0x30000, URZ ;  /* 0x0003000028287890 */ /* 0x000fe2000fffe03f */
[----:B------:R-:W-:Y:S01]  /*a3c0*/  LEA R4, P1, R6, R7, 0x2 ;  /* 0x0000000706047211 */ /* 0x000fe200078210ff */
[----:B------:R-:W-:Y:S01]  /*a3d0*/  UMOV UR9, UR17 ;  /* 0x0000001100097c82 */ /* 0x000fe20008000000 */
[----:B------:R-:W-:Y:S01]  /*a3e0*/  UMOV UR11, UR19 ;  /* 0x00000013000b7c82 */ /* 0x000fe20008000000 */
[----:B------:R-:W-:Y:S01]  /*a3f0*/  UMOV UR26, 0x80 ;  /* 0x00000080001a7882 */ /* 0x000fe20000000000 */
[----:B------:R-:W-:Y:S01]  /*a400*/  R2UR UR42, R4 ;  /* 0x00000000042a72ca */ /* 0x000fe200000e0000 */
[----:B------:R-:W-:Y:S01]  /*a410*/  UMOV UR25, UR17 ;  /* 0x0000001100197c82 */ /* 0x000fe20008000000 */
[----:B------:R-:W-:Y:S01]  /*a420*/  LEA.HI.X R4, R6, R0, R5, 0x2, P1 ;  /* 0x0000000006047211 */ /* 0x000fe200008f1405 */
[----:B------:R2:W-:Y:S01]  /*a430*/  UTMALDG.4D [UR16], [UR30], desc[UR32] ;  /* 0x000020101e0075b4 */ /* 0x0005e20008019000 */
[----:B------:R-:W-:Y:S01]  /*a440*/  ISETP.NE.AND P1, PT, R24, RZ, PT ;  /* 0x000000ff1800720c */ /* 0x000fe20003f25270 */
[----:B------:R-:W-:Y:S01]  /*a450*/  UMOV UR27, UR19 ;  /* 0x00000013001b7c82 */ /* 0x000fe20008000000 */
[----:B------:R-:W-:Y:S01]  /*a460*/  R2UR UR43, R4 ;  /* 0x00000000042b72ca */ /* 0x000fe200000e0000 */
[----:B------:R-:W-:Y:S01]  /*a470*/  UMOV UR41, UR17 ;  /* 0x0000001100297c82 */ /* 0x000fe20008000000 */
[----:B------:R-:W-:Y:S01]  /*a480*/  UMOV UR39, 0x10 ;  /* 0x0000001000277882 */ /* 0x000fe20000000000 */
[----:B------:R2:W-:Y:S01]  /*a490*/  UTMALDG.4D [UR8], [UR30], desc[UR32] ;  /* 0x000020081e0075b4 */ /* 0x0005e20008019000 */
[----:B------:R2:W-:Y:S09]  /*a4a0*/  UTMALDG.4D [UR24], [UR30], desc[UR32] ;  /* 0x000020181e0075b4 */ /* 0x0005f20008019000 */
[----:B------:R2:W-:Y:S02]  /*a4b0*/  UBLKCP.S.G [UR40], [UR42], UR39 ;  /* 0x000000282a0073ba */ /* 0x0005e40008000227 */
[----:B--2---:R-:W-:Y:S05]  /*a4c0*/  @P1 BRA `(.L_x_1932) ;  /* 0xfffffff000c41947 */ /* 0x004fea000383ffff */
.L_x_1923:
[----:B------:R-:W-:Y:S01]  /*a4d0*/  ISETP.NE.AND P1, PT, R21, RZ, PT ;  /* 0x000000ff1500720c */ /* 0x000fe20003f25270 */
[----:B------:R-:W-:Y:S02]  /*a4e0*/  IMAD.MOV.U32 R4, RZ, RZ, R19 ;  /* 0x000000ffff047224 */ /* 0x000fe400078e0013 */
[----:B------:R-:W-:-:S10]  /*a4f0*/  IMAD.MOV.U32 R5, RZ, RZ, 0x1 ;  /* 0x00000001ff057424 */ /* 0x000fd400078e00ff */
[----:B------:R-:W-:Y:S05]  /*a500*/  @!P1 BRA `(.L_x_1922) ;  /* 0x00000004008c9947 */ /* 0x000fea0003800000 */
[----:B------:R-:W2:Y:S02]  /*a510*/  SYNCS.PHASECHK.TRANS64.TRYWAIT P1, [R8+URZ+0x36438], R9 ;  /* 0x03643809080075a7 */ /* 0x000ea4000802017f */
[----:B--2---:R-:W-:Y:S05]  /*a520*/  @!P1 BRA `(.L_x_1933) ;  /* 0x0000000c00b89947 */ /* 0x004fea0003800000 */
.L_x_1953:
[----:B------:R-:W-:Y:S05]  /*a530*/  @P0 BRA `(.L_x_1934) ;  /* 0x0000000000140947 */ /* 0x000fea0003800000 */
[----:B------:R-:W-:Y:S01]  /*a540*/  ISETP.NE.AND P1, PT, R22, RZ, PT ;  /* 0x000000ff1600720c */ /* 0x000fe20003f25270 */
[----:B------:R-:W-:-:S04]  /*a550*/  IMAD.MOV.U32 R5, RZ, RZ, 0x6100 ;  /* 0x00006100ff057424 */ /* 0x000fc800078e00ff */
[----:B------:R3:W-:Y:S08]  /*a560*/  SYNCS.ARRIVE.TRANS64 RZ, [R8+URZ+0x36430], R5 ;  /* 0x0364300508ff79a7 */ /* 0x0007f0000800003f */
[----:B------:R-:W-:Y:S05]  /*a570*/  @!P1 BRA `(.L_x_1934) ;  /* 0x0000000000049947 */ /* 0x000fea0003800000 */
[----:B------:R-:W-:Y:S01]  /*a580*/  BPT.TRAP 0x1 ;  /* 0x000000040000795c */ /* 0x000fe20000300000 */
.L_x_1934:
[----:B---3--:R-:W3:Y:S01]  /*a590*/  LDC.64 R4, c[0x0][0x728] ;  /* 0x0001ca00ff047b82 */ /* 0x008ee20000000a00 */
[----:B------:R-:W-:Y:S01]  /*a5a0*/  IMAD.SHL.U32 R23, R23, 0x40, RZ ;  /* 0x0000004017177824 */ /* 0x000fe200078e00ff */
[----:B------:R-:W-:Y:S01]  /*a5b0*/  R2UR UR24, R8 ;  /* 0x00000000081872ca */ /* 0x000fe200000e0000 */
[----:B------:R-:W-:Y:S01]  /*a5c0*/  UMOV UR32, 0x0 ;  /* 0x0000000000207882 */ /* 0x000fe20000000000 */
[----:B------:R-:W-:Y:S01]  /*a5d0*/  UMOV UR33, 0x14f00000 ;  /* 0x14f0000000217882 */ /* 0x000fe20000000000 */
[----:B------:R-:W-:Y:S01]  /*a5e0*/  UMOV UR18, URZ ;  /* 0x0000003f00127c82 */ /* 0x000fe20008000000 */
[C---:B------:R-:W-:Y:S01]  /*a5f0*/  IADD3 R6, P1, R23.reuse, UR14, RZ ;  /* 0x0000000e17067c10 */ /* 0x040fe2000ff3e0ff */
[----:B------:R-:W-:Y:S01]  /*a600*/  UMOV UR20, UR28 ;  /* 0x0000001c00147c82 */ /* 0x000fe20008000000 */
[C---:B------:R-:W-:Y:S01]  /*a610*/  R2UR UR19, R23.reuse ;  /* 0x00000000171372ca */ /* 0x040fe200000e0000 */
[----:B------:R-:W-:Y:S01]  /*a620*/  UMOV UR21, UR29 ;  /* 0x0000001d00157c82 */ /* 0x000fe20008000000 */
[----:B-12---:R-:W-:Y:S01]  /*a630*/  LEA.HI.X.SX32 R9, R23, R12, 0x1, P1 ;  /* 0x0000000c17097211 */ /* 0x006fe200008f0eff */
        /* <DEDUP_REMOVED lines=9> */
[C---:B---3--:R-:W-:Y:S01]  /*a6d0*/  LEA R4, P2, R6.reuse, R4, 0x2 ;  /* 0x0000000406047211 */ /* 0x048fe200078410ff */
        /* <DEDUP_REMOVED lines=19> */
[----:B------:R-:W2:Y:S02]  /*a810*/  SYNCS.PHASECHK.TRANS64.TRYWAIT P1, [R8+URZ+0x36428], R5 ;  /* 0x03642805080075a7 */ /* 0x000ea4000802017f */
[----:B-12---:R-:W-:Y:S05]  /*a820*/  @!P1 BRA `(.L_x_1935) ;  /* 0x0000000c000c9947 */ /* 0x006fea0003800000 */
.L_x_1954:
[----:B-1----:R-:W-:Y:S01]  /*a830*/  IMAD.MOV.U32 R5, RZ, RZ, RZ ;  /* 0x000000ffff057224 */ /* 0x002fe200078e00ff */
[----:B------:R-:W-:Y:S06]  /*a840*/  @P0 BRA `(.L_x_1936) ;  /* 0x0000000000140947 */ /* 0x000fec0003800000 */
[----:B------:R-:W-:Y:S01]  /*a850*/  ISETP.NE.AND P1, PT, R22, RZ, PT ;  /* 0x000000ff1600720c */ /* 0x000fe20003f25270 */
[----:B------:R-:W-:-:S04]  /*a860*/  IMAD.MOV.U32 R9, RZ, RZ, 0x6100 ;  /* 0x00006100ff097424 */ /* 0x000fc800078e00ff */
[----:B------:R1:W-:Y:S08]  /*a870*/  SYNCS.ARRIVE.TRANS64 RZ, [R8+URZ+0x36418], R9 ;  /* 0x0364180908ff79a7 */ /* 0x0003f0000800003f */
[----:B------:R-:W-:Y:S05]  /*a880*/  @!P1 BRA `(.L_x_1936) ;  /* 0x0000000000049947 */ /* 0x000fea0003800000 */
[----:B------:R-:W-:Y:S01]  /*a890*/  BPT.TRAP 0x1 ;  /* 0x000000040000795c */ /* 0x000fe20000300000 */
.L_x_1936:
        /* <DEDUP_REMOVED lines=16> */
[----:B------:R-:W-:Y:S02]  /*a9a0*/  UIADD3 UR8, UP0, UR19, UR22, URZ ;  /* 0x0000001613087290 */ /* 0x000fe4000ff1e03f */
[----:B------:R-:W-:Y:S01]  /*a9b0*/  IMAD.U32 R4, RZ, RZ, UR19 ;  /* 0x00000013ff047e24 */ /* 0x000fe2000f8e00ff */
[----:B------:R-:W-:Y:S02]  /*a9c0*/  UIADD3 UR17, UR40, 0x36418, URZ ;  /* 0x0003641828117890 */ /* 0x000fe4000fffe03f */
[----:B------:R-:W-:Y:S01]  /*a9d0*/  UIADD3 UR19, UR19, UR7, URZ ;  /* 0x0000000713137290 */ /* 0x000fe2000fffe03f */
[----:B------:R-:W-:Y:S01]  /*a9e0*/  PLOP3.LUT P1, PT, PT, PT, UP0, 0x80, 0x0 ;  /* 0x000000000000781c */ /* 0x000fe20003f2f008 */
[----:B------:R-:W-:Y:S01]  /*a9f0*/  UIADD3 UR24, UR40, 0x28000, URZ ;  /* 0x0002800028187890 */ /* 0x000fe2000fffe03f */
[----:B------:R-:W-:Y:S02]  /*aa00*/  UMOV UR34, 0x10 ;  /* 0x0000001000227882 */ /* 0x000fe40000000000 */
[----:B------:R-:W-:Y:S01]  /*aa10*/  LEA.HI.X.SX32 R11, R4, R11, 0x1, P1 ;  /* 0x0000000b040b7211 */ /* 0x000fe200008f0eff */
[----:B------:R-:W-:Y:S01]  /*aa20*/  IMAD.U32 R4, RZ, RZ, UR8 ;  /* 0x00000008ff047e24 */ /* 0x000fe2000f8e00ff */
[----:B------:R-:W-:-:S02]  /*aa30*/  UIADD3 UR8, UR40, 0x26000, URZ ;  /* 0x0002600028087890 */ /* 0x000fc4000fffe03f */
[----:B------:R-:W-:Y:S01]  /*aa40*/  UIADD3 UR40, UR40, 0x30100, URZ ;  /* 0x0003010028287890 */ /* 0x000fe2000fffe03f */
[----:B------:R2:W-:Y:S01]  /*aa50*/  UTMALDG.4D [UR16], [UR30], desc[UR32] ;  /* 0x000020101e0075b4 */ /* 0x0005e20008019000 */
[C---:B------:R-:W-:Y:S01]  /*aa60*/  LEA R7, P1, R4.reuse, R7, 0x2 ;  /* 0x0000000704077211 */ /* 0x040fe200078210ff */
[----:B------:R-:W-:Y:S01]  /*aa70*/  UMOV UR9, UR17 ;  /* 0x0000001100097c82 */ /* 0x000fe20008000000 */
[----:B------:R-:W-:Y:S01]  /*aa80*/  UMOV UR11, UR19 ;  /* 0x00000013000b7c82 */ /* 0x000fe20008000000 */
[----:B------:R-:W-:Y:S01]  /*aa90*/  UMOV UR25, UR17 ;  /* 0x0000001100197c82 */ /* 0x000fe20008000000 */
[----:B------:R-:W-:Y:S01]  /*aaa0*/  LEA.HI.X R0, R4, R0, R11, 0x2, P1 ;  /* 0x0000000004007211 */ /* 0x000fe200008f140b */
[----:B------:R-:W-:Y:S01]  /*aab0*/  UMOV UR27, UR19 ;  /* 0x00000013001b7c82 */ /* 0x000fe20008000000 */
[----:B------:R-:W-:Y:S01]  /*aac0*/  R2UR UR42, R7 ;  /* 0x00000000072a72ca */ /* 0x000fe200000e0000 */
[----:B------:R-:W-:Y:S01]  /*aad0*/  UMOV UR41, UR17 ;  /* 0x0000001100297c82 */ /* 0x000fe20008000000 */
[----:B------:R-:W-:Y:S01]  /*aae0*/  R2UR UR43, R0 ;  /* 0x00000000002b72ca */ /* 0x000fe200000e0000 */
[----:B------:R2:W-:Y:S01]  /*aaf0*/  UTMALDG.4D [UR8], [UR30], desc[UR32] ;  /* 0x000020081e0075b4 */ /* 0x0005e20008019000 */
[----:B------:R-:W-:Y:S01]  /*ab00*/  IMAD.MOV.U32 R4, RZ, RZ, R19 ;  /* 0x000000ffff047224 */ /* 0x000fe200078e0013 */
[----:B------:R2:W-:Y:S10]  /*ab10*/  UTMALDG.4D [UR24], [UR30], desc[UR32] ;  /* 0x000020181e0075b4 */ /* 0x0005f40008019000 */
[----:B------:R2:W-:Y:S02]  /*ab20*/  UBLKCP.S.G [UR40], [UR42], UR34 ;  /* 0x000000282a0073ba */ /* 0x0005e40008000222 */
[----:B--2---:R-:W-:Y:S01]  /*ab30*/  NOP ;  /* 0x0000000000007918 */ /* 0x004fe20000000000 */
.L_x_1922:
[----:B------:R-:W-:-:S04]  /*ab40*/  SHF.L.U32 R3, R5, 0x1f, RZ ;  /* 0x0000001f05037819 */ /* 0x000fc800000006ff */
[----:B------:R-:W2:Y:S02]  /*ab50*/  SYNCS.PHASECHK.TRANS64.TRYWAIT P1, [R8+URZ+0x36438], R3 ;  /* 0x03643803080075a7 */ /* 0x000ea4000802017f */
[----:B--2---:R-:W-:Y:S05]  /*ab60*/  @!P1 BRA `(.L_x_1937) ;  /* 0x0000000800509947 */ /* 0x004fea0003800000 */
.L_x_1955:
[----:B------:R-:W-:Y:S05]  /*ab70*/  @P0 BRA `(.L_x_1938) ;  /* 0x0000000000180947 */ /* 0x000fea0003800000 */
[----:B------:R-:W3:Y:S01]  /*ab80*/  S2R R0, SR_TID.X ;  /* 0x0000000000007919 */ /* 0x000ee20000002100 */
[----:B--2---:R-:W-:-:S04]  /*ab90*/  IMAD.MOV.U32 R3, RZ, RZ, 0x6100 ;  /* 0x00006100ff037424 */ /* 0x004fc800078e00ff */
[----:B------:R4:W-:Y:S01]  /*aba0*/  SYNCS.ARRIVE.TRANS64 RZ, [R8+URZ+0x36430], R3 ;  /* 0x0364300308ff79a7 */ /* 0x0009e2000800003f */
[----:B---3--:R-:W-:-:S13]  /*abb0*/  LOP3.LUT P0, RZ, R0, 0x1f, RZ, 0xc0, !PT ;  /* 0x0000001f00ff7812 */ /* 0x008fda000780c0ff */
[----:B----4-:R-:W-:Y:S05]  /*abc0*/  @!P0 BRA `(.L_x_1938) ;  /* 0x0000000000048947 */ /* 0x010fea0003800000 */
[----:B------:R-:W-:Y:S01]  /*abd0*/  BPT.TRAP 0x1 ;  /* 0x000000040000795c */ /* 0x000fe20000300000 */
.L_x_1938:
        /* <DEDUP_REMOVED lines=22> */
[----:B--2---:R-:W-:Y:S01]  /*ad40*/  SEL R3, RZ, 0x1, P0 ;  /* 0x00000001ff037807 */ /* 0x004fe20000000000 */
[----:B------:R-:W-:Y:S01]  /*ad50*/  ULEA UR30, UP0, UR9, UR30, 0x2 ;  /* 0x0000001e091e7291 */ /* 0x000fe2000f80103f */
[----:B------:R-:W-:Y:S01]  /*ad60*/  SEL R20, R20, RZ, P0 ;  /* 0x000000ff14147207 */ /* 0x000fe20000000000 */
[----:B------:R-:W-:Y:S01]  /*ad70*/  UIADD3 UR16, UR24, 0x2a000, URZ ;  /* 0x0002a00018107890 */ /* 0x000fe2000fffe03f */
[----:B------:R-:W-:Y:S01]  /*ad80*/  LOP3.LUT R10, R10, R3, RZ, 0x3c, !PT ;  /* 0x000000030a0a7212 */ /* 0x000fe200078e3cff */
[----:B------:R-:W-:-:S02]  /*ad90*/  ULEA.HI.X UR31, UR9, UR31, UR8, 0x2, UP0 ;  /* 0x0000001f091f7291 */ /* 0x000fc400080f1408 */
[----:B------:R-:W-:Y:S02]  /*ada0*/  UIADD3 UR19, UR19, UR7, URZ ;  /* 0x0000000713137290 */ /* 0x000fe4000fffe03f */
[----:B------:R-:W-:Y:S02]  /*adb0*/  UIADD3 UR42, UR24, 0x30200, URZ ;  /* 0x00030200182a7890 */ /* 0x000fe4000fffe03f */
[----:B------:R-:W-:Y:S02]  /*adc0*/  UIADD3 UR8, UR24, 0x2c000, URZ ;  /* 0x0002c00018087890 */ /* 0x000fe4000fffe03f */
[----:B------:R-:W-:Y:S01]  /*add0*/  UIADD3 UR24, UR24, 0x2e000, URZ ;  /* 0x0002e00018187890 */ /* 0x000fe2000fffe03f */
[----:B------:R-:W-:Y:S01]  /*ade0*/  UMOV UR9, UR17 ;  /* 0x0000001100097c82 */ /* 0x000fe20008000000 */
[----:B------:R-:W-:Y:S01]  /*adf0*/  UMOV UR11, UR19 ;  /* 0x00000013000b7c82 */ /* 0x000fe20008000000 */
[----:B------:R-:W-:Y:S01]  /*ae00*/  UMOV UR26, 0x80 ;  /* 0x00000080001a7882 */ /* 0x000fe20000000000 */
[----:B------:R-:W-:Y:S01]  /*ae10*/  UMOV UR25, UR17 ;  /* 0x0000001100197c82 */ /* 0x000fe20008000000 */
[----:B------:R2:W-:Y:S01]  /*ae20*/  UTMALDG.4D [UR16], [UR32], desc[UR40] ;  /* 0x00002810200075b4 */ /* 0x0005e20008019000 */
[----:B------:R-:W-:Y:S01]  /*ae30*/  UMOV UR27, UR19 ;  /* 0x00000013001b7c82 */ /* 0x000fe20008000000 */
[----:B------:R-:W-:Y:S01]  /*ae40*/  UMOV UR43, UR17 ;  /* 0x00000011002b7c82 */ /* 0x000fe20008000000 */
[----:B------:R-:W-:Y:S01]  /*ae50*/  UMOV UR34, 0x10 ;  /* 0x0000001000227882 */ /* 0x000fe20000000000 */
[----:B------:R2:W-:Y:S01]  /*ae60*/  UTMALDG.4D [UR8], [UR32], desc[UR40] ;  /* 0x00002808200075b4 */ /* 0x0005e20008019000 */
[----:B------:R2:W-:Y:S01]  /*ae70*/  UTMALDG.4D [UR24], [UR32], desc[UR40] ;  /* 0x00002818200075b4 */ /* 0x0005e20008019000 */
[----:B------:R2:W-:Y:S02]  /*ae80*/  UBLKCP.S.G [UR42], [UR30], UR34 ;  /* 0x0000002a1e0073ba */ /* 0x0005e40008000222 */
[----:B--2---:R-:W-:Y:S01]  /*ae90*/  NOP ;  /* 0x0000000000007918 */ /* 0x004fe20000000000 */
.L_x_1919:
[----:B------:R-:W-:Y:S05]  /*aea0*/  BSYNC B0 ;  /* 0x0000000000007941 */ /* 0x000fea0003800000 */
.L_x_1914:
[----:B------:R-:W-:-:S03]  /*aeb0*/  UMOV UR8, 0xffffffff ;  /* 0xffffffff00087882 */ /* 0x000fc60000000000 */
[----:B------:R-:W-:Y:S05]  /*aec0*/  BRA.DIV UR8, `(.L_x_1939) ;  /* 0x00000006088c7947 */ /* 0x000fea000b800000 */
[----:B------:R-:W-:-:S13]  /*aed0*/  ELECT P6, URZ, PT ;  /* 0x00000000003f782f */ /* 0x000fda00038c0000 */
.L_x_1958:
[----:B------:R-:W-:Y:S05]  /*aee0*/  @!P6 BRA `(.L_x_1790) ;  /* 0x000000000074e947 */ /* 0x000fea0003800000 */
[----:B------:R-:W-:-:S06]  /*aef0*/  ULOP3.LUT UR8, UR38, 0x2, URZ, 0xfc, !UPT ;  /* 0x0000000226087892 */ /* 0x000fcc000f8efc3f */
[----:B------:R-:W-:-:S05]  /*af00*/  IMAD.U32 R0, RZ, RZ, UR8 ;  /* 0x00000008ff007e24 */ /* 0x000fca000f8e00ff */
[----:B------:R-:W-:-:S13]  /*af10*/  ISETP.NE.AND P2, PT, R0, 0x3, PT ;  /* 0x000000030000780c */ /* 0x000fda0003f45270 */
[----:B------:R-:W-:Y:S05]  /*af20*/  @!P2 BRA `(.L_x_1940) ;  /* 0x000000000004a947 */ /* 0x000fea0003800000 */
[----:B---3--:R-:W-:Y:S01]  /*af30*/  BPT.TRAP 0x1 ;  /* 0x000000040000795c */ /* 0x008fe20000300000 */
.L_x_1940:
[----:B------:R-:W2:Y:S01]  /*af40*/  S2R R3, SR_CgaCtaId ;  /* 0x0000000000037919 */ /* 0x000ea20000008800 */
[----:B------:R-:W-:-:S04]  /*af50*/  MOV R0, 0x400 ;  /* 0x0000040000007802 */ /* 0x000fc80000000f00 */
[----:B--2---:R-:W-:Y:S02]  /*af60*/  LEA R4, R3, R0, 0x18 ;  /* 0x0000000003047211 */ /* 0x004fe400078ec0ff */
[----:B------:R-:W-:-:S03]  /*af70*/  SHF.L.U32 R0, R10, 0x1f, RZ ;  /* 0x0000001f0a007819 */ /* 0x000fc600000006ff */
[----:B------:R-:W-:-:S04]  /*af80*/  VIADD R3, R4, 0x36420 ;  /* 0x0003642004037836 */ /* 0x000fc80000000000 */
[C---:B-1----:R-:W-:Y:S02]  /*af90*/  IMAD R9, R20.reuse, 0x8, R3 ;  /* 0x0000000814097824 */ /* 0x042fe400078e0203 */
        /* <DEDUP_REMOVED lines=9> */
.L_x_1959:
[----:B------:R-:W2:Y:S02]  /*b030*/  SYNCS.PHASECHK.TRANS64.TRYWAIT P0, [R3+URZ], R2 ;  /* 0x00000002030075a7 */ /* 0x000ea4000800017f */
[----:B--2---:R-:W-:Y:S05]  /*b040*/  @!P0 BRA `(.L_x_1942) ;  /* 0x0000000400608947 */ /* 0x004fea0003800000 */
.L_x_1960:
[----:B------:R-:W-:Y:S05]  /*b050*/  @!P2 BRA `(.L_x_1943) ;  /* 0x000000000004a947 */ /* 0x000fea0003800000 */
[----:B---3--:R-:W-:Y:S01]  /*b060*/  BPT.TRAP 0x1 ;  /* 0x000000040000795c */ /* 0x008fe20000300000 */
.L_x_1943:
[----:B------:R-:W-:-:S07]  /*b070*/  SHF.L.U32 R5, R5, 0x1f, RZ ;  /* 0x0000001f05057819 */ /* 0x000fce00000006ff */
.L_x_1944:
[----:B----4-:R4:W1:Y:S02]  /*b080*/  SYNCS.PHASECHK.TRANS64.TRYWAIT P0, [R4+URZ+0x36438], R5 ;  /* 0x03643805040075a7 */ /* 0x010864000800017f */
[----:B-1----:R-:W-:Y:S05]  /*b090*/  @!P0 NANOSLEEP.SYNCS 0x989680 ;  /* 0x009896800000895d */ /* 0x002fea0003900000 */
[----:B------:R-:W1:Y:S02]  /*b0a0*/  @!P0 SYNCS.PHASECHK.TRANS64 P0, [R4+URZ+0x36438], R5 ;  /* 0x03643805040085a7 */ /* 0x000e64000800007f */
[----:B-1----:R-:W-:Y:S05]  /*b0b0*/  @!P0 BRA `(.L_x_1944) ;  /* 0xfffffffc00f08947 */ /* 0x002fea000383ffff */
.L_x_1790:
[----:B---3--:R-:W-:Y:S05]  /*b0c0*/  BSYNC B6 ;  /* 0x0000000000067941 */ /* 0x008fea0003800000 */
.L_x_1784:
[----:B------:R-:W-:Y:S05]  /*b0d0*/  EXIT ;  /* 0x000000000000794d */ /* 0x000fea0003800000 */
.L_x_1801:
[----:B------:R-:W-:Y:S02]  /*b0e0*/  IMAD.MOV.U32 R12, RZ, RZ, RZ ;  /* 0x000000ffff0c7224 */ /* 0x000fe400078e00ff */
[----:B------:R-:W-:Y:S02]  /*b0f0*/  IMAD.MOV.U32 R11, RZ, RZ, 0x1f ;  /* 0x0000001fff0b7424 */ /* 0x000fe400078e00ff */
[----:B------:R-:W-:-:S07]  /*b100*/  IMAD.MOV.U32 R15, RZ, RZ, -0x1 ;  /* 0xffffffffff0f7424 */ /* 0x000fce00078e00ff */
[----:B------:R-:W-:Y:S05]  /*b110*/  WARPSYNC.COLLECTIVE R15, `(.L_x_1945) ;  /* 0x000000000f087348 */ /* 0x000fea0003c00000 */
[----:B------:R1:W2:Y:S02]  /*b120*/  SHFL.IDX P6, R14, R13, R12, R11 ;  /* 0x0000000c0d0e7389 */ /* 0x0002a400000c000b */
[----:B-12---:R-:W-:Y:S01]  /*b130*/  ENDCOLLECTIVE ;  /* 0x000000000000791b */ /* 0x006fe20003800000 */
.L_x_1945:
[----:B------:R-:W-:Y:S05]  /*b140*/  BRA `(.L_x_1946) ;  /* 0xffffff6000a87947 */ /* 0x000fea000383ffff */
.L_x_1803:
[----:B--2---:R2:W3:Y:S02]  /*b150*/  SYNCS.PHASECHK.TRANS64.TRYWAIT P0, [R154+URZ+0x36400], R11 ;  /* 0x0364000b9a0075a7 */ /* 0x0044e4000800017f */
[----:B---3--:R-:W-:Y:S05]  /*b160*/  @!P0 NANOSLEEP.SYNCS 0x989680 ;  /* 0x009896800000895d */ /* 0x008fea0003900000 */
[----:B------:R-:W3:Y:S02]  /*b170*/  @!P0 SYNCS.PHASECHK.TRANS64 P0, [R154+URZ+0x36400], R11 ;  /* 0x0364000b9a0085a7 */ /* 0x000ee4000800007f */
[----:B---3--:R-:W-:Y:S05]  /*b180*/  @!P0 BRA `(.L_x_1803) ;  /* 0xfffffffc00f08947 */ /* 0x008fea000383ffff */
[----:B------:R-:W-:Y:S05]  /*b190*/  BRA `(.L_x_1802) ;  /* 0xffffff6000e07947 */ /* 0x000fea000383ffff */
.L_x_1807:
[----:B--2---:R2:W3:Y:S02]  /*b1a0*/  SYNCS.PHASECHK.TRANS64.TRYWAIT P1, [R3+URZ+0x36410], R12 ;  /* 0x0364100c030075a7 */ /* 0x0044e4000802017f */
[----:B---3--:R-:W-:Y:S05]  /*b1b0*/  @!P1 NANOSLEEP.SYNCS 0x989680 ;  /* 0x009896800000995d */ /* 0x008fea0003900000 */
[----:B------:R-:W3:Y:S02]  /*b1c0*/  @!P1 SYNCS.PHASECHK.TRANS64 P1, [R3+URZ+0x36410], R12 ;  /* 0x0364100c030095a7 */ /* 0x000ee4000802007f */
[----:B---3--:R-:W-:Y:S05]  /*b1d0*/  @!P1 BRA `(.L_x_1807) ;  /* 0xfffffffc00f09947 */ /* 0x008fea000383ffff */
[----:B------:R-:W-:Y:S05]  /*b1e0*/  BRA `(.L_x_1806) ;  /* 0xffffff6800a87947 */ /* 0x000fea000383ffff */
.L_x_1811:
[----:B------:R1:W1:Y:S02]  /*b1f0*/  SYNCS.PHASECHK.TRANS64.TRYWAIT P1, [R154+URZ+0x36430], R13 ;  /* 0x0364300d9a0075a7 */ /* 0x000264000802017f */
[----:B-1----:R-:W-:Y:S05]  /*b200*/  @!P1 NANOSLEEP.SYNCS 0x989680 ;  /* 0x009896800000995d */ /* 0x002fea0003900000 */
[----:B------:R-:W1:Y:S02]  /*b210*/  @!P1 SYNCS.PHASECHK.TRANS64 P1, [R154+URZ+0x36430], R13 ;  /* 0x0364300d9a0095a7 */ /* 0x000e64000802007f */
[----:B-1----:R-:W-:Y:S05]  /*b220*/  @!P1 BRA `(.L_x_1811) ;  /* 0xfffffffc00f09947 */ /* 0x002fea000383ffff */
[----:B------:R-:W-:Y:S05]  /*b230*/  BRA `(.L_x_1810) ;  /* 0xffffff70004c7947 */ /* 0x000fea000383ffff */
.L_x_1920:
[----:B-1----:R1:W2:Y:S02]  /*b240*/  SYNCS.PHASECHK.TRANS64.TRYWAIT P1, [R8+URZ+0x36420], R9 ;  /* 0x03642009080075a7 */ /* 0x0022a4000802017f */
[----:B--2---:R-:W-:Y:S05]  /*b250*/  @!P1 NANOSLEEP.SYNCS 0x989680 ;  /* 0x009896800000995d */ /* 0x004fea0003900000 */
[----:B------:R-:W2:Y:S02]  /*b260*/  @!P1 SYNCS.PHASECHK.TRANS64 P1, [R8+URZ+0x36420], R9 ;  /* 0x03642009080095a7 */ /* 0x000ea4000802007f */
[----:B--2---:R-:W-:Y:S05]  /*b270*/  @!P1 BRA `(.L_x_1920) ;  /* 0xfffffffc00f09947 */ /* 0x004fea000383ffff */
[----:B------:R-:W-:Y:S05]  /*b280*/  BRA `(.L_x_1947) ;  /* 0xffffffdc00607947 */ /* 0x000fea000383ffff */
.L_x_1924:
[----:B-1----:R1:W2:Y:S02]  /*b290*/  SYNCS.PHASECHK.TRANS64.TRYWAIT P1, [R8+URZ+0x36438], R9 ;  /* 0x03643809080075a7 */ /* 0x0022a4000802017f */
[----:B--2---:R-:W-:Y:S05]  /*b2a0*/  @!P1 NANOSLEEP.SYNCS 0x989680 ;  /* 0x009896800000995d */ /* 0x004fea0003900000 */
[----:B------:R-:W2:Y:S02]  /*b2b0*/  @!P1 SYNCS.PHASECHK.TRANS64 P1, [R8+URZ+0x36438], R9 ;  /* 0x03643809080095a7 */ /* 0x000ea4000802007f */
[----:B--2---:R-:W-:Y:S05]  /*b2c0*/  @!P1 BRA `(.L_x_1924) ;  /* 0xfffffffc00f09947 */ /* 0x004fea000383ffff */
[----:B------:R-:W-:Y:S05]  /*b2d0*/  BRA `(.L_x_1948) ;  /* 0xffffffe400507947 */ /* 0x000fea000383ffff */
.L_x_1926:
[----:B--2---:R2:W3:Y:S02]  /*b2e0*/  SYNCS.PHASECHK.TRANS64.TRYWAIT P1, [R8+URZ+0x36428], R7 ;  /* 0x03642807080075a7 */ /* 0x0044e4000802017f */
[----:B---3--:R-:W-:Y:S05]  /*b2f0*/  @!P1 NANOSLEEP.SYNCS 0x989680 ;  /* 0x009896800000995d */ /* 0x008fea0003900000 */
[----:B------:R-:W3:Y:S02]  /*b300*/  @!P1 SYNCS.PHASECHK.TRANS64 P1, [R8+URZ+0x36428], R7 ;  /* 0x03642807080095a7 */ /* 0x000ee4000802007f */
[----:B---3--:R-:W-:Y:S05]  /*b310*/  @!P1 BRA `(.L_x_1926) ;  /* 0xfffffffc00f09947 */ /* 0x008fea000383ffff */
[----:B------:R-:W-:Y:S05]  /*b320*/  BRA `(.L_x_1949) ;  /* 0xffffffe800187947 */ /* 0x000fea000383ffff */
.L_x_1928:
[----:B------:R-:W-:-:S04]  /*b330*/  SHF.L.U32 R22, RZ, 0x1f, RZ ;  /* 0x0000001fff167819 */ /* 0x000fc800000006ff */
[----:B------:R2:W3:Y:S03]  /*b340*/  SYNCS.PHASECHK.TRANS64.TRYWAIT P1, [R8+URZ+0x36438], R22 ;  /* 0x03643816080075a7 */ /* 0x0004e6000802017f */
[----:B---3--:R-:W-:Y:S05]  /*b350*/  @!P1 NANOSLEEP.SYNCS 0x989680 ;  /* 0x009896800000995d */ /* 0x008fea0003900000 */
[----:B------:R2:W3:Y:S02]  /*b360*/  @!P1 SYNCS.PHASECHK.TRANS64 P1, [R8+URZ+0x36438], R22 ;  /* 0x03643816080095a7 */ /* 0x0004e4000802007f */
[----:B--2---:R-:W2:Y:S02]  /*b370*/  S2R R22, SR_TID.X ;  /* 0x0000000000167919 */ /* 0x004ea40000002100 */
[----:B--2---:R-:W-:Y:S01]  /*b380*/  LOP3.LUT R22, R22, 0x1f, RZ, 0xc0, !PT ;  /* 0x0000001f16167812 */ /* 0x004fe200078ec0ff */
[----:B---3--:R-:W-:Y:S06]  /*b390*/  @!P1 BRA `(.L_x_1928) ;  /* 0xfffffffc00e49947 */ /* 0x008fec000383ffff */
[----:B------:R-:W-:Y:S05]  /*b3a0*/  BRA `(.L_x_1950) ;  /* 0xffffffe800cc7947 */ /* 0x000fea000383ffff */
.L_x_1930:
[----:B------:R-:W-:-:S07]  /*b3b0*/  SHF.L.U32 R5, R10, 0x1f, RZ ;  /* 0x0000001f0a057819 */ /* 0x000fce00000006ff */
.L_x_1951:
[----:B--2---:R2:W3:Y:S02]  /*b3c0*/  SYNCS.PHASECHK.TRANS64.TRYWAIT P1, [R8+URZ+0x36420], R5 ;  /* 0x03642005080075a7 */ /* 0x0044e4000802017f */
[----:B---3--:R-:W-:Y:S05]  /*b3d0*/  @!P1 NANOSLEEP.SYNCS 0x989680 ;  /* 0x009896800000995d */ /* 0x008fea0003900000 */
[----:B------:R-:W3:Y:S02]  /*b3e0*/  @!P1 SYNCS.PHASECHK.TRANS64 P1, [R8+URZ+0x36420], R5 ;  /* 0x03642005080095a7 */ /* 0x000ee4000802007f */
[----:B---3--:R-:W-:Y:S05]  /*b3f0*/  @!P1 BRA `(.L_x_1951) ;  /* 0xfffffffc00f09947 */ /* 0x008fea000383ffff */
[----:B------:R-:W-:Y:S05]  /*b400*/  BRA `(.L_x_1952) ;  /* 0xffffffec00687947 */ /* 0x000fea000383ffff */
.L_x_1933:
[----:B--2---:R2:W3:Y:S02]  /*b410*/  SYNCS.PHASECHK.TRANS64.TRYWAIT P1, [R8+URZ+0x36438], R9 ;  /* 0x03643809080075a7 */ /* 0x0044e4000802017f */
[----:B---3--:R-:W-:Y:S05]  /*b420*/  @!P1 NANOSLEEP.SYNCS 0x989680 ;  /* 0x009896800000995d */ /* 0x008fea0003900000 */
[----:B------:R-:W3:Y:S02]  /*b430*/  @!P1 SYNCS.PHASECHK.TRANS64 P1, [R8+URZ+0x36438], R9 ;  /* 0x03643809080095a7 */ /* 0x000ee4000802007f */
[----:B---3--:R-:W-:Y:S05]  /*b440*/  @!P1 BRA `(.L_x_1933) ;  /* 0xfffffffc00f09947 */ /* 0x008fea000383ffff */
[----:B------:R-:W-:Y:S05]  /*b450*/  BRA `(.L_x_1953) ;  /* 0xfffffff000347947 */ /* 0x000fea000383ffff */
.L_x_1935:
[----:B-1----:R1:W2:Y:S02]  /*b460*/  SYNCS.PHASECHK.TRANS64.TRYWAIT P1, [R8+URZ+0x36428], R5 ;  /* 0x03642805080075a7 */ /* 0x0022a4000802017f */
[----:B--2---:R-:W-:Y:S05]  /*b470*/  @!P1 NANOSLEEP.SYNCS 0x989680 ;  /* 0x009896800000995d */ /* 0x004fea0003900000 */
[----:B------:R-:W2:Y:S02]  /*b480*/  @!P1 SYNCS.PHASECHK.TRANS64 P1, [R8+URZ+0x36428], R5 ;  /* 0x03642805080095a7 */ /* 0x000ea4000802007f */
[----:B--2---:R-:W-:Y:S05]  /*b490*/  @!P1 BRA `(.L_x_1935) ;  /* 0xfffffffc00f09947 */ /* 0x004fea000383ffff */
[----:B------:R-:W-:Y:S05]  /*b4a0*/  BRA `(.L_x_1954) ;  /* 0xfffffff000e07947 */ /* 0x000fea000383ffff */
.L_x_1937:
[----:B--2---:R2:W3:Y:S02]  /*b4b0*/  SYNCS.PHASECHK.TRANS64.TRYWAIT P1, [R8+URZ+0x36438], R3 ;  /* 0x03643803080075a7 */ /* 0x0044e4000802017f */
[----:B---3--:R-:W-:Y:S05]  /*b4c0*/  @!P1 NANOSLEEP.SYNCS 0x989680 ;  /* 0x009896800000995d */ /* 0x008fea0003900000 */
[----:B------:R-:W3:Y:S02]  /*b4d0*/  @!P1 SYNCS.PHASECHK.TRANS64 P1, [R8+URZ+0x36438], R3 ;  /* 0x03643803080095a7 */ /* 0x000ee4000802007f */
[----:B---3--:R-:W-:Y:S05]  /*b4e0*/  @!P1 BRA `(.L_x_1937) ;  /* 0xfffffffc00f09947 */ /* 0x008fea000383ffff */
[----:B------:R-:W-:Y:S05]  /*b4f0*/  BRA `(.L_x_1955) ;  /* 0xfffffff4009c7947 */ /* 0x000fea000383ffff */
.L_x_1939:
[----:B------:R-:W-:Y:S01]  /*b500*/  BSSY B0, `(.L_x_1956) ;  /* 0x0000006000007945 */ /* 0x000fe20003800000 */
[----:B------:R-:W-:-:S07]  /*b510*/  IMAD.MOV.U32 R15, RZ, RZ, -0x1 ;  /* 0xffffffffff0f7424 */ /* 0x000fce00078e00ff */
[----:B-1-3--:R-:W-:Y:S05]  /*b520*/  WARPSYNC.COLLECTIVE R15, `(.L_x_1957) ;  /* 0x000000000f0c7348 */ /* 0x00afea0003c00000 */
[----:B------:R-:W-:Y:S02]  /*b530*/  ELECT P6, UR62, PT ;  /* 0x00000000003e782f */ /* 0x000fe400038c0000 */
[----:B------:R-:W-:Y:S01]  /*b540*/  MOV R14, UR62 ;  /* 0x0000003e000e7c02 */ /* 0x000fe20008000f00 */
[----:B-1-3--:R-:W-:Y:S10]  /*b550*/  ENDCOLLECTIVE ;  /* 0x000000000000791b */ /* 0x00aff40003800000 */
.L_x_1957:
[----:B------:R-:W-:Y:S05]  /*b560*/  BSYNC B0 ;  /* 0x0000000000007941 */ /* 0x000fea0003800000 */
.L_x_1956:
[----:B------:R-:W-:Y:S05]  /*b570*/  BRA `(.L_x_1958) ;  /* 0xfffffff800587947 */ /* 0x000fea000383ffff */
.L_x_1941:
[----:B-1----:R1:W2:Y:S02]  /*b580*/  SYNCS.PHASECHK.TRANS64.TRYWAIT P0, [R9+URZ], R0 ;  /* 0x00000000090075a7 */ /* 0x0022a4000800017f */
[----:B--2---:R-:W-:Y:S05]  /*b590*/  @!P0 NANOSLEEP.SYNCS 0x989680 ;  /* 0x009896800000895d */ /* 0x004fea0003900000 */
[----:B------:R-:W2:Y:S02]  /*b5a0*/  @!P0 SYNCS.PHASECHK.TRANS64 P0, [R9+URZ], R0 ;  /* 0x00000000090085a7 */ /* 0x000ea4000800007f */
[----:B--2---:R-:W-:Y:S05]  /*b5b0*/  @!P0 BRA `(.L_x_1941) ;  /* 0xfffffffc00f08947 */ /* 0x004fea000383ffff */
[----:B------:R-:W-:Y:S05]  /*b5c0*/  BRA `(.L_x_1959) ;  /* 0xfffffff800987947 */ /* 0x000fea000383ffff */
.L_x_1942:
[----:B--2---:R2:W4:Y:S02]  /*b5d0*/  SYNCS.PHASECHK.TRANS64.TRYWAIT P0, [R3+URZ], R2 ;  /* 0x00000002030075a7 */ /* 0x004524000800017f */
[----:B----4-:R-:W-:Y:S05]  /*b5e0*/  @!P0 NANOSLEEP.SYNCS 0x989680 ;  /* 0x009896800000895d */ /* 0x010fea0003900000 */
[----:B------:R-:W4:Y:S02]  /*b5f0*/  @!P0 SYNCS.PHASECHK.TRANS64 P0, [R3+URZ], R2 ;  /* 0x00000002030085a7 */ /* 0x000f24000800007f */
[----:B----4-:R-:W-:Y:S05]  /*b600*/  @!P0 BRA `(.L_x_1942) ;  /* 0xfffffffc00f08947 */ /* 0x010fea000383ffff */
[----:B------:R-:W-:Y:S05]  /*b610*/  BRA `(.L_x_1960) ;  /* 0xfffffff8008c7947 */ /* 0x000fea000383ffff */
.L_x_1961:
        /* <DEDUP_REMOVED lines=14> */
.L_x_3867:


//--------------------- .text._ZN7cutlass13device_kernelIN5flash11enable_sm90INS1_16FlashAttnBwdSm90INS1_25CollectiveMainloopBwdSm90ILi2ELi1ELi1EN4cute5tupleIJNS5_1CILi1EEES8_S8_EEENS6_IJNS7_ILi64EEENS7_ILi96EEENS7_ILi192EEEEEENS_10bfloat16_tEfNS_4arch4Sm90ELb0ELb1ELb0ELb1ELb1ELb0ELb1ELb0ELi3ELi1ELi1ELi1ELb0EEENS1_21CollectiveEpilogueBwdISD_SE_SG_Li384ELb1ELb1ELi3EEENS1_19SingleTileSchedulerILb1ELb0ELb0ELi96EEEEEEEEEvNT_6ParamsE --------------------------
	.section	.text._ZN7cutlass13device_kernelIN5flash11enable_sm90INS1_16FlashAttnBwdSm90INS1_25CollectiveMainloopBwdSm90ILi2ELi1ELi1EN4cute5tupleIJNS5_1CILi1EEES8_S8_EEENS6_IJNS7_ILi64EEENS7_ILi96EEENS7_ILi192EEEEEENS_10bfloat16_tEfNS_4arch4Sm90ELb0ELb1ELb0ELb1ELb1ELb0ELb1ELb0ELi3ELi1ELi1ELi1ELb0EEENS1_21CollectiveEpilogueBwdISD_SE_SG_Li384ELb1ELb1ELi3EEENS1_19SingleTileSchedulerILb1ELb0ELb0ELi96EEEEEEEEEvNT_6ParamsE,"ax",@progbits
	.align	128
.text._ZN7cutlass13device_kernelIN5flash11enable_sm90INS1_16FlashAttnBwdSm90INS1_25CollectiveMainloopBwdSm90ILi2ELi1ELi1EN4cute5tupleIJNS5_1CILi1EEES8_S8_EEENS6_IJNS7_ILi64EEENS7_ILi96EEENS7_ILi192EEEEEENS_10bfloat16_tEfNS_4arch4Sm90ELb0ELb1ELb0ELb1ELb1ELb0ELb1ELb0ELi3ELi1ELi1ELi1ELb0EEENS1_21CollectiveEpilogueBwdISD_SE_SG_Li384ELb1ELb1ELi3EEENS1_19SingleTileSchedulerILb1ELb0ELb0ELi96EEEEEEEEEvNT_6ParamsE:
        .type           _ZN7cutlass13device_kernelIN5flash11enable_sm90INS1_16FlashAttnBwdSm90INS1_25CollectiveMainloopBwdSm90ILi2ELi1ELi1EN4cute5tupleIJNS5_1CILi1EEES8_S8_EEENS6_IJNS7_ILi64EEENS7_ILi96EEENS7_ILi192EEEEEENS_10bfloat16_tEfNS_4arch4Sm90ELb0ELb1ELb0ELb1ELb1ELb0ELb1ELb0ELi3ELi1ELi1ELi1ELb0EEENS1_21CollectiveEpilogueBwdISD_SE_SG_Li384ELb1ELb1ELi3EEENS1_19SingleTileSchedulerILb1ELb0ELb0ELi96EEEEEEEEEvNT_6ParamsE,@function
        .size           _ZN7cutlass13device_kernelIN5flash11enable_sm90INS1_16FlashAttnBwdSm90INS1_25CollectiveMainloopBwdSm90ILi2ELi1ELi1EN4cute5tupleIJNS5_1CILi1EEES8_S8_EEENS6_IJNS7_ILi64EEENS7_ILi96EEENS7_ILi192EEEEEENS_10bfloat16_tEfNS_4arch4Sm90ELb0ELb1ELb0ELb1ELb1ELb0ELb1ELb0ELi3ELi1ELi1ELi1ELb0EEENS1_21CollectiveEpilogueBwdISD_SE_SG_Li384ELb1ELb1ELi3EEENS1_19SingleTileSchedulerILb1ELb0ELb0ELi96EEEEEEEEEvNT_6ParamsE,(.L_x_3868 - _ZN7cutlass13device_kernelIN5flash11enable_sm90INS1_16FlashAttnBwdSm90INS1_25CollectiveMainloopBwdSm90ILi2ELi1ELi1EN4cute5tupleIJNS5_1CILi1EEES8_S8_EEENS6_IJNS7_ILi64EEENS7_ILi96EEENS7_ILi192EEEEEENS_10bfloat16_tEfNS_4arch4Sm90ELb0ELb1ELb0ELb1ELb1ELb0ELb1ELb0ELi3ELi1ELi1ELi1ELb0EEENS1_21CollectiveEpilogueBwdISD_SE_SG_Li384ELb1ELb1ELi3EEENS1_19SingleTileSchedulerILb1ELb0ELb0ELi96EEEEEEEEEvNT_6ParamsE)
        .other          _ZN7cutlass13device_kernelIN5flash11enable_sm90INS1_16FlashAttnBwdSm90INS1_25CollectiveMainloopBwdSm90ILi2ELi1ELi1EN4cute5tupleIJNS5_1CILi1EEES8_S8_EEENS6_IJNS7_ILi64EEENS7_ILi96EEENS7_ILi192EEEEEENS_10bfloat16_tEfNS_4arch4Sm90ELb0ELb1ELb0ELb1ELb1ELb0ELb1ELb0ELi3ELi1ELi1ELi1ELb0EEENS1_21CollectiveEpilogueBwdISD_SE_SG_Li384ELb1ELb1ELi3EEENS1_19SingleTileSchedulerILb1ELb0ELb0ELi96EEEEEEEEEvNT_6ParamsE,@"STO_CUDA_ENTRY STV_DEFAULT"
_ZN7cutlass13device_kernelIN5flash11enable_sm90INS1_16FlashAttnBwdSm90INS1_25CollectiveMainloopBwdSm90ILi2ELi1ELi1EN4cute5tupleIJNS5_1CILi1EEES8_S8_EEENS6_IJNS7_ILi64EEENS7_ILi96EEENS7_ILi192EEEEEENS_10bfloat16_tEfNS_4arch4Sm90ELb0ELb1ELb0ELb1ELb1ELb0ELb1ELb0ELi3ELi1ELi1ELi1ELb0EEENS1_21CollectiveEpilogueBwdISD_SE_SG_Li384ELb1ELb1ELi3EEENS1_19SingleTileSchedulerILb1ELb0ELb0ELi96EEEEEEEEEvNT_6ParamsE:
        /* <DEDUP_REMOVED lines=23> */
.L_x_1963:
[----:B------:R-:W-:Y:S05]  /*0170*/  BSYNC B0 ;  /* 0x0000000000007941 */ /* 0x000fea0003800000 */
.L_x_1962:
        /* <DEDUP_REMOVED lines=37> */
.L_x_1964:
        /* <DEDUP_REMOVED lines=20> */
.L_x_1965:
[----:B------:R-:W-:Y:S01]  /*0510*/  PLOP3.LUT P0, PT, PT, PT, UP0, 0x80, 0x0 ;  /* 0x000000000000781c */ /* 0x000fe20003f0f008 */
[----:B------:R-:W-:Y:S01]  /*0520*/  NOP ;  /* 0x0000000000007918 */ /* 0x000fe20000000000 */
[----:B------:R-:W-:Y:S01]  /*0530*/  ULDC.64 UR46, c[0x0][0x208] ;  /* 0x00008200002e7ab9 */ /* 0x000fe20000000a00 */
[----:B------:R-:W-:Y:S01]  /*0540*/  BSSY B6, `(.L_x_1966) ;  /* 0x0000b9f000067945 */ /* 0x000fe20003800000 */
[----:B-12-4-:R-:W-:Y:S09]  /*0550*/  BAR.SYNC.DEFER_BLOCKING 0x0 ;  /* 0x0000000000007b1d */ /* 0x016ff20000010000 */
[----:B------:R-:W-:Y:S05]  /*0560*/  @!P0 BRA `(.L_x_1967) ;  /* 0x0000006400cc8947 */ /* 0x000fea0003800000 */
.L_x_1968:
        /* <DEDUP_REMOVED lines=21> */
.L_x_1969:
        /* <DEDUP_REMOVED lines=10> */
.L_x_1971:
[----:B------:R-:W2:Y:S02]  /*0760*/  LDC R0, c[0x0][0x8bc] ;  /* 0x00022f00ff007b82 */ /* 0x000ea40000000800 */
.L_x_1970:
        /* <DEDUP_REMOVED lines=15> */
.L_x_1973:
        /* <DEDUP_REMOVED lines=10> */
.L_x_1974:
        /* <DEDUP_REMOVED lines=8> */
.L_x_1975:
        /* <DEDUP_REMOVED lines=9> */
.L_x_1976:
        /* <DEDUP_REMOVED lines=22> */
.L_x_1977:
        /* <DEDUP_REMOVED lines=78> */
.L_x_1980:
        /* <DEDUP_REMOVED lines=15> */
.L_x_1979:
        /* <DEDUP_REMOVED lines=20> */
.L_x_1982:
        /* <DEDUP_REMOVED lines=15> */
.L_x_1981:
        /* <DEDUP_REMOVED lines=8> */
.L_x_2156:
        /* <DEDUP_REMOVED lines=19> */
.L_x_1984:
        /* <DEDUP_REMOVED lines=108> */
.L_x_2004:
[----:B------:R-:W-:-:S13]  /*1be0*/  ISETP.NE.AND P0, PT, R155, 0x3, PT ;  /* 0x000000039b00780c */ /* 0x000fda0003f05270 */
[----:B-1----:R-:W-:Y:S05]  /*1bf0*/  @!P0 BRA `(.L_x_1986) ;  /* 0x0000000000048947 */ /* 0x002fea0003800000 */
[----:B------:R-:W-:Y:S01]  /*1c00*/  BPT.TRAP 0x1 ;  /* 0x000000040000795c */ /* 0x000fe20000300000 */
.L_x_1986:
[----:B------:R-:W-:Y:S02]  /*1c10*/  LEA R3, R2, UR36, 0x3 ;  /* 0x0000002402037c11 */ /* 0x000fe4000f8e18ff */
[----:B------:R-:W-:-:S04]  /*1c20*/  SHF.L.U32 R12, R7, 0x1f, RZ ;  /* 0x0000001f070c7819 */ /* 0x000fc800000006ff */
[----:B------:R1:W2:Y:S01]  /*1c30*/  SYNCS.PHASECHK.TRANS64.TRYWAIT P1, [R3+URZ+0x36410], R12 ;  /* 0x0364100c030075a7 */ /* 0x0002a2000802017f */
[----:B------:R-:W-:Y:S05]  /*1c40*/  @!P0 BRA `(.L_x_1987) ;  /* 0x0000000000048947 */ /* 0x000fea0003800000 */
[----:B------:R-:W-:Y:S01]  /*1c50*/  BPT.TRAP 0x1 ;  /* 0x000000040000795c */ /* 0x000fe20000300000 */
.L_x_1987:
[----:B--2---:R-:W-:Y:S05]  /*1c60*/  @P1 BRA `(.L_x_1988) ;  /* 0x0000000000081947 */ /* 0x004fea0003800000 */
[----:B------:R-:W2:Y:S02]  /*1c70*/  SYNCS.PHASECHK.TRANS64.TRYWAIT P1, [R3+URZ+0x36410], R12 ;  /* 0x0364100c030075a7 */ /* 0x000ea4000802017f */
[----:B--2---:R-:W-:Y:S05]  /*1c80*/  @!P1 BRA `(.L_x_1989) ;  /* 0x000000a000e09947 */ /* 0x004fea0003800000 */
.L_x_1988:
        /* <DEDUP_REMOVED lines=103> */
.L_x_1990:
[----:B------:R-:W-:-:S04]  /*2300*/  SHF.L.U32 R13, R5, 0x1f, RZ ;  /* 0x0000001f050d7819 */ /* 0x000fc800000006ff */
[----:B------:R4:W1:Y:S01]  /*2310*/  SYNCS.PHASECHK.TRANS64.TRYWAIT P1, [UR36+0x36430], R13 ;  /* 0x0364300dff0075a7 */ /* 0x0008620008020164 */
[----:B------:R-:W-:Y:S05]  /*2320*/  @!P0 BRA `(.L_x_1991) ;  /* 0x0000000000048947 */ /* 0x000fea0003800000 */
[----:B------:R-:W-:Y:S01]  /*2330*/  BPT.TRAP 0x1 ;  /* 0x000000040000795c */ /* 0x000fe20000300000 */
.L_x_1991:
[----:B-1----:R-:W-:Y:S05]  /*2340*/  @P1 BRA `(.L_x_1992) ;  /* 0x0000000000081947 */ /* 0x002fea0003800000 */
[----:B------:R-:W1:Y:S02]  /*2350*/  SYNCS.PHASECHK.TRANS64.TRYWAIT P1, [UR36+0x36430], R13 ;  /* 0x0364300dff0075a7 */ /* 0x000e640008020164 */
[----:B-1----:R-:W-:Y:S05]  /*2360*/  @!P1 BRA `(.L_x_1993) ;  /* 0x0000009c003c9947 */ /* 0x002fea0003800000 */
.L_x_1992:
        /* <DEDUP_REMOVED lines=112> */
.L_x_1996:
[----:B------:R-:W-:-:S06]  /*2a70*/  UISETP.NE.AND UP0, UPT, UR42, 0x1, UPT ;  /* 0x000000012a00788c */ /* 0x000fcc000bf05270 */
[----:B------:R-:W-:-:S05]  /*2a80*/  PLOP3.LUT P1, PT, PT, PT, UP0, 0x80, 0x0 ;  /* 0x000000000000781c */ /* 0x000fca0003f2f008 */
[----:B------:R-:W-:-:S08]  /*2a90*/  @UP0 ULDC UR5, c[0x0][0x754] ;  /* 0x0001d50000050ab9 */ /* 0x000fd00000000800 */
[----:B------:R-:W-:Y:S01]  /*2aa0*/  @P1 IMAD.HI.U32 R12, R23, UR5, RZ ;  /* 0x00000005170c1c27 */ /* 0x000fe2000f8e00ff */
[----:B------:R-:W-:-:S04]  /*2ab0*/  @UP0 ULDC UR5, c[0x0][0x758] ;  /* 0x0001d60000050ab9 */ /* 0x000fc80000000800 */
[----:B------:R-:W-:-:S07]  /*2ac0*/  @P1 SHF.R.U32.HI R23, RZ, UR5, R12 ;  /* 0x00000005ff171c19 */ /* 0x000fce000801160c */
.L_x_1997:
[----:B------:R-:W-:Y:S05]  /*2ad0*/  BSYNC B0 ;  /* 0x0000000000007941 */ /* 0x000fea0003800000 */
.L_x_1995:
[----:B------:R-:W-:Y:S01]  /*2ae0*/  IMAD R23, R23, UR42, R18 ;  /* 0x0000002a17177c24 */ /* 0x000fe2000f8e0212 */
[----:B------:R-:W-:-:S04]  /*2af0*/  IADD3 R12, R15, UR4, R4 ;  /* 0x000000040f0c7c10 */ /* 0x000fc8000fffe004 */
[----:B------:R-:W-:Y:S02]  /*2b00*/  VIADDMNMX R13, R23, UR42, R13, PT ;  /* 0x0000002a170d7c46 */ /* 0x000fe4000b80010d */
[----:B------:R-:W-:-:S07]  /*2b10*/  VIMNMX R12, R12, R23, !PT ;  /* 0x000000170c0c7248 */ /* 0x000fce0007fe0100 */
.L_x_1994:
        /* <DEDUP_REMOVED lines=51> */
.L_x_2000:
[----:B------:R-:W-:-:S06]  /*2e50*/  UISETP.NE.AND UP0, UPT, UR42, 0x1, UPT ;  /* 0x000000012a00788c */ /* 0x000fcc000bf05270 */
[----:B------:R-:W-:-:S05]  /*2e60*/  PLOP3.LUT P6, PT, PT, PT, UP0, 0x80, 0x0 ;  /* 0x000000000000781c */ /* 0x000fca0003fcf008 */
[----:B------:R-:W-:-:S08]  /*2e70*/  @UP0 ULDC UR4, c[0x0][0x754] ;  /* 0x0001d50000040ab9 */ /* 0x000fd00000000800 */
[----:B------:R-:W-:Y:S01]  /*2e80*/  @P6 IMAD.HI.U32 R12, R13, UR4, RZ ;  /* 0x000000040d0c6c27 */ /* 0x000fe2000f8e00ff */
[----:B------:R-:W-:Y:S01]  /*2e90*/  PLOP3.LUT P6, PT, PT, PT, UP0, 0x80, 0x0 ;  /* 0x000000000000781c */ /* 0x000fe20003fcf008 */
[----:B------:R-:W-:-:S12]  /*2ea0*/  @UP0 ULDC UR4, c[0x0][0x758] ;  /* 0x0001d60000040ab9 */ /* 0x000fd80000000800 */
[----:B------:R-:W-:-:S07]  /*2eb0*/  @P6 SHF.R.U32.HI R13, RZ, UR4, R12 ;  /* 0x00000004ff0d6c19 */ /* 0x000fce000801160c */
.L_x_2001:
[----:B------:R-:W-:Y:S05]  /*2ec0*/  BSYNC B0 ;  /* 0x0000000000007941 */ /* 0x000fea0003800000 */
.L_x_1999:
[----:B------:R-:W-:-:S05]  /*2ed0*/  IMAD R13, R13, UR42, R18 ;  /* 0x0000002a0d0d7c24 */ /* 0x000fca000f8e0212 */
[----:B------:R-:W-:Y:S02]  /*2ee0*/  VIMNMX R14, R14, R13, !PT ;  /* 0x0000000d0e0e7248 */ /* 0x000fe40007fe0100 */
[----:B------:R-:W-:-:S07]  /*2ef0*/  VIADDMNMX R20, R13, UR42, R20, PT ;  /* 0x0000002a0d147c46 */ /* 0x000fce000b800114 */
.L_x_1998:
        /* <DEDUP_REMOVED lines=214> */
.L_x_2002:
        /* <DEDUP_REMOVED lines=59> */
.L_x_2003:
        /* <DEDUP_REMOVED lines=62> */
.L_x_1978:
        /* <DEDUP_REMOVED lines=128> */
.L_x_2006:
        /* <DEDUP_REMOVED lines=54> */
.L_x_2008:
[----:B------:R-:W-:Y:S05]  /*4f50*/  BSYNC B0 ;  /* 0x0000000000007941 */ /* 0x000fea0003800000 */
.L_x_2007:
        /* <DEDUP_REMOVED lines=15> */
.L_x_2010:
[----:B------:R-:W-:Y:S05]  /*5050*/  BSYNC B0 ;  /* 0x0000000000007941 */ /* 0x000fea0003800000 */
.L_x_2009:
        /* <DEDUP_REMOVED lines=18> */
.L_x_2012:
[----:B------:R-:W-:Y:S05]  /*5180*/  BSYNC B0 ;  /* 0x0000000000007941 */ /* 0x000fea0003800000 */
.L_x_2011:
        /* <DEDUP_REMOVED lines=17> */
.L_x_2014:
[----:B------:R-:W-:Y:S05]  /*52a0*/  BSYNC B0 ;  /* 0x0000000000007941 */ /* 0x000fea0003800000 */
.L_x_2013:
        /* <DEDUP_REMOVED lines=18> */
.L_x_2016:
[----:B------:R-:W-:Y:S05]  /*53d0*/  BSYNC B0 ;  /* 0x0000000000007941 */ /* 0x000fea0003800000 */
.L_x_2015:
        /* <DEDUP_REMOVED lines=19> */
.L_x_2018:
[----:B------:R-:W-:Y:S05]  /*5510*/  BSYNC B0 ;  /* 0x0000000000007941 */ /* 0x000fea0003800000 */
.L_x_2017:
        /* <DEDUP_REMOVED lines=26> */
.L_x_2020:
[----:B------:R-:W-:Y:S05]  /*56c0*/  BSYNC B0 ;  /* 0x0000000000007941 */ /* 0x000fea0003800000 */
.L_x_2019:
        /* <DEDUP_REMOVED lines=15> */
.L_x_2022:
[----:B------:R-:W-:Y:S05]  /*57c0*/  BSYNC B0 ;  /* 0x0000000000007941 */ /* 0x000fea0003800000 */
.L_x_2021:
        /* <DEDUP_REMOVED lines=15> */
.L_x_2024:
[----:B------:R-:W-:Y:S05]  /*58c0*/  BSYNC B0 ;  /* 0x0000000000007941 */ /* 0x000fea0003800000 */
.L_x_2023:
        /* <DEDUP_REMOVED lines=15> */
.L_x_2026:
[----:B------:R-:W-:Y:S05]  /*59c0*/  BSYNC B0 ;  /* 0x0000000000007941 */ /* 0x000fea0003800000 */
.L_x_2025:
        /* <DEDUP_REMOVED lines=15> */
.L_x_2028:
[----:B------:R-:W-:Y:S05]  /*5ac0*/  BSYNC B0 ;  /* 0x0000000000007941 */ /* 0x000fea0003800000 */
.L_x_2027:
        /* <DEDUP_REMOVED lines=15> */
.L_x_2005:
        /* <DEDUP_REMOVED lines=30> */
.L_x_2029:
        /* <DEDUP_REMOVED lines=45> */
.L_x_2031:
[----:B------:R-:W-:Y:S05]  /*6070*/  BSYNC B0 ;  /* 0x0000000000007941 */ /* 0x000fea0003800000 */
.L_x_2030:
        /* <DEDUP_REMOVED lines=16> */
.L_x_2033:
[----:B------:R-:W-:Y:S05]  /*6180*/  BSYNC B0 ;  /* 0x0000000000007941 */ /* 0x000fea0003800000 */
.L_x_2032:
        /* <DEDUP_REMOVED lines=16> */
.L_x_2035:
[----:B------:R-:W-:Y:S05]  /*6290*/  BSYNC B0 ;  /* 0x0000000000007941 */ /* 0x000fea0003800000 */
.L_x_2034:
        /* <DEDUP_REMOVED lines=17> */
.L_x_2037:
[----:B------:R-:W-:Y:S05]  /*63b0*/  BSYNC B0 ;  /* 0x0000000000007941 */ /* 0x000fea0003800000 */
.L_x_2036:
        /* <DEDUP_REMOVED lines=16> */
.L_x_2039:
[----:B------:R-:W-:Y:S05]  /*64c0*/  BSYNC B0 ;  /* 0x0000000000007941 */ /* 0x000fea0003800000 */
.L_x_2038:
        /* <DEDUP_REMOVED lines=20> */
.L_x_2041:
[----:B------:R-:W-:Y:S05]  /*6610*/  BSYNC B0 ;  /* 0x0000000000007941 */ /* 0x000fea0003800000 */
.L_x_2040:
        /* <DEDUP_REMOVED lines=24> */
.L_x_2043:
[----:B------:R-:W-:Y:S05]  /*67a0*/  BSYNC B0 ;  /* 0x0000000000007941 */ /* 0x000fea0003800000 */
.L_x_2042:
        /* <DEDUP_REMOVED lines=15> */
.L_x_2045:
[----:B------:R-:W-:Y:S05]  /*68a0*/  BSYNC B0 ;  /* 0x0000000000007941 */ /* 0x000fea0003800000 */
.L_x_2044:
        /* <DEDUP_REMOVED lines=15> */
.L_x_2047:
[----:B------:R-:W-:Y:S05]  /*69a0*/  BSYNC B0 ;  /* 0x0000000000007941 */ /* 0x000fea0003800000 */
.L_x_2046:
        /* <DEDUP_REMOVED lines=15> */
.L_x_2049:
[----:B------:R-:W-:Y:S05]  /*6aa0*/  BSYNC B0 ;  /* 0x0000000000007941 */ /* 0x000fea0003800000 */
.L_x_2048:
        /* <DEDUP_REMOVED lines=15> */
.L_x_2051:
[----:B------:R-:W-:Y:S05]  /*6ba0*/  BSYNC B0 ;  /* 0x0000000000007941 */ /* 0x000fea0003800000 */
.L_x_2050:
        /* <DEDUP_REMOVED lines=15> */
.L_x_1967:
        /* <DEDUP_REMOVED lines=21> */
.L_x_2053:
        /* <DEDUP_REMOVED lines=13> */
.L_x_2055:
[----:B------:R-:W-:-:S05]  /*6ec0*/  ULDC UR4, c[0x0][0x8bc] ;  /* 0x00022f0000047ab9 */ /* 0x000fca0000000800 */
.L_x_2054:
        /* <DEDUP_REMOVED lines=26> */
[----:B------:R-:W-:Y:S01]  /*7070*/  ULDC UR10, c[0x0][0x280] ;  /* 0x0000a000000a7ab9 */ /* 0x000fe20000000800 */
[----:B-1----:R-:W-:-:S11]  /*7080*/  USHF.R.S32.HI UR16, URZ, 0x1f, UR7 ;  /* 0x0000001f3f107899 */ /* 0x002fd60008011407 */
[----:B--2---:R-:W-:Y:S02]  /*7090*/  @P0 R2UR UR4, R0 ;  /* 0x00000000000402ca */ /* 0x004fe400000e0000 */
[----:B------:R-:W-:-:S04]  /*70a0*/  ISETP.NE.U32.AND P0, PT, RZ, UR8, PT ;  /* 0x00000008ff007c0c */ /* 0x000fc8000bf05070 */
        /* <DEDUP_REMOVED lines=14> */
.L_x_2056:
        /* <DEDUP_REMOVED lines=13> */
.L_x_2057:
        /* <DEDUP_REMOVED lines=12> */
.L_x_2058:
[----:B------:R-:W-:Y:S01]  /*7320*/  UIADD3 UR8, -UR12, UR10, UR6 ;  /* 0x0000000a0c087290 */ /* 0x000fe2000fffe106 */
[----:B------:R-:W-:Y:S01]  /*7330*/  ISETP.LE.AND P0, PT, RZ, UR22, PT ;  /* 0x00000016ff007c0c */ /* 0x000fe2000bf03270 */
[----:B------:R-:W-:Y:S01]  /*7340*/  ULDC UR9, c[0x0][0x74c] ;  /* 0x0001d30000097ab9 */ /* 0x000fe20000000800 */
[----:B------:R-:W-:Y:S01]  /*7350*/  ULDC UR20, c[0x0][0x288] ;  /* 0x0000a20000147ab9 */ /* 0x000fe20000000800 */
[----:B------:R-:W-:Y:S02]  /*7360*/  UIADD3 UR9, UR8, -UR9, URZ ;  /* 0x8000000908097290 */ /* 0x000fe4000fffe03f */
[----:B------:R-:W-:Y:S02]  /*7370*/  UIADD3 UR8, UR10, 0x3f, URZ ;  /* 0x0000003f0a087890 */ /* 0x000fe4000fffe03f */
[----:B------:R-:W-:Y:S02]  /*7380*/  USHF.R.S32.HI UR11, URZ, 0x1f, UR9 ;  /* 0x0000001f3f0b7899 */ /* 0x000fe40008011409 */
[----:B------:R-:W-:-:S02]  /*7390*/  USHF.R.S32.HI UR15, URZ, 0x1f, UR14 ;  /* 0x0000001f3f0f7899 */ /* 0x000fc4000801140e */
[----:B------:R-:W-:Y:S02]  /*73a0*/  ULEA.HI UR11, UR11, UR9, URZ, 0x6 ;  /* 0x000000090b0b7291 */ /* 0x000fe4000f8f303f */
[----:B------:R-:W-:Y:S02]  /*73b0*/  USHF.R.S32.HI UR9, URZ, 0x1f, UR8 ;  /* 0x0000001f3f097899 */ /* 0x000fe40008011408 */
[----:B------:R-:W-:Y:S02]  /*73c0*/  USHF.R.S32.HI UR11, URZ, 0x6, UR11 ;  /* 0x000000063f0b7899 */ /* 0x000fe4000801140b */
[----:B------:R-:W-:Y:S02]  /*73d0*/  ULEA.HI UR8, UR9, UR8, URZ, 0x6 ;  /* 0x0000000809087291 */ /* 0x000fe4000f8f303f */
[----:B------:R-:W-:Y:S02]  /*73e0*/  UISETP.LT.AND UP1, UPT, URZ, UR11, UPT ;  /* 0x0000000b3f00728c */ /* 0x000fe4000bf21270 */
[----:B------:R-:W-:-:S02]  /*73f0*/  USHF.R.S32.HI UR8, URZ, 0x6, UR8 ;  /* 0x000000063f087899 */ /* 0x000fc40008011408 */
[----:B------:R-:W-:Y:S02]  /*7400*/  USEL UR13, UR14, URZ, !UP0 ;  /* 0x0000003f0e0d7287 */ /* 0x000fe4000c000000 */
[----:B------:R-:W-:Y:S02]  /*7410*/  USEL UR9, URZ, UR11, !UP1 ;  /* 0x0000000b3f097287 */ /* 0x000fe4000c800000 */
[----:B------:R-:W-:Y:S01]  /*7420*/  UIMAD UR14, UR14, UR20, URZ ;  /* 0x000000140e0e72a4 */ /* 0x000fe2000f8e023f */
[----:B------:R-:W-:Y:S01]  /*7430*/  UMOV UR11, UR8 ;  /* 0x00000008000b7c82 */ /* 0x000fe20008000000 */
[----:B------:R-:W-:Y:S10]  /*7440*/  @!P0 BRA `(.L_x_2059) ;  /* 0x0000000000208947 */ /* 0x000ff40003800000 */
[----:B------:R-:W-:-:S03]  /*7450*/  UIADD3 UR6, UR6, 0x9f, UR10 ;  /* 0x0000009f06067890 */ /* 0x000fc6000fffe00a */
[----:B------:R-:W-:Y:S02]  /*7460*/  ULDC UR10, c[0x0][0x748] ;  /* 0x0001d200000a7ab9 */ /* 0x000fe40000000800 */
[----:B------:R-:W-:-:S04]  /*7470*/  UIADD3 UR6, UR6, UR10, -UR12 ;  /* 0x0000000a06067290 */ /* 0x000fc8000fffe80c */
[----:B------:R-:W-:-:S04]  /*7480*/  USHF.R.S32.HI UR10, URZ, 0x1f, UR6 ;  /* 0x0000001f3f0a7899 */ /* 0x000fc80008011406 */
[----:B------:R-:W-:-:S04]  /*7490*/  ULEA.HI UR10, UR10, UR6, URZ, 0x6 ;  /* 0x000000060a0a7291 */ /* 0x000fc8000f8f303f */
[----:B------:R-:W-:-:S04]  /*74a0*/  USHF.R.S32.HI UR10, URZ, 0x6, UR10 ;  /* 0x000000063f0a7899 */ /* 0x000fc8000801140a */
[----:B------:R-:W-:-:S04]  /*74b0*/  UISETP.LT.AND UP1, UPT, UR8, UR10, UPT ;  /* 0x0000000a0800728c */ /* 0x000fc8000bf21270 */
[----:B------:R-:W-:-:S12]  /*74c0*/  USEL UR11, UR8, UR10, UP1 ;  /* 0x0000000a080b7287 */ /* 0x000fd80008800000 */
.L_x_2059:
[----:B------:R-:W-:Y:S02]  /*74d0*/  UISETP.GT.AND UP1, UPT, UR11, UR9, UPT ;  /* 0x000000090b00728c */ /* 0x000fe4000bf24270 */
[----:B------:R-:W-:Y:S02]  /*74e0*/  USEL UR21, UR15, URZ, !UP0 ;  /* 0x0000003f0f157287 */ /* 0x000fe4000c000000 */
[----:B------:R-:W-:Y:S02]  /*74f0*/  UIADD3 UR23, UP0, UR14, UR7, URZ ;  /* 0x000000070e177290 */ /* 0x000fe4000ff1e03f */
[----:B------:R-:W-:Y:S02]  /*7500*/  PLOP3.LUT P1, PT, PT, PT, UP1, 0x80, 0x0 ;  /* 0x000000000000781c */ /* 0x000fe40003f2f018 */
[----:B------:R-:W-:Y:S01]  /*7510*/  ELECT P0, URZ, PT ;  /* 0x00000000003f782f */ /* 0x000fe20003800000 */
[----:B------:R-:W-:-:S10]  /*7520*/  ULEA.HI.X.SX32 UR10, UR14, UR16, 0x1, UP0 ;  /* 0x000000100e0a7291 */ /* 0x000fd400080f0e3f */
[----:B------:R-:W-:Y:S05]  /*7530*/  @!P1 BRA `(.L_x_2060) ;  /* 0x00000014008c9947 */ /* 0x000fea0003800000 */
[----:B------:R-:W-:Y:S01]  /*7540*/  ULDC.64 UR18, c[0x0][0x2d8] ;  /* 0x0000b60000127ab9 */ /* 0x000fe20000000a00 */
[----:B------:R-:W1:Y:S01]  /*7550*/  S2R R0, SR_TID.X ;  /* 0x0000000000007919 */ /* 0x000e620000002100 */
[----:B------:R-:W-:Y:S02]  /*7560*/  UIMAD UR6, UR16, UR18, URZ ;  /* 0x00000012100672a4 */ /* 0x000fe4000f8e023f */
[----:B------:R-:W-:Y:S02]  /*7570*/  UIMAD.WIDE.U32 UR14, UR7, UR18, URZ ;  /* 0x00000012070e72a5 */ /* 0x000fe4000f8e003f */
[----:B------:R-:W-:Y:S02]  /*7580*/  UIMAD UR19, UR7, UR19, UR6 ;  /* 0x00000013071372a4 */ /* 0x000fe4000f8e0206 */
[----:B------:R-:W-:Y:S02]  /*7590*/  UIADD3 UR7, -UR9, UR11, URZ ;  /* 0x0000000b09077290 */ /* 0x000fe4000fffe13f */
[----:B------:R-:W-:-:S02]  /*75a0*/  UIADD3 UR6, UP0, UR4, UR14, URZ ;  /* 0x0000000e04067290 */ /* 0x000fc4000ff1e03f */
[----:B------:R-:W-:Y:S02]  /*75b0*/  UIADD3 UR19, UR15, UR19, URZ ;  /* 0x000000130f137290 */ /* 0x000fe4000fffe03f */
[----:B------:R-:W-:Y:S02]  /*75c0*/  ULOP3.LUT UR12, UR7, 0x1, URZ, 0xc0, !UPT ;  /* 0x00000001070c7892 */ /* 0x000fe4000f8ec03f */
[----:B------:R-:W-:Y:S02]  /*75d0*/  UIADD3.X UR7, UR5, UR19, URZ, UP0, !UPT ;  /* 0x0000001305077290 */ /* 0x000fe400087fe43f */
[----:B------:R-:W-:Y:S01]  /*75e0*/  UISETP.NE.U32.AND UP0, UPT, UR12, 0x1, UPT ;  /* 0x000000010c00788c */ /* 0x000fe2000bf05070 */
[----:B------:R-:W-:Y:S02]  /*75f0*/  ULDC.64 UR16, c[0x0][0x2e0] ;  /* 0x0000b80000107ab9 */ /* 0x000fe40000000a00 */
[----:B------:R-:W-:-:S03]  /*7600*/  UIMAD UR18, UR21, UR16, URZ ;  /* 0x00000010151272a4 */ /* 0x000fc6000f8e023f */
[----:B------:R-:W-:Y:S01]  /*7610*/  PLOP3.LUT P1, PT, PT, PT, UP0, 0x80, 0x0 ;  /* 0x000000000000781c */ /* 0x000fe20003f2f008 */
[----:B------:R-:W-:Y:S02]  /*7620*/  UIMAD.WIDE.U32 UR6, UR13, UR16, UR6 ;  /* 0x000000100d0672a5 */ /* 0x000fe4000f8e0006 */
[----:B------:R-:W-:Y:S01]  /*7630*/  UIMAD UR17, UR13, UR17, UR18 ;  /* 0x000000110d1172a4 */ /* 0x000fe2000f8e0212 */
[----:B------:R-:W-:Y:S02]  /*7640*/  ULDC UR21, c[0x0][0x760] ;  /* 0x0001d80000157ab9 */ /* 0x000fe40000000800 */
[----:B------:R-:W-:Y:S02]  /*7650*/  UIMAD UR12, UR20, UR21, URZ ;  /* 0x00000015140c72a4 */ /* 0x000fe4000f8e023f */
[----:B------:R-:W-:Y:S01]  /*7660*/  UIADD3 UR24, UR7, UR17, URZ ;  /* 0x0000001107187290 */ /* 0x000fe2000fffe03f */
[----:B-1----:R-:W-:-:S04]  /*7670*/  LOP3.LUT R9, R0, 0x1f, RZ, 0xc0, !PT ;  /* 0x0000001f00097812 */ /* 0x002fc800078ec0ff */
[----:B------:R-:W-:Y:S07]  /*7680*/  @P1 BRA `(.L_x_2061) ;  /* 0x0000000400d01947 */ /* 0x000fee0003800000 */
        /* <DEDUP_REMOVED lines=11> */
.L_x_2064:
[----:B------:R-:W2:Y:S04]  /*7740*/  LDG.E.STRONG.GPU R0, desc[UR46][R2.64] ;  /* 0x0000002e02007981 */ /* 0x000ea8000c1ef900 */
[----:B--2---:R-:W-:Y:S01]  /*7750*/  CCTL.IVALL ;  /* 0x00000000ff00798f */ /* 0x004fe20002000000 */
[----:B------:R-:W-:Y:S05]  /*7760*/  YIELD ;  /* 0x0000000000007946 */ /* 0x000fea0003800000 */
[----:B------:R-:W-:-:S13]  /*7770*/  ISETP.NE.AND P1, PT, R0, UR22, PT ;  /* 0x0000001600007c0c */ /* 0x000fda000bf25270 */
[----:B------:R-:W-:Y:S05]  /*7780*/  @P1 BRA `(.L_x_2064) ;  /* 0xfffffffc00ec1947 */ /* 0x000fea000383ffff */
.L_x_2063:
[----:B------:R-:W-:Y:S05]  /*7790*/  BSYNC B0 ;  /* 0x0000000000007941 */ /* 0x000fea0003800000 */
.L_x_2062:
[----:B------:R-:W-:-:S03]  /*77a0*/  UMOV UR18, 0xffffffff ;  /* 0xffffffff00127882 */ /* 0x000fc60000000000 */
[----:B------:R-:W-:Y:S05]  /*77b0*/  BRA.DIV UR18, `(.L_x_2065) ;  /* 0x0000004a123c7947 */ /* 0x000fea000b800000 */
[----:B------:R-:W-:Y:S01]  /*77c0*/  NOP ;  /* 0x0000000000007918 */ /* 0x000fe20000000000 */
.L_x_2159:
        /* <DEDUP_REMOVED lines=22> */
.L_x_2067:
[----:B------:R-:W-:Y:S05]  /*7930*/  BSYNC B0 ;  /* 0x0000000000007941 */ /* 0x000fea0003800000 */
.L_x_2066:
[----:B------:R-:W-:Y:S06]  /*7940*/  BAR.SYNC.DEFER_BLOCKING 0xe, 0xa0 ;  /* 0x0382800000007b1d */ /* 0x000fec0000010000 */
[----:B------:R-:W-:Y:S04]  /*7950*/  BSSY B0, `(.L_x_2068) ;  /* 0x0000012000007945 */ /* 0x000fe80003800000 */
[----:B------:R-:W-:Y:S05]  /*7960*/  @!P0 BRA `(.L_x_2069) ;  /* 0x0000000000408947 */ /* 0x000fea0003800000 */
[----:B------:R-:W1:Y:S01]  /*7970*/  S2UR UR26, SR_CgaCtaId ;  /* 0x00000000001a79c3 */ /* 0x000e620000008800 */
[----:B------:R-:W-:Y:S01]  /*7980*/  R2UR UR18, R8 ;  /* 0x00000000081272ca */ /* 0x000fe200000e0000 */
[----:B------:R-:W-:Y:S01]  /*7990*/  UMOV UR25, 0x400 ;  /* 0x0000040000197882 */ /* 0x000fe20000000000 */
[----:B------:R-:W-:-:S11]  /*79a0*/  ULDC.64 UR20, c[0x0][0x2c0] ;  /* 0x0000b00000147ab9 */ /* 0x000fd60000000a00 */
[----:B------:R-:W-:-:S04]  /*79b0*/  UIADD3 UR18, UR18, 0x1000, URZ ;  /* 0x0000100012127890 */ /* 0x000fc8000fffe03f */
[----:B------:R-:W-:-:S04]  /*79c0*/  UIADD3 UR27, UP0, UR18, UR6, URZ ;  /* 0x00000006121b7290 */ /* 0x000fc8000ff1e03f */
[----:B------:R-:W-:Y:S02]  /*79d0*/  ULEA.HI.X.SX32 UR18, UR18, UR24, 0x1, UP0 ;  /* 0x0000001812127291 */ /* 0x000fe400080f0e3f */
[----:B-1----:R-:W-:Y:S02]  /*79e0*/  ULEA UR25, UR26, UR25, 0x18 ;  /* 0x000000191a197291 */ /* 0x002fe4000f8ec03f */
[----:B------:R-:W-:Y:S02]  /*79f0*/  ULEA UR20, UP0, UR27, UR20, 0x2 ;  /* 0x000000141b147291 */ /* 0x000fe4000f80103f */
[----:B------:R-:W-:Y:S02]  /*7a00*/  UIADD3 UR25, UR25, 0x16000, URZ ;  /* 0x0001600019197890 */ /* 0x000fe4000fffe03f */
[----:B------:R-:W-:Y:S01]  /*7a10*/  ULEA.HI.X UR21, UR27, UR21, UR18, 0x2, UP0 ;  /* 0x000000151b157291 */ /* 0x000fe200080f1412 */
[----:B------:R-:W-:Y:S02]  /*7a20*/  UMOV UR26, 0x0 ;  /* 0x00000000001a7882 */ /* 0x000fe40000000000 */
[----:B------:R-:W-:Y:S01]  /*7a30*/  UMOV UR18, 0x400 ;  /* 0x0000040000127882 */ /* 0x000fe20000000000 */
[----:B------:R-:W-:-:S05]  /*7a40*/  UMOV UR27, 0x14f00000 ;  /* 0x14f00000001b7882 */ /* 0x000fca0000000000 */
[----:B------:R1:W-:Y:S02]  /*7a50*/  UBLKRED.G.S.ADD.F32.RN [UR20], [UR25], UR18, desc[UR26] ;  /* 0x00001a14190073bb */ /* 0x0003e400080a1412 */
[----:B-1----:R0:W-:Y:S02]  /*7a60*/  UTMACMDFLUSH ;  /* 0x00000000000079b7 */ /* 0x0021e40000000000 */
.L_x_2069:
[----:B------:R-:W-:Y:S05]  /*7a70*/  BSYNC B0 ;  /* 0x0000000000007941 */ /* 0x000fea0003800000 */
.L_x_2068:
        /* <DEDUP_REMOVED lines=17> */
[----:B------:R1:W-:Y:S01]  /*7b90*/  UBLKRED.G.S.ADD.F32.RN [UR20], [UR25], UR18, desc[UR26] ;  /* 0x00001a14190073bb */ /* 0x0003e200080a1412 */
[----:B------:R0:W-:Y:S01]  /*7ba0*/  UTMACMDFLUSH ;  /* 0x00000000000079b7 */ /* 0x0001e20000000000 */
[----:B-1----:R-:W-:-:S04]  /*7bb0*/  DEPBAR.LE SB0, 0x2 ;  /* 0x000080800000791a */ /* 0x002fc80000000000 */
.L_x_2071:
[----:B------:R-:W-:Y:S05]  /*7bc0*/  BSYNC B0 ;  /* 0x0000000000007941 */ /* 0x000fea0003800000 */
.L_x_2070:
[----:B------:R-:W-:Y:S06]  /*7bd0*/  BAR.ARV 0xa, 0xa0 ;  /* 0x0282800000007b1d */ /* 0x000fec0000002000 */
[----:B------:R-:W-:Y:S04]  /*7be0*/  BSSY B0, `(.L_x_2072) ;  /* 0x0000003000007945 */ /* 0x000fe80003800000 */
[----:B------:R-:W-:Y:S05]  /*7bf0*/  @!P0 BRA `(.L_x_2073) ;  /* 0x0000000000048947 */ /* 0x000fea0003800000 */
[----:B------:R-:W-:-:S04]  /*7c00*/  DEPBAR.LE SB0, 0x1 ;  /* 0x000080400000791a */ /* 0x000fc80000000000 */
.L_x_2073:
[----:B------:R-:W-:Y:S05]  /*7c10*/  BSYNC B0 ;  /* 0x0000000000007941 */ /* 0x000fea0003800000 */
.L_x_2072:
[----:B------:R-:W-:Y:S06]  /*7c20*/  BAR.ARV 0xb, 0xa0 ;  /* 0x02c2800000007b1d */ /* 0x000fec0000002000 */
[----:B------:R-:W-:Y:S04]  /*7c30*/  BSSY B0, `(.L_x_2074) ;  /* 0x0000003000007945 */ /* 0x000fe80003800000 */
[----:B------:R-:W-:Y:S05]  /*7c40*/  @!P0 BRA `(.L_x_2075) ;  /* 0x0000000000048947 */ /* 0x000fea0003800000 */
[----:B------:R-:W-:-:S04]  /*7c50*/  DEPBAR.LE SB0, 0x0 ;  /* 0x000080000000791a */ /* 0x000fc80000000000 */
.L_x_2075:
[----:B------:R-:W-:Y:S05]  /*7c60*/  BSYNC B0 ;  /* 0x0000000000007941 */ /* 0x000fea0003800000 */
.L_x_2074:
        /* <DEDUP_REMOVED lines=19> */
.L_x_2077:
[----:B------:R-:W-:Y:S05]  /*7da0*/  BSYNC B0 ;  /* 0x0000000000007941 */ /* 0x000fea0003800000 */
.L_x_2076:
[----:B------:R-:W-:Y:S01]  /*7db0*/  UIADD3 UR18, UR9, 0x1, URZ ;  /* 0x0000000109127890 */ /* 0x000fe2000fffe03f */
[----:B------:R-:W-:Y:S11]  /*7dc0*/  BRA `(.L_x_2078) ;  /* 0x0000000000047947 */ /* 0x000ff60003800000 */
.L_x_2061:
[----:B------:R-:W-:-:S05]  /*7dd0*/  UMOV UR18, UR9 ;  /* 0x0000000900127c82 */ /* 0x000fca0008000000 */
.L_x_2078:
[----:B------:R-:W-:-:S04]  /*7de0*/  UIADD3 UR9, UR9, 0x1, URZ ;  /* 0x0000000109097890 */ /* 0x000fc8000fffe03f */
[----:B------:R-:W-:-:S03]  /*7df0*/  UISETP.NE.AND UP0, UPT, UR11, UR9, UPT ;  /* 0x000000090b00728c */ /* 0x000fc6000bf05270 */
[----:B------:R-:W-:-:S03]  /*7e00*/  UMOV UR9, UR18 ;  /* 0x0000001200097c82 */ /* 0x000fc60008000000 */
[----:B------:R-:W-:-:S13]  /*7e10*/  PLOP3.LUT P1, PT, PT, PT, UP0, 0x80, 0x0 ;  /* 0x000000000000781c */ /* 0x000fda0003f2f008 */
[----:B------:R-:W-:Y:S05]  /*7e20*/  @!P1 BRA `(.L_x_2060) ;  /* 0x0000000c00509947 */ /* 0x000fea0003800000 */
[----:B------:R-:W-:Y:S01]  /*7e30*/  UMOV UR15, UR19 ;  /* 0x00000013000f7c82 */ /* 0x000fe20008000000 */
[----:B------:R-:W-:Y:S01]  /*7e40*/  ULDC.64 UR26, c[0x0][0x2c0] ;  /* 0x0000b000001a7ab9 */ /* 0x000fe20000000a00 */
[----:B------:R-:W-:Y:S01]  /*7e50*/  UIMAD.WIDE.U32 UR14, UR13, UR16, UR14 ;  /* 0x000000100d0e72a5 */ /* 0x000fe2000f8e000e */
[----:B------:R-:W-:-:S03]  /*7e60*/  UMOV UR9, UR18 ;  /* 0x0000001200097c82 */ /* 0x000fc60008000000 */
[----:B------:R-:W-:-:S04]  /*7e70*/  UIADD3 UR21, UP0, UR4, UR14, URZ ;  /* 0x0000000e04157290 */ /* 0x000fc8000ff1e03f */
[----:B------:R-:W-:Y:S02]  /*7e80*/  UIADD3.X UR4, UR5, UR17, UR15, UP0, !UPT ;  /* 0x0000001105047290 */ /* 0x000fe400087fe40f */
[----:B------:R-:W-:-:S04]  /*7e90*/  ULEA UR20, UP0, UR21, UR26, 0x2 ;  /* 0x0000001a15147291 */ /* 0x000fc8000f80103f */
[----:B------:R-:W-:Y:S02]  /*7ea0*/  ULEA.HI.X UR21, UR21, UR27, UR4, 0x2, UP0 ;  /* 0x0000001b15157291 */ /* 0x000fe400080f1404 */
[----:B------:R-:W-:Y:S01]  /*7eb0*/  UIADD3 UR20, UP0, UR20, 0x4000, URZ ;  /* 0x0000400014147890 */ /* 0x000fe2000ff1e03f */
[----:B------:R-:W-:-:S03]  /*7ec0*/  UMOV UR4, URZ ;  /* 0x0000003f00047c82 */ /* 0x000fc60008000000 */
[----:B------:R-:W-:-:S12]  /*7ed0*/  UIADD3.X UR21, URZ, UR21, URZ, UP0, !UPT ;  /* 0x000000153f157290 */ /* 0x000fd800087fe43f */
.L_x_2111:
        /* <DEDUP_REMOVED lines=11> */
.L_x_2081:
[----:B------:R-:W2:Y:S04]  /*7f90*/  LDG.E.STRONG.GPU R0, desc[UR46][R2.64] ;  /* 0x0000002e02007981 */ /* 0x000ea8000c1ef900 */
[----:B--2---:R-:W-:Y:S01]  /*7fa0*/  CCTL.IVALL ;  /* 0x00000000ff00798f */ /* 0x004fe20002000000 */
[----:B------:R-:W-:Y:S05]  /*7fb0*/  YIELD ;  /* 0x0000000000007946 */ /* 0x000fea0003800000 */
[----:B------:R-:W-:-:S13]  /*7fc0*/  ISETP.NE.AND P1, PT, R0, UR22, PT ;  /* 0x0000001600007c0c */ /* 0x000fda000bf25270 */
[----:B------:R-:W-:Y:S05]  /*7fd0*/  @P1 BRA `(.L_x_2081) ;  /* 0xfffffffc00ec1947 */ /* 0x000fea000383ffff */
.L_x_2080:
[----:B------:R-:W-:Y:S05]  /*7fe0*/  BSYNC B0 ;  /* 0x0000000000007941 */ /* 0x000fea0003800000 */
.L_x_2079:
[----:B------:R-:W-:-:S03]  /*7ff0*/  UMOV UR13, 0xffffffff ;  /* 0xffffffff000d7882 */ /* 0x000fc60000000000 */
[----:B------:R-:W-:Y:S05]  /*8000*/  BRA.DIV UR13, `(.L_x_2082) ;  /* 0x000000420d447947 */ /* 0x000fea000b800000 */
[----:B------:R-:W-:Y:S01]  /*8010*/  NOP ;  /* 0x0000000000007918 */ /* 0x000fe20000000000 */
.L_x_2162:
        /* <DEDUP_REMOVED lines=9> */
[----:B------:R-:W-:-:S03]  /*80b0*/  UMOV UR27, 0x14f00000 ;  /* 0x14f00000001b7882 */ /* 0x000fc60000000000 */
[----:B------:R-:W-:Y:S02]  /*80c0*/  ULEA.HI.X.SX32 UR13, UR13, UR24, 0x1, UP0 ;  /* 0x000000180d0d7291 */ /* 0x000fe400080f0e3f */
[----:B------:R-:W-:-:S04]  /*80d0*/  ULEA UR16, UP0, UR26, UR16, 0x2 ;  /* 0x000000101a107291 */ /* 0x000fc8000f80103f */
[----:B------:R-:W-:-:S03]  /*80e0*/  ULEA.HI.X UR17, UR26, UR17, UR13, 0x2, UP0 ;  /* 0x000000111a117291 */ /* 0x000fc600080f140d */
[----:B------:R-:W-:Y:S01]  /*80f0*/  UMOV UR13, 0x400 ;  /* 0x00000400000d7882 */ /* 0x000fe20000000000 */
[----:B------:R-:W-:Y:S01]  /*8100*/  UMOV UR26, 0x0 ;  /* 0x00000000001a7882 */ /* 0x000fe20000000000 */
[----:B-1----:R-:W-:-:S04]  /*8110*/  ULEA UR19, UR25, UR19, 0x18 ;  /* 0x0000001319137291 */ /* 0x002fc8000f8ec03f */
[----:B------:R-:W-:-:S09]  /*8120*/  UIADD3 UR19, UR19, 0x12000, URZ ;  /* 0x0001200013137890 */ /* 0x000fd2000fffe03f */
[----:B------:R1:W-:Y:S02]  /*8130*/  UBLKRED.G.S.ADD.F32.RN [UR16], [UR19], UR13, desc[UR26] ;  /* 0x00001a10130073bb */ /* 0x0003e400080a140d */
[----:B-1----:R0:W-:Y:S02]  /*8140*/  UTMACMDFLUSH ;  /* 0x00000000000079b7 */ /* 0x0021e40000000000 */
.L_x_2084:
[----:B------:R-:W-:Y:S05]  /*8150*/  BSYNC B0 ;  /* 0x0000000000007941 */ /* 0x000fea0003800000 */
.L_x_2083:
        /* <DEDUP_REMOVED lines=14> */
.L_x_2086:
[----:B------:R-:W-:Y:S05]  /*8240*/  BSYNC B0 ;  /* 0x0000000000007941 */ /* 0x000fea0003800000 */
.L_x_2085:
        /* <DEDUP_REMOVED lines=15> */
.L_x_2088:
[----:B------:R-:W-:Y:S05]  /*8340*/  BSYNC B0 ;  /* 0x0000000000007941 */ /* 0x000fea0003800000 */
.L_x_2087:
[----:B------:R-:W-:Y:S06]  /*8350*/  BAR.ARV 0xa, 0xa0 ;  /* 0x0282800000007b1d */ /* 0x000fec0000002000 */
[----:B------:R-:W-:Y:S04]  /*8360*/  BSSY B0, `(.L_x_2089) ;  /* 0x0000003000007945 */ /* 0x000fe80003800000 */
[----:B------:R-:W-:Y:S05]  /*8370*/  @!P0 BRA `(.L_x_2090) ;  /* 0x0000000000048947 */ /* 0x000fea0003800000 */
[----:B------:R-:W-:-:S04]  /*8380*/  DEPBAR.LE SB0, 0x1 ;  /* 0x000080400000791a */ /* 0x000fc80000000000 */
.L_x_2090:
[----:B------:R-:W-:Y:S05]  /*8390*/  BSYNC B0 ;  /* 0x0000000000007941 */ /* 0x000fea0003800000 */
.L_x_2089:
[----:B------:R-:W-:Y:S06]  /*83a0*/  BAR.ARV 0xb, 0xa0 ;  /* 0x02c2800000007b1d */ /* 0x000fec0000002000 */
[----:B------:R-:W-:Y:S04]  /*83b0*/  BSSY B0, `(.L_x_2091) ;  /* 0x0000003000007945 */ /* 0x000fe80003800000 */
[----:B------:R-:W-:Y:S05]  /*83c0*/  @!P0 BRA `(.L_x_2092) ;  /* 0x0000000000048947 */ /* 0x000fea0003800000 */
[----:B------:R-:W-:-:S04]  /*83d0*/  DEPBAR.LE SB0, 0x0 ;  /* 0x000080000000791a */ /* 0x000fc80000000000 */
.L_x_2092:
[----:B------:R-:W-:Y:S05]  /*83e0*/  BSYNC B0 ;  /* 0x0000000000007941 */ /* 0x000fea0003800000 */
.L_x_2091:
        /* <DEDUP_REMOVED lines=19> */
.L_x_2094:
[----:B------:R-:W-:Y:S05]  /*8520*/  BSYNC B0 ;  /* 0x0000000000007941 */ /* 0x000fea0003800000 */
.L_x_2093:
        /* <DEDUP_REMOVED lines=9> */
.L_x_2097:
[----:B------:R-:W2:Y:S04]  /*85c0*/  LDG.E.STRONG.GPU R0, desc[UR46][R2.64] ;  /* 0x0000002e02007981 */ /* 0x000ea8000c1ef900 */
[----:B--2---:R-:W-:Y:S01]  /*85d0*/  CCTL.IVALL ;  /* 0x00000000ff00798f */ /* 0x004fe20002000000 */
[----:B------:R-:W-:Y:S05]  /*85e0*/  YIELD ;  /* 0x0000000000007946 */ /* 0x000fea0003800000 */
[----:B------:R-:W-:-:S13]  /*85f0*/  ISETP.NE.AND P1, PT, R0, UR22, PT ;  /* 0x0000001600007c0c */ /* 0x000fda000bf25270 */
[----:B------:R-:W-:Y:S05]  /*8600*/  @P1 BRA `(.L_x_2097) ;  /* 0xfffffffc00ec1947 */ /* 0x000fea000383ffff */
.L_x_2096:
[----:B------:R-:W-:Y:S05]  /*8610*/  BSYNC B0 ;  /* 0x0000000000007941 */ /* 0x000fea0003800000 */
.L_x_2095:
[----:B------:R-:W-:-:S03]  /*8620*/  UMOV UR5, 0xffffffff ;  /* 0xffffffff00057882 */ /* 0x000fc60000000000 */
[----:B------:R-:W-:Y:S05]  /*8630*/  BRA.DIV UR5, `(.L_x_2098) ;  /* 0x0000003a05d47947 */ /* 0x000fea000b800000 */
[----:B------:R-:W-:Y:S01]  /*8640*/  NOP ;  /* 0x0000000000007918 */ /* 0x000fe20000000000 */
.L_x_2165:
        /* <DEDUP_REMOVED lines=15> */
.L_x_2100:
[----:B------:R-:W-:Y:S05]  /*8740*/  BSYNC B0 ;  /* 0x0000000000007941 */ /* 0x000fea0003800000 */
.L_x_2099:
        /* <DEDUP_REMOVED lines=14> */
.L_x_2102:
[----:B------:R-:W-:Y:S05]  /*8830*/  BSYNC B0 ;  /* 0x0000000000007941 */ /* 0x000fea0003800000 */
.L_x_2101:
        /* <DEDUP_REMOVED lines=15> */
.L_x_2104:
[----:B------:R-:W-:Y:S05]  /*8930*/  BSYNC B0 ;  /* 0x0000000000007941 */ /* 0x000fea0003800000 */
.L_x_2103:
[----:B------:R-:W-:Y:S06]  /*8940*/  BAR.ARV 0xa, 0xa0 ;  /* 0x0282800000007b1d */ /* 0x000fec0000002000 */
[----:B------:R-:W-:Y:S04]  /*8950*/  BSSY B0, `(.L_x_2105) ;  /* 0x0000003000007945 */ /* 0x000fe80003800000 */
[----:B------:R-:W-:Y:S05]  /*8960*/  @!P0 BRA `(.L_x_2106) ;  /* 0x0000000000048947 */ /* 0x000fea0003800000 */
[----:B------:R-:W-:-:S04]  /*8970*/  DEPBAR.LE SB0, 0x1 ;  /* 0x000080400000791a */ /* 0x000fc80000000000 */
.L_x_2106:
[----:B------:R-:W-:Y:S05]  /*8980*/  BSYNC B0 ;  /* 0x0000000000007941 */ /* 0x000fea0003800000 */
.L_x_2105:
[----:B------:R-:W-:Y:S06]  /*8990*/  BAR.ARV 0xb, 0xa0 ;  /* 0x02c2800000007b1d */ /* 0x000fec0000002000 */
[----:B------:R-:W-:Y:S04]  /*89a0*/  BSSY B0, `(.L_x_2107) ;  /* 0x0000003000007945 */ /* 0x000fe80003800000 */
[----:B------:R-:W-:Y:S05]  /*89b0*/  @!P0 BRA `(.L_x_2108) ;  /* 0x0000000000048947 */ /* 0x000fea0003800000 */
[----:B------:R-:W-:-:S04]  /*89c0*/  DEPBAR.LE SB0, 0x0 ;  /* 0x000080000000791a */ /* 0x000fc80000000000 */
.L_x_2108:
[----:B------:R-:W-:Y:S05]  /*89d0*/  BSYNC B0 ;  /* 0x0000000000007941 */ /* 0x000fea0003800000 */
.L_x_2107:
        /* <DEDUP_REMOVED lines=19> */
.L_x_2110:
[----:B------:R-:W-:Y:S05]  /*8b10*/  BSYNC B0 ;  /* 0x0000000000007941 */ /* 0x000fea0003800000 */
.L_x_2109:
[----:B------:R-:W-:Y:S02]  /*8b20*/  UIADD3 UR9, UR9, 0x2, URZ ;  /* 0x0000000209097890 */ /* 0x000fe4000fffe03f */
[----:B------:R-:W-:Y:S02]  /*8b30*/  UIADD3 UR4, UR4, 0x6000, URZ ;  /* 0x0000600004047890 */ /* 0x000fe4000fffe03f */
[----:B------:R-:W-:-:S06]  /*8b40*/  UISETP.GE.AND UP0, UPT, UR9, UR11, UPT ;  /* 0x0000000b0900728c */ /* 0x000fcc000bf06270 */
[----:B------:R-:W-:-:S13]  /*8b50*/  PLOP3.LUT P1, PT, PT, PT, UP0, 0x80, 0x0 ;  /* 0x000000000000781c */ /* 0x000fda0003f2f008 */
[----:B------:R-:W-:Y:S05]  /*8b60*/  @!P1 BRA `(.L_x_2111) ;  /* 0xfffffff000dc9947 */ /* 0x000fea000383ffff */
.L_x_2060:
        /* <DEDUP_REMOVED lines=41> */
.L_x_2114:
[----:B------:R-:W-:Y:S05]  /*8e00*/  BSYNC B0 ;  /* 0x0000000000007941 */ /* 0x000fea0003800000 */
.L_x_2113:
[----:B------:R-:W-:Y:S05]  /*8e10*/  BRA `(.L_x_2115) ;  /* 0x0000000000047947 */ /* 0x000fea0003800000 */
.L_x_2112:
[----:B------:R-:W-:-:S05]  /*8e20*/  UMOV UR4, UR9 ;  /* 0x0000000900047c82 */ /* 0x000fca0008000000 */
.L_x_2115:
        /* <DEDUP_REMOVED lines=11> */
.L_x_2120:
        /* <DEDUP_REMOVED lines=24> */
.L_x_2117:
[----:B------:R-:W-:Y:S05]  /*9060*/  BSYNC B0 ;  /* 0x0000000000007941 */ /* 0x000fea0003800000 */
.L_x_2116:
        /* <DEDUP_REMOVED lines=24> */
.L_x_2119:
[----:B------:R-:W-:Y:S05]  /*91f0*/  BSYNC B0 ;  /* 0x0000000000007941 */ /* 0x000fea0003800000 */
.L_x_2118:
[----:B------:R-:W-:Y:S02]  /*9200*/  UIADD3 UR7, UR7, 0x2, URZ ;  /* 0x0000000207077890 */ /* 0x000fe4000fffe03f */
[----:B------:R-:W-:Y:S02]  /*9210*/  ULEA UR5, UR19, UR5, 0x1 ;  /* 0x0000000513057291 */ /* 0x000fe4000f8e083f */
[----:B------:R-:W-:Y:S02]  /*9220*/  ULEA UR6, UR19, UR6, 0x1 ;  /* 0x0000000613067291 */ /* 0x000fe4000f8e083f */
[----:B------:R-:W-:-:S13]  /*9230*/  ISETP.NE.AND P0, PT, RZ, UR7, PT ;  /* 0x00000007ff007c0c */ /* 0x000fda000bf05270 */
[----:B------:R-:W-:Y:S05]  /*9240*/  @!P0 BRA `(.L_x_1972) ;  /* 0x0000002c00388947 */ /* 0x000fea0003800000 */
[----:B------:R-:W-:Y:S05]  /*9250*/  BRA `(.L_x_2120) ;  /* 0xfffffffc00207947 */ /* 0x000fea000383ffff */
.L_x_2052:
        /* <DEDUP_REMOVED lines=14> */
.L_x_2121:
        /* <DEDUP_REMOVED lines=16> */
.L_x_2123:
[----:B------:R-:W-:-:S05]  /*9440*/  ULDC UR4, c[0x0][0x8bc] ;  /* 0x00022f0000047ab9 */ /* 0x000fca0000000800 */
.L_x_2122:
        /* <DEDUP_REMOVED lines=62> */
.L_x_2125:
        /* <DEDUP_REMOVED lines=13> */
.L_x_2126:
        /* <DEDUP_REMOVED lines=10> */
.L_x_2127:
        /* <DEDUP_REMOVED lines=21> */
.L_x_2128:
        /* <DEDUP_REMOVED lines=57> */
.L_x_2166:
        /* <DEDUP_REMOVED lines=9> */
.L_x_2131:
        /* <DEDUP_REMOVED lines=116> */
.L_x_2142:
[----:B-1----:R-:W-:-:S05]  /*a650*/  IMAD.MOV.U32 R9, RZ, RZ, 0x1 ;  /* 0x00000001ff097424 */ /* 0x002fca00078e00ff */
[----:B------:R-:W-:-:S04]  /*a660*/  SHF.L.U32 R9, R9, 0x1f, RZ ;  /* 0x0000001f09097819 */ /* 0x000fc800000006ff */
[----:B------:R-:W1:Y:S02]  /*a670*/  SYNCS.PHASECHK.TRANS64.TRYWAIT P1, [R8+URZ+0x36438], R9 ;  /* 0x03643809080075a7 */ /* 0x000e64000802017f */
[----:B-1----:R-:W-:Y:S05]  /*a680*/  @!P1 BRA `(.L_x_2134) ;  /* 0x0000001800f09947 */ /* 0x002fea0003800000 */
.L_x_2167:
[----:B------:R-:W-:Y:S05]  /*a690*/  @P0 BRA `(.L_x_2135) ;  /* 0x0000000000140947 */ /* 0x000fea0003800000 */
[----:B------:R-:W-:Y:S01]  /*a6a0*/  ISETP.NE.AND P1, PT, R22, RZ, PT ;  /* 0x000000ff1600720c */ /* 0x000fe20003f25270 */
[----:B------:R-:W-:-:S04]  /*a6b0*/  IMAD.MOV.U32 R3, RZ, RZ, 0x6100 ;  /* 0x00006100ff037424 */ /* 0x000fc800078e00ff */
[----:B------:R2:W-:Y:S08]  /*a6c0*/  SYNCS.ARRIVE.TRANS64 RZ, [R8+URZ+0x36430], R3 ;  /* 0x0364300308ff79a7 */ /* 0x0005f0000800003f */
[----:B------:R-:W-:Y:S05]  /*a6d0*/  @!P1 BRA `(.L_x_2135) ;  /* 0x0000000000049947 */ /* 0x000fea0003800000 */
[----:B------:R-:W-:Y:S01]  /*a6e0*/  BPT.TRAP 0x1 ;  /* 0x000000040000795c */ /* 0x000fe20000300000 */
.L_x_2135:
        /* <DEDUP_REMOVED lines=49> */
.L_x_2168:
[----:B------:R-:W-:Y:S05]  /*aa00*/  @P0 BRA `(.L_x_2137) ;  /* 0x0000000000140947 */ /* 0x000fea0003800000 */
[----:B------:R-:W-:Y:S01]  /*aa10*/  ISETP.NE.AND P1, PT, R22, RZ, PT ;  /* 0x000000ff1600720c */ /* 0x000fe20003f25270 */
[----:B--2---:R-:W-:-:S04]  /*aa20*/  IMAD.MOV.U32 R7, RZ, RZ, 0x6100 ;  /* 0x00006100ff077424 */ /* 0x004fc800078e00ff */
[----:B------:R3:W-:Y:S08]  /*aa30*/  SYNCS.ARRIVE.TRANS64 RZ, [R8+URZ+0x36418], R7 ;  /* 0x0364180708ff79a7 */ /* 0x0007f0000800003f */
[----:B------:R-:W-:Y:S05]  /*aa40*/  @!P1 BRA `(.L_x_2137) ;  /* 0x0000000000049947 */ /* 0x000fea0003800000 */
[----:B------:R-:W-:Y:S01]  /*aa50*/  BPT.TRAP 0x1 ;  /* 0x000000040000795c */ /* 0x000fe20000300000 */
.L_x_2137:
        /* <DEDUP_REMOVED lines=47> */
.L_x_2169:
        /* <DEDUP_REMOVED lines=8> */
.L_x_2139:
        /* <DEDUP_REMOVED lines=37> */
.L_x_2171:
[----:B------:R-:W-:Y:S05]  /*b020*/  @P0 BRA `(.L_x_2141) ;  /* 0x0000000000140947 */ /* 0x000fea0003800000 */
[----:B------:R-:W-:Y:S01]  /*b030*/  ISETP.NE.AND P1, PT, R22, RZ, PT ;  /* 0x000000ff1600720c */ /* 0x000fe20003f25270 */
[----:B--2---:R-:W-:-:S04]  /*b040*/  IMAD.MOV.U32 R5, RZ, RZ, 0x6100 ;  /* 0x00006100ff057424 */ /* 0x004fc800078e00ff */
[----:B------:R3:W-:Y:S08]  /*b050*/  SYNCS.ARRIVE.TRANS64 RZ, [R8+URZ+0x36410], R5 ;  /* 0x0364100508ff79a7 */ /* 0x0007f0000800003f */
[----:B------:R-:W-:Y:S05]  /*b060*/  @!P1 BRA `(.L_x_2141) ;  /* 0x0000000000049947 */ /* 0x000fea0003800000 */
[----:B------:R-:W-:Y:S01]  /*b070*/  BPT.TRAP 0x1 ;  /* 0x000000040000795c */ /* 0x000fe20000300000 */
.L_x_2141:
        /* <DEDUP_REMOVED lines=44> */
.L_x_2133:
[----:B------:R-:W-:Y:S01]  /*b340*/  ISETP.NE.AND P1, PT, R21, RZ, PT ;  /* 0x000000ff1500720c */ /* 0x000fe20003f25270 */
[----:B------:R-:W-:Y:S02]  /*b350*/  IMAD.MOV.U32 R4, RZ, RZ, R19 ;  /* 0x000000ffff047224 */ /* 0x000fe400078e0013 */
[----:B------:R-:W-:-:S10]  /*b360*/  IMAD.MOV.U32 R5, RZ, RZ, 0x1 ;  /* 0x00000001ff057424 */ /* 0x000fd400078e00ff */
[----:B------:R-:W-:Y:S05]  /*b370*/  @!P1 BRA `(.L_x_2132) ;  /* 0x00000004008c9947 */ /* 0x000fea0003800000 */
[----:B------:R-:W2:Y:S02]  /*b380*/  SYNCS.PHASECHK.TRANS64.TRYWAIT P1, [R8+URZ+0x36438], R9 ;  /* 0x03643809080075a7 */ /* 0x000ea4000802017f */
[----:B--2---:R-:W-:Y:S05]  /*b390*/  @!P1 BRA `(.L_x_2143) ;  /* 0x00000010000c9947 */ /* 0x004fea0003800000 */
.L_x_2172:
[----:B------:R-:W-:Y:S05]  /*b3a0*/  @P0 BRA `(.L_x_2144) ;  /* 0x0000000000140947 */ /* 0x000fea0003800000 */
[----:B------:R-:W-:Y:S01]  /*b3b0*/  ISETP.NE.AND P1, PT, R22, RZ, PT ;  /* 0x000000ff1600720c */ /* 0x000fe20003f25270 */
[----:B------:R-:W-:-:S04]  /*b3c0*/  IMAD.MOV.U32 R5, RZ, RZ, 0x6100 ;  /* 0x00006100ff057424 */ /* 0x000fc800078e00ff */
[----:B------:R3:W-:Y:S08]  /*b3d0*/  SYNCS.ARRIVE.TRANS64 RZ, [R8+URZ+0x36430], R5 ;  /* 0x0364300508ff79a7 */ /* 0x0007f0000800003f */
[----:B------:R-:W-:Y:S05]  /*b3e0*/  @!P1 BRA `(.L_x_2144) ;  /* 0x0000000000049947 */ /* 0x000fea0003800000 */
[----:B------:R-:W-:Y:S01]  /*b3f0*/  BPT.TRAP 0x1 ;  /* 0x000000040000795c */ /* 0x000fe20000300000 */
.L_x_2144:
        /* <DEDUP_REMOVED lines=42> */
.L_x_2173:
[----:B-1----:R-:W-:Y:S01]  /*b6a0*/  IMAD.MOV.U32 R5, RZ, RZ, RZ ;  /* 0x000000ffff057224 */ /* 0x002fe200078e00ff */
[----:B------:R-:W-:Y:S06]  /*b6b0*/  @P0 BRA `(.L_x_2146) ;  /* 0x0000000000140947 */ /* 0x000fec0003800000 */
[----:B------:R-:W-:Y:S01]  /*b6c0*/  ISETP.NE.AND P1, PT, R22, RZ, PT ;  /* 0x000000ff1600720c */ /* 0x000fe20003f25270 */
[----:B------:R-:W-:-:S04]  /*b6d0*/  IMAD.MOV.U32 R9, RZ, RZ, 0x6100 ;  /* 0x00006100ff097424 */ /* 0x000fc800078e00ff */
[----:B------:R1:W-:Y:S08]  /*b6e0*/  SYNCS.ARRIVE.TRANS64 RZ, [R8+URZ+0x36418], R9 ;  /* 0x0364180908ff79a7 */ /* 0x0003f0000800003f */
[----:B------:R-:W-:Y:S05]  /*b6f0*/  @!P1 BRA `(.L_x_2146) ;  /* 0x0000000000049947 */ /* 0x000fea0003800000 */
[----:B------:R-:W-:Y:S01]  /*b700*/  BPT.TRAP 0x1 ;  /* 0x000000040000795c */ /* 0x000fe20000300000 */
.L_x_2146:
        /* <DEDUP_REMOVED lines=42> */
.L_x_2132:
[----:B------:R-:W-:-:S04]  /*b9b0*/  SHF.L.U32 R3, R5, 0x1f, RZ ;  /* 0x0000001f05037819 */ /* 0x000fc800000006ff */
[----:B------:R-:W2:Y:S02]  /*b9c0*/  SYNCS.PHASECHK.TRANS64.TRYWAIT P1, [R8+URZ+0x36438], R3 ;  /* 0x03643803080075a7 */ /* 0x000ea4000802017f */
[----:B--2---:R-:W-:Y:S05]  /*b9d0*/  @!P1 BRA `(.L_x_2147) ;  /* 0x0000000800a49947 */ /* 0x004fea0003800000 */
.L_x_2174:
[----:B------:R-:W-:Y:S05]  /*b9e0*/  @P0 BRA `(.L_x_2148) ;  /* 0x0000000000180947 */ /* 0x000fea0003800000 */
[----:B------:R-:W3:Y:S01]  /*b9f0*/  S2R R0, SR_TID.X ;  /* 0x0000000000007919 */ /* 0x000ee20000002100 */
[----:B--2---:R-:W-:-:S04]  /*ba00*/  IMAD.MOV.U32 R3, RZ, RZ, 0x6100 ;  /* 0x00006100ff037424 */ /* 0x004fc800078e00ff */
[----:B------:R4:W-:Y:S01]  /*ba10*/  SYNCS.ARRIVE.TRANS64 RZ, [R8+URZ+0x36430], R3 ;  /* 0x0364300308ff79a7 */ /* 0x0009e2000800003f */
[----:B---3--:R-:W-:-:S13]  /*ba20*/  LOP3.LUT P0, RZ, R0, 0x1f, RZ, 0xc0, !PT ;  /* 0x0000001f00ff7812 */ /* 0x008fda000780c0ff */
[----:B----4-:R-:W-:Y:S05]  /*ba30*/  @!P0 BRA `(.L_x_2148) ;  /* 0x0000000000048947 */ /* 0x010fea0003800000 */
[----:B------:R-:W-:Y:S01]  /*ba40*/  BPT.TRAP 0x1 ;  /* 0x000000040000795c */ /* 0x000fe20000300000 */
.L_x_2148:
        /* <DEDUP_REMOVED lines=44> */
.L_x_2129:
[----:B------:R-:W-:Y:S05]  /*bd10*/  BSYNC B0 ;  /* 0x0000000000007941 */ /* 0x000fea0003800000 */
.L_x_2124:
[----:B------:R-:W-:-:S03]  /*bd20*/  UMOV UR8, 0xffffffff ;  /* 0xffffffff00087882 */ /* 0x000fc60000000000 */
[----:B------:R-:W-:Y:S05]  /*bd30*/  BRA.DIV UR8, `(.L_x_2149) ;  /* 0x0000000608e07947 */ /* 0x000fea000b800000 */
[----:B------:R-:W-:-:S13]  /*bd40*/  ELECT P6, URZ, PT ;  /* 0x00000000003f782f */ /* 0x000fda00038c0000 */
.L_x_2177:
[----:B------:R-:W-:Y:S05]  /*bd50*/  @!P6 BRA `(.L_x_1972) ;  /* 0x000000000074e947 */ /* 0x000fea0003800000 */
[----:B------:R-:W-:-:S06]  /*bd60*/  ULOP3.LUT UR8, UR38, 0x2, URZ, 0xfc, !UPT ;  /* 0x0000000226087892 */ /* 0x000fcc000f8efc3f */
[----:B------:R-:W-:-:S05]  /*bd70*/  IMAD.U32 R0, RZ, RZ, UR8 ;  /* 0x00000008ff007e24 */ /* 0x000fca000f8e00ff */
[----:B------:R-:W-:-:S13]  /*bd80*/  ISETP.NE.AND P2, PT, R0, 0x3, PT ;  /* 0x000000030000780c */ /* 0x000fda0003f45270 */
[----:B------:R-:W-:Y:S05]  /*bd90*/  @!P2 BRA `(.L_x_2150) ;  /* 0x000000000004a947 */ /* 0x000fea0003800000 */
[----:B---3--:R-:W-:Y:S01]  /*bda0*/  BPT.TRAP 0x1 ;  /* 0x000000040000795c */ /* 0x008fe20000300000 */
.L_x_2150:
        /* <DEDUP_REMOVED lines=15> */
.L_x_2178:
[----:B------:R-:W2:Y:S02]  /*bea0*/  SYNCS.PHASECHK.TRANS64.TRYWAIT P0, [R3+URZ], R2 ;  /* 0x00000002030075a7 */ /* 0x000ea4000800017f */
[----:B--2---:R-:W-:Y:S05]  /*beb0*/  @!P0 BRA `(.L_x_2152) ;  /* 0x0000000400b48947 */ /* 0x004fea0003800000 */
.L_x_2179:
[----:B------:R-:W-:Y:S05]  /*bec0*/  @!P2 BRA `(.L_x_2153) ;  /* 0x000000000004a947 */ /* 0x000fea0003800000 */
[----:B---3--:R-:W-:Y:S01]  /*bed0*/  BPT.TRAP 0x1 ;  /* 0x000000040000795c */ /* 0x008fe20000300000 */
.L_x_2153:
[----:B------:R-:W-:-:S07]  /*bee0*/  SHF.L.U32 R5, R5, 0x1f, RZ ;  /* 0x0000001f05057819 */ /* 0x000fce00000006ff */
.L_x_2154:
[----:B----4-:R4:W1:Y:S02]  /*bef0*/  SYNCS.PHASECHK.TRANS64.TRYWAIT P0, [R4+URZ+0x36438], R5 ;  /* 0x03643805040075a7 */ /* 0x010864000800017f */
[----:B-1----:R-:W-:Y:S05]  /*bf00*/  @!P0 NANOSLEEP.SYNCS 0x989680 ;  /* 0x009896800000895d */ /* 0x002fea0003900000 */
[----:B------:R-:W1:Y:S02]  /*bf10*/  @!P0 SYNCS.PHASECHK.TRANS64 P0, [R4+URZ+0x36438], R5 ;  /* 0x03643805040085a7 */ /* 0x000e64000800007f */
[----:B-1----:R-:W-:Y:S05]  /*bf20*/  @!P0 BRA `(.L_x_2154) ;  /* 0xfffffffc00f08947 */ /* 0x002fea000383ffff */
.L_x_1972:
[----:B---3--:R-:W-:Y:S05]  /*bf30*/  BSYNC B6 ;  /* 0x0000000000067941 */ /* 0x008fea0003800000 */
.L_x_1966:
[----:B------:R-:W-:Y:S05]  /*bf40*/  EXIT ;  /* 0x000000000000794d */ /* 0x000fea0003800000 */
.L_x_1983:
[----:B------:R-:W-:Y:S02]  /*bf50*/  IMAD.MOV.U32 R12, RZ, RZ, RZ ;  /* 0x000000ffff0c7224 */ /* 0x000fe400078e00ff */
[----:B------:R-:W-:Y:S02]  /*bf60*/  IMAD.MOV.U32 R11, RZ, RZ, 0x1f ;  /* 0x0000001fff0b7424 */ /* 0x000fe400078e00ff */
[----:B------:R-:W-:-:S07]  /*bf70*/  IMAD.MOV.U32 R15, RZ, RZ, -0x1 ;  /* 0xffffffffff0f7424 */ /* 0x000fce00078e00ff */
[----:B------:R-:W-:Y:S05]  /*bf80*/  WARPSYNC.COLLECTIVE R15, `(.L_x_2155) ;  /* 0x000000000f087348 */ /* 0x000fea0003c00000 */
[----:B------:R1:W2:Y:S02]  /*bf90*/  SHFL.IDX P6, R14, R13, R12, R11 ;  /* 0x0000000c0d0e7389 */ /* 0x0002a400000c000b */
[----:B-12---:R-:W-:Y:S01]  /*bfa0*/  ENDCOLLECTIVE ;  /* 0x000000000000791b */ /* 0x006fe20003800000 */
.L_x_2155:
[----:B------:R-:W-:Y:S05]  /*bfb0*/  BRA `(.L_x_2156) ;  /* 0xffffff54000c7947 */ /* 0x000fea000383ffff */
.L_x_1985:
[----:B--2---:R2:W3:Y:S02]  /*bfc0*/  SYNCS.PHASECHK.TRANS64.TRYWAIT P0, [R154+URZ+0x36400], R11 ;  /* 0x0364000b9a0075a7 */ /* 0x0044e4000800017f */
[----:B---3--:R-:W-:Y:S05]  /*bfd0*/  @!P0 NANOSLEEP.SYNCS 0x989680 ;  /* 0x009896800000895d */ /* 0x008fea0003900000 */
[----:B------:R-:W3:Y:S02]  /*bfe0*/  @!P0 SYNCS.PHASECHK.TRANS64 P0, [R154+URZ+0x36400], R11 ;  /* 0x0364000b9a0085a7 */ /* 0x000ee4000800007f */
[----:B---3--:R-:W-:Y:S05]  /*bff0*/  @!P0 BRA `(.L_x_1985) ;  /* 0xfffffffc00f08947 */ /* 0x008fea000383ffff */
[----:B------:R-:W-:Y:S05]  /*c000*/  BRA `(.L_x_1984) ;  /* 0xffffff5400447947 */ /* 0x000fea000383ffff */
.L_x_1989:
[----:B--2---:R2:W3:Y:S02]  /*c010*/  SYNCS.PHASECHK.TRANS64.TRYWAIT P1, [R3+URZ+0x36410], R12 ;  /* 0x0364100c030075a7 */ /* 0x0044e4000802017f */
[----:B---3--:R-:W-:Y:S05]  /*c020*/  @!P1 NANOSLEEP.SYNCS 0x989680 ;  /* 0x009896800000995d */ /* 0x008fea0003900000 */
[----:B------:R-:W3:Y:S02]  /*c030*/  @!P1 SYNCS.PHASECHK.TRANS64 P1, [R3+URZ+0x36410], R12 ;  /* 0x0364100c030095a7 */ /* 0x000ee4000802007f */
[----:B---3--:R-:W-:Y:S05]  /*c040*/  @!P1 BRA `(.L_x_1989) ;  /* 0xfffffffc00f09947 */ /* 0x008fea000383ffff */
[----:B------:R-:W-:Y:S05]  /*c050*/  BRA `(.L_x_1988) ;  /* 0xffffff5c000c7947 */ /* 0x000fea000383ffff */
.L_x_1993:
[----:B------:R1:W1:Y:S02]  /*c060*/  SYNCS.PHASECHK.TRANS64.TRYWAIT P1, [R154+URZ+0x36430], R13 ;  /* 0x0364300d9a0075a7 */ /* 0x000264000802017f */
[----:B-1----:R-:W-:Y:S05]  /*c070*/  @!P1 NANOSLEEP.SYNCS 0x989680 ;  /* 0x009896800000995d */ /* 0x002fea0003900000 */
[----:B------:R-:W1:Y:S02]  /*c080*/  @!P1 SYNCS.PHASECHK.TRANS64 P1, [R154+URZ+0x36430], R13 ;  /* 0x0364300d9a0095a7 */ /* 0x000e64000802007f */
[----:B-1----:R-:W-:Y:S05]  /*c090*/  @!P1 BRA `(.L_x_1993) ;  /* 0xfffffffc00f09947 */ /* 0x002fea000383ffff */
[----:B------:R-:W-:Y:S05]  /*c0a0*/  BRA `(.L_x_1992) ;  /* 0xffffff6000b07947 */ /* 0x000fea000383ffff */
.L_x_2065:
[----:B------:R-:W-:Y:S01]  /*c0b0*/  BSSY B0, `(.L_x_2157) ;  /* 0x0000005000007945 */ /* 0x000fe20003800000 */
[----:B------:R-:W-:-:S07]  /*c0c0*/  IMAD.MOV.U32 R15, RZ, RZ, -0x1 ;  /* 0xffffffffff0f7424 */ /* 0x000fce00078e00ff */
[----:B------:R-:W-:Y:S05]  /*c0d0*/  WARPSYNC.COLLECTIVE R15, `(.L_x_2158) ;  /* 0x000000000f087348 */ /* 0x000fea0003c00000 */
[----:B------:R-:W-:Y:S01]  /*c0e0*/  NOP ;  /* 0x0000000000007918 */ /* 0x000fe20000000000 */
[----:B------:R-:W-:Y:S01]  /*c0f0*/  ENDCOLLECTIVE ;  /* 0x000000000000791b */ /* 0x000fe20003800000 */
.L_x_2158:
[----:B------:R-:W-:Y:S05]  /*c100*/  BSYNC B0 ;  /* 0x0000000000007941 */ /* 0x000fea0003800000 */
.L_x_2157:
[----:B------:R-:W-:Y:S05]  /*c110*/  BRA `(.L_x_2159) ;  /* 0xffffffb400ac7947 */ /* 0x000fea000383ffff */
.L_x_2082:
[----:B------:R-:W-:Y:S01]  /*c120*/  BSSY B0, `(.L_x_2160) ;  /* 0x0000005000007945 */ /* 0x000fe20003800000 */
[----:B------:R-:W-:-:S07]  /*c130*/  IMAD.MOV.U32 R15, RZ, RZ, -0x1 ;  /* 0xffffffffff0f7424 */ /* 0x000fce00078e00ff */
[----:B------:R-:W-:Y:S05]  /*c140*/  WARPSYNC.COLLECTIVE R15, `(.L_x_2161) ;  /* 0x000000000f087348 */ /* 0x000fea0003c00000 */
[----:B------:R-:W-:Y:S01]  /*c150*/  NOP ;  /* 0x0000000000007918 */ /* 0x000fe20000000000 */
[----:B------:R-:W-:Y:S01]  /*c160*/  ENDCOLLECTIVE ;  /* 0x000000000000791b */ /* 0x000fe20003800000 */
.L_x_2161:
[----:B------:R-:W-:Y:S05]  /*c170*/  BSYNC B0 ;  /* 0x0000000000007941 */ /* 0x000fea0003800000 */
.L_x_2160:
[----:B------:R-:W-:Y:S05]  /*c180*/  BRA `(.L_x_2162) ;  /* 0xffffffbc00a47947 */ /* 0x000fea000383ffff */
.L_x_2098:
[----:B------:R-:W-:Y:S01]  /*c190*/  BSSY B0, `(.L_x_2163) ;  /* 0x0000005000007945 */ /* 0x000fe20003800000 */
[----:B------:R-:W-:-:S07]  /*c1a0*/  IMAD.MOV.U32 R15, RZ, RZ, -0x1 ;  /* 0xffffffffff0f7424 */ /* 0x000fce00078e00ff */
[----:B------:R-:W-:Y:S05]  /*c1b0*/  WARPSYNC.COLLECTIVE R15, `(.L_x_2164) ;  /* 0x000000000f087348 */ /* 0x000fea0003c00000 */
[----:B------:R-:W-:Y:S01]  /*c1c0*/  NOP ;  /* 0x0000000000007918 */ /* 0x000fe20000000000 */
[----:B------:R-:W-:Y:S01]  /*c1d0*/  ENDCOLLECTIVE ;  /* 0x000000000000791b */ /* 0x000fe20003800000 */
.L_x_2164:
[----:B------:R-:W-:Y:S05]  /*c1e0*/  BSYNC B0 ;  /* 0x0000000000007941 */ /* 0x000fea0003800000 */
.L_x_2163:
[----:B------:R-:W-:Y:S05]  /*c1f0*/  BRA `(.L_x_2165) ;  /* 0xffffffc400147947 */ /* 0x000fea000383ffff */
.L_x_2130:
[----:B-1----:R1:W2:Y:S02]  /*c200*/  SYNCS.PHASECHK.TRANS64.TRYWAIT P1, [R8+URZ+0x36420], R9 ;  /* 0x03642009080075a7 */ /* 0x0022a4000802017f */
[----:B--2---:R-:W-:Y:S05]  /*c210*/  @!P1 NANOSLEEP.SYNCS 0x989680 ;  /* 0x009896800000995d */ /* 0x004fea0003900000 */
[----:B------:R-:W2:Y:S02]  /*c220*/  @!P1 SYNCS.PHASECHK.TRANS64 P1, [R8+URZ+0x36420], R9 ;  /* 0x03642009080095a7 */ /* 0x000ea4000802007f */
[----:B--2---:R-:W-:Y:S05]  /*c230*/  @!P1 BRA `(.L_x_2130) ;  /* 0xfffffffc00f09947 */ /* 0x004fea000383ffff */
[----:B------:R-:W-:Y:S05]  /*c240*/  BRA `(.L_x_2166) ;  /* 0xffffffdc000c7947 */ /* 0x000fea000383ffff */
.L_x_2134:
[----:B-1----:R1:W2:Y:S02]  /*c250*/  SYNCS.PHASECHK.TRANS64.TRYWAIT P1, [R8+URZ+0x36438], R9 ;  /* 0x03643809080075a7 */ /* 0x0022a4000802017f */
[----:B--2---:R-:W-:Y:S05]  /*c260*/  @!P1 NANOSLEEP.SYNCS 0x989680 ;  /* 0x009896800000995d */ /* 0x004fea0003900000 */
[----:B------:R-:W2:Y:S02]  /*c270*/  @!P1 SYNCS.PHASECHK.TRANS64 P1, [R8+URZ+0x36438], R9 ;  /* 0x03643809080095a7 */ /* 0x000ea4000802007f */
[----:B--2---:R-:W-:Y:S05]  /*c280*/  @!P1 BRA `(.L_x_2134) ;  /* 0xfffffffc00f09947 */ /* 0x004fea000383ffff */
[----:B------:R-:W-:Y:S05]  /*c290*/  BRA `(.L_x_2167) ;  /* 0xffffffe000fc7947 */ /* 0x000fea000383ffff */
.L_x_2136:
[----:B--2---:R2:W3:Y:S02]  /*c2a0*/  SYNCS.PHASECHK.TRANS64.TRYWAIT P1, [R8+URZ+0x36428], R7 ;  /* 0x03642807080075a7 */ /* 0x0044e4000802017f */
[----:B---3--:R-:W-:Y:S05]  /*c2b0*/  @!P1 NANOSLEEP.SYNCS 0x989680 ;  /* 0x009896800000995d */ /* 0x008fea0003900000 */
[----:B------:R-:W3:Y:S02]  /*c2c0*/  @!P1 SYNCS.PHASECHK.TRANS64 P1, [R8+URZ+0x36428], R7 ;  /* 0x03642807080095a7 */ /* 0x000ee4000802007f */
[----:B---3--:R-:W-:Y:S05]  /*c2d0*/  @!P1 BRA `(.L_x_2136) ;  /* 0xfffffffc00f09947 */ /* 0x008fea000383ffff */
[----:B------:R-:W-:Y:S05]  /*c2e0*/  BRA `(.L_x_2168) ;  /* 0xffffffe400c47947 */ /* 0x000fea000383ffff */
.L_x_2138:
        /* <DEDUP_REMOVED lines=8> */
.L_x_2140:
[----:B------:R-:W-:-:S07]  /*c370*/  SHF.L.U32 R5, R10, 0x1f, RZ ;  /* 0x0000001f0a057819 */ /* 0x000fce00000006ff */
.L_x_2170:
[----:B--2---:R2:W3:Y:S02]  /*c380*/  SYNCS.PHASECHK.TRANS64.TRYWAIT P1, [R8+URZ+0x36420], R5 ;  /* 0x03642005080075a7 */ /* 0x0044e4000802017f */
[----:B---3--:R-:W-:Y:S05]  /*c390*/  @!P1 NANOSLEEP.SYNCS 0x989680 ;  /* 0x009896800000995d */ /* 0x008fea0003900000 */
[----:B------:R-:W3:Y:S02]  /*c3a0*/  @!P1 SYNCS.PHASECHK.TRANS64 P1, [R8+URZ+0x36420], R5 ;  /* 0x03642005080095a7 */ /* 0x000ee4000802007f */
[----:B---3--:R-:W-:Y:S05]  /*c3b0*/  @!P1 BRA `(.L_x_2170) ;  /* 0xfffffffc00f09947 */ /* 0x008fea000383ffff */
[----:B------:R-:W-:Y:S05]  /*c3c0*/  BRA `(.L_x_2171) ;  /* 0xffffffec00147947 */ /* 0x000fea000383ffff */
.L_x_2143:
[----:B--2---:R2:W3:Y:S02]  /*c3d0*/  SYNCS.PHASECHK.TRANS64.TRYWAIT P1, [R8+URZ+0x36438], R9 ;  /* 0x03643809080075a7 */ /* 0x0044e4000802017f */
[----:B---3--:R-:W-:Y:S05]  /*c3e0*/  @!P1 NANOSLEEP.SYNCS 0x989680 ;  /* 0x009896800000995d */ /* 0x008fea0003900000 */
[----:B------:R-:W3:Y:S02]  /*c3f0*/  @!P1 SYNCS.PHASECHK.TRANS64 P1, [R8+URZ+0x36438], R9 ;  /* 0x03643809080095a7 */ /* 0x000ee4000802007f */
[----:B---3--:R-:W-:Y:S05]  /*c400*/  @!P1 BRA `(.L_x_2143) ;  /* 0xfffffffc00f09947 */ /* 0x008fea000383ffff */
[----:B------:R-:W-:Y:S05]  /*c410*/  BRA `(.L_x_2172) ;  /* 0xffffffec00e07947 */ /* 0x000fea000383ffff */
.L_x_2145:
[----:B-1----:R1:W2:Y:S02]  /*c420*/  SYNCS.PHASECHK.TRANS64.TRYWAIT P1, [R8+URZ+0x36428], R5 ;  /* 0x03642805080075a7 */ /* 0x0022a4000802017f */
[----:B--2---:R-:W-:Y:S05]  /*c430*/  @!P1 NANOSLEEP.SYNCS 0x989680 ;  /* 0x009896800000995d */ /* 0x004fea0003900000 */
[----:B------:R-:W2:Y:S02]  /*c440*/  @!P1 SYNCS.PHASECHK.TRANS64 P1, [R8+URZ+0x36428], R5 ;  /* 0x03642805080095a7 */ /* 0x000ea4000802007f */
[----:B--2---:R-:W-:Y:S05]  /*c450*/  @!P1 BRA `(.L_x_2145) ;  /* 0xfffffffc00f09947 */ /* 0x004fea000383ffff */
[----:B------:R-:W-:Y:S05]  /*c460*/  BRA `(.L_x_2173) ;  /* 0xfffffff0008c7947 */ /* 0x000fea000383ffff */
.L_x_2147:
[----:B--2---:R2:W3:Y:S02]  /*c470*/  SYNCS.PHASECHK.TRANS64.TRYWAIT P1, [R8+URZ+0x36438], R3 ;  /* 0x03643803080075a7 */ /* 0x0044e4000802017f */
[----:B---3--:R-:W-:Y:S05]  /*c480*/  @!P1 NANOSLEEP.SYNCS 0x989680 ;  /* 0x009896800000995d */ /* 0x008fea0003900000 */
[----:B------:R-:W3:Y:S02]  /*c490*/  @!P1 SYNCS.PHASECHK.TRANS64 P1, [R8+URZ+0x36438], R3 ;  /* 0x03643803080095a7 */ /* 0x000ee4000802007f */
[----:B---3--:R-:W-:Y:S05]  /*c4a0*/  @!P1 BRA `(.L_x_2147) ;  /* 0xfffffffc00f09947 */ /* 0x008fea000383ffff */
[----:B------:R-:W-:Y:S05]  /*c4b0*/  BRA `(.L_x_2174) ;  /* 0xfffffff400487947 */ /* 0x000fea000383ffff */
.L_x_2149:
[----:B------:R-:W-:Y:S01]  /*c4c0*/  BSSY B0, `(.L_x_2175) ;  /* 0x0000006000007945 */ /* 0x000fe20003800000 */
[----:B------:R-:W-:-:S07]  /*c4d0*/  IMAD.MOV.U32 R15, RZ, RZ, -0x1 ;  /* 0xffffffffff0f7424 */ /* 0x000fce00078e00ff */
[----:B-1-3--:R-:W-:Y:S05]  /*c4e0*/  WARPSYNC.COLLECTIVE R15, `(.L_x_2176) ;  /* 0x000000000f0c7348 */ /* 0x00afea0003c00000 */
[----:B------:R-:W-:Y:S02]  /*c4f0*/  ELECT P6, UR62, PT ;  /* 0x00000000003e782f */ /* 0x000fe400038c0000 */
[----:B------:R-:W-:Y:S01]  /*c500*/  MOV R14, UR62 ;  /* 0x0000003e000e7c02 */ /* 0x000fe20008000f00 */
[----:B-1-3--:R-:W-:Y:S10]  /*c510*/  ENDCOLLECTIVE ;  /* 0x000000000000791b */ /* 0x00aff40003800000 */
.L_x_2176:
[----:B------:R-:W-:Y:S05]  /*c520*/  BSYNC B0 ;  /* 0x0000000000007941 */ /* 0x000fea0003800000 */
.L_x_2175:
[----:B------:R-:W-:Y:S05]  /*c530*/  BRA `(.L_x_2177) ;  /* 0xfffffff800047947 */ /* 0x000fea000383ffff */
.L_x_2151:
[----:B-1----:R1:W2:Y:S02]  /*c540*/  SYNCS.PHASECHK.TRANS64.TRYWAIT P0, [R9+URZ], R0 ;  /* 0x00000000090075a7 */ /* 0x0022a4000800017f */
[----:B--2---:R-:W-:Y:S05]  /*c550*/  @!P0 NANOSLEEP.SYNCS 0x989680 ;  /* 0x009896800000895d */ /* 0x004fea0003900000 */
[----:B------:R-:W2:Y:S02]  /*c560*/  @!P0 SYNCS.PHASECHK.TRANS64 P0, [R9+URZ], R0 ;  /* 0x00000000090085a7 */ /* 0x000ea4000800007f */
[----:B--2---:R-:W-:Y:S05]  /*c570*/  @!P0 BRA `(.L_x_2151) ;  /* 0xfffffffc00f08947 */ /* 0x004fea000383ffff */
[----:B------:R-:W-:Y:S05]  /*c580*/  BRA `(.L_x_2178) ;  /* 0xfffffff800447947 */ /* 0x000fea000383ffff */
.L_x_2152:
[----:B--2---:R2:W4:Y:S02]  /*c590*/  SYNCS.PHASECHK.TRANS64.TRYWAIT P0, [R3+URZ], R2 ;  /* 0x00000002030075a7 */ /* 0x004524000800017f */
[----:B----4-:R-:W-:Y:S05]  /*c5a0*/  @!P0 NANOSLEEP.SYNCS 0x989680 ;  /* 0x009896800000895d */ /* 0x010fea0003900000 */
[----:B------:R-:W4:Y:S02]  /*c5b0*/  @!P0 SYNCS.PHASECHK.TRANS64 P0, [R3+URZ], R2 ;  /* 0x00000002030085a7 */ /* 0x000f24000800007f */
[----:B----4-:R-:W-:Y:S05]  /*c5c0*/  @!P0 BRA `(.L_x_2152) ;  /* 0xfffffffc00f08947 */ /* 0x010fea000383ffff */
[----:B------:R-:W-:Y:S05]  /*c5d0*/  BRA `(.L_x_2179) ;  /* 0xfffffff800387947 */ /* 0x000fea000383ffff */
.L_x_2180:
        /* <DEDUP_REMOVED lines=10> */
.L_x_3868:


//--------------------- .text._ZN7cutlass13device_kernelIN5flash11enable_sm90INS1_16FlashAttnBwdSm90INS1_25CollectiveMainloopBwdSm90ILi2ELi1ELi1EN4cute5tupleIJNS5_1CILi1EEES8_S8_EEENS6_IJNS7_ILi64EEENS7_ILi96EEENS7_ILi192EEEEEENS_10bfloat16_tEfNS_4arch4Sm90ELb0ELb1ELb0ELb1ELb0ELb0ELb1ELb0ELi3ELi1ELi1ELi1ELb0EEENS1_24CollectiveEpilogueBwdGQAISD_fSG_Li384ELb1ELb0EEENS1_19SingleTileSchedulerILb1ELb0ELb0ELi96EEEEEEEEEvNT_6ParamsE --------------------------
	.section	.text._ZN7cutlass13device_kernelIN5flash11enable_sm90INS1_16FlashAttnBwdSm90INS1_25CollectiveMainloopBwdSm90ILi2ELi1ELi1EN4cute5tupleIJNS5_1CILi1EEES8_S8_EEENS6_IJNS7_ILi64EEENS7_ILi96EEENS7_ILi192EEEEEENS_10bfloat16_tEfNS_4arch4Sm90ELb0ELb1ELb0ELb1ELb0ELb0ELb1ELb0ELi3ELi1ELi1ELi1ELb0EEENS1_24CollectiveEpilogueBwdGQAISD_fSG_Li384ELb1ELb0EEENS1_19SingleTileSchedulerILb1ELb0ELb0ELi96EEEEEEEEEvNT_6ParamsE,"ax",@progbits
	.align	128
.text._ZN7cutlass13device_kernelIN5flash11enable_sm90INS1_16FlashAttnBwdSm90INS1_25CollectiveMainloopBwdSm90ILi2ELi1ELi1EN4cute5tupleIJNS5_1CILi1EEES8_S8_EEENS6_IJNS7_ILi64EEENS7_ILi96EEENS7_ILi192EEEEEENS_10bfloat16_tEfNS_4arch4Sm90ELb0ELb1ELb0ELb1ELb0ELb0ELb1ELb0ELi3ELi1ELi1ELi1ELb0EEENS1_24CollectiveEpilogueBwdGQAISD_fSG_Li384ELb1ELb0EEENS1_19SingleTileSchedulerILb1ELb0ELb0ELi96EEEEEEEEEvNT_6ParamsE:
        .type           _ZN7cutlass13device_kernelIN5flash11enable_sm90INS1_16FlashAttnBwdSm90INS1_25CollectiveMainloopBwdSm90ILi2ELi1ELi1EN4cute5tupleIJNS5_1CILi1EEES8_S8_EEENS6_IJNS7_ILi64EEENS7_ILi96EEENS7_ILi192EEEEEENS_10bfloat16_tEfNS_4arch4Sm90ELb0ELb1ELb0ELb1ELb0ELb0ELb1ELb0ELi3ELi1ELi1ELi1ELb0EEENS1_24CollectiveEpilogueBwdGQAISD_fSG_Li384ELb1ELb0EEENS1_19SingleTileSchedulerILb1ELb0ELb0ELi96EEEEEEEEEvNT_6ParamsE,@function
        .size           _ZN7cutlass13device_kernelIN5flash11enable_sm90INS1_16FlashAttnBwdSm90INS1_25CollectiveMainloopBwdSm90ILi2ELi1ELi1EN4cute5tupleIJNS5_1CILi1EEES8_S8_EEENS6_IJNS7_ILi64EEENS7_ILi96EEENS7_ILi192EEEEEENS_10bfloat16_tEfNS_4arch4Sm90ELb0ELb1ELb0ELb1ELb0ELb0ELb1ELb0ELi3ELi1ELi1ELi1ELb0EEENS1_24CollectiveEpilogueBwdGQAISD_fSG_Li384ELb1ELb0EEENS1_19SingleTileSchedulerILb1ELb0ELb0ELi96EEEEEEEEEvNT_6ParamsE,(.L_x_3869 - _ZN7cutlass13device_kernelIN5flash11enable_sm90INS1_16FlashAttnBwdSm90INS1_25CollectiveMainloopBwdSm90ILi2ELi1ELi1EN4cute5tupleIJNS5_1CILi1EEES8_S8_EEENS6_IJNS7_ILi64EEENS7_ILi96EEENS7_ILi192EEEEEENS_10bfloat16_tEfNS_4arch4Sm90ELb0ELb1ELb0ELb1ELb0ELb0ELb1ELb0ELi3ELi1ELi1ELi1ELb0EEENS1_24CollectiveEpilogueBwdGQAISD_fSG_Li384ELb1ELb0EEENS1_19SingleTileSchedulerILb1ELb0ELb0ELi96EEEEEEEEEvNT_6ParamsE)
        .other          _ZN7cutlass13device_kernelIN5flash11enable_sm90INS1_16FlashAttnBwdSm90INS1_25CollectiveMainloopBwdSm90ILi2ELi1ELi1EN4cute5tupleIJNS5_1CILi1EEES8_S8_EEENS6_IJNS7_ILi64EEENS7_ILi96EEENS7_ILi192EEEEEENS_10bfloat16_tEfNS_4arch4Sm90ELb0ELb1ELb0ELb1ELb0ELb0ELb1ELb0ELi3ELi1ELi1ELi1ELb0EEENS1_24CollectiveEpilogueBwdGQAISD_fSG_Li384ELb1ELb0EEENS1_19SingleTileSchedulerILb1ELb0ELb0ELi96EEEEEEEEEvNT_6ParamsE,@"STO_CUDA_ENTRY STV_DEFAULT"
_ZN7cutlass13device_kernelIN5flash11enable_sm90INS1_16FlashAttnBwdSm90INS1_25CollectiveMainloopBwdSm90ILi2ELi1ELi1EN4cute5tupleIJNS5_1CILi1EEES8_S8_EEENS6_IJNS7_ILi64EEENS7_ILi96EEENS7_ILi192EEEEEENS_10bfloat16_tEfNS_4arch4Sm90ELb0ELb1ELb0ELb1ELb0ELb0ELb1ELb0ELi3ELi1ELi1ELi1ELb0EEENS1_24CollectiveEpilogueBwdGQAISD_fSG_Li384ELb1ELb0EEENS1_19SingleTileSchedulerILb1ELb0ELb0ELi96EEEEEEEEEvNT_6ParamsE:
        /* <DEDUP_REMOVED lines=23> */
.L_x_2182:
[----:B------:R-:W-:Y:S05]  /*0170*/  BSYNC B0 ;  /* 0x0000000000007941 */ /* 0x000fea0003800000 */
.L_x_2181:
        /* <DEDUP_REMOVED lines=37> */
.L_x_2183:
        /* <DEDUP_REMOVED lines=20> */
.L_x_2184:
[----:B------:R-:W-:Y:S01]  /*0510*/  PLOP3.LUT P0, PT, PT, PT, UP0, 0x80, 0x0 ;  /* 0x000000000000781c */ /* 0x000fe20003f0f008 */
[----:B------:R-:W-:Y:S01]  /*0520*/  NOP ;  /* 0x0000000000007918 */ /* 0x000fe20000000000 */
[----:B------:R-:W-:Y:S01]  /*0530*/  ULDC.64 UR46, c[0x0][0x208] ;  /* 0x00008200002e7ab9 */ /* 0x000fe20000000a00 */
[----:B------:R-:W-:Y:S01]  /*0540*/  BSSY B6, `(.L_x_2185) ;  /* 0x00008bb000067945 */ /* 0x000fe20003800000 */
[----:B-12-4-:R-:W-:Y:S09]  /*0550*/  BAR.SYNC.DEFER_BLOCKING 0x0 ;  /* 0x0000000000007b1d */ /* 0x016ff20000010000 */
[----:B------:R-:W-:Y:S05]  /*0560*/  @!P0 BRA `(.L_x_2186) ;  /* 0x0000004400d88947 */ /* 0x000fea0003800000 */
.L_x_2187:
        /* <DEDUP_REMOVED lines=21> */
.L_x_2188:
        /* <DEDUP_REMOVED lines=10> */
.L_x_2190:
[----:B------:R-:W2:Y:S02]  /*0760*/  LDC R0, c[0x0][0x8c4] ;  /* 0x00023100ff007b82 */ /* 0x000ea40000000800 */
.L_x_2189:
        /* <DEDUP_REMOVED lines=15> */
.L_x_2192:
        /* <DEDUP_REMOVED lines=10> */
.L_x_2193:
        /* <DEDUP_REMOVED lines=8> */
.L_x_2194:
        /* <DEDUP_REMOVED lines=9> */
.L_x_2195:
        /* <DEDUP_REMOVED lines=22> */
.L_x_2196:
        /* <DEDUP_REMOVED lines=78> */
.L_x_2199:
        /* <DEDUP_REMOVED lines=15> */
.L_x_2198:
        /* <DEDUP_REMOVED lines=20> */
.L_x_2201:
        /* <DEDUP_REMOVED lines=15> */
.L_x_2200:
        /* <DEDUP_REMOVED lines=8> */
.L_x_2304:
        /* <DEDUP_REMOVED lines=19> */
.L_x_2203:
        /* <DEDUP_REMOVED lines=29> */
[----:B------:R-:W-:Y:S01]  /*16f0*/  LOP3.LUT R6, R6, 0xc0, RZ, 0xc0, !PT ;  /* 0x000000c006067812 */ /* 0x000fe200078ec0ff */
[----:B------:R-:W-:Y:S01]  /*1700*/  IMAD R9, R9, 0x20, R10 ;  /* 0x0000002009097824 */ /* 0x000fe200078e020a */
[----:B------:R-:W-:Y:S01]  /*1710*/  SHF.R.S32.HI R4, RZ, 0x2, R2 ;  /* 0x00000002ff047819 */ /* 0x000fe20000011402 */
[----:B------:R-:W-:Y:S01]  /*1720*/  IMAD.IADD R13, R0, 0x1, -R13 ;  /* 0x00000001000d7824 */ /* 0x000fe200078e0a0d */
[----:B------:R-:W-:Y:S01]  /*1730*/  LOP3.LUT R11, R6, 0x8, R11, 0xf8, !PT ;  /* 0x00000008060b7812 */ /* 0x000fe200078ef80b */
[----:B------:R-:W-:Y:S01]  /*1740*/  IMAD R9, R12, 0x200, R9 ;  /* 0x000002000c097824 */ /* 0x000fe200078e0209 */
[----:B------:R-:W-:Y:S01]  /*1750*/  SHF.R.U32.HI R0, RZ, 0x3, R6 ;  /* 0x00000003ff007819 */ /* 0x000fe20000011606 */
[----:B------:R-:W-:Y:S01]  /*1760*/  IMAD R13, R14, 0x10, R13 ;  /* 0x000000100e0d7824 */ /* 0x000fe200078e020d */
[----:B------:R-:W-:Y:S01]  /*1770*/  SHF.R.S32.HI R5, RZ, 0x1f, R2 ;  /* 0x0000001fff057819 */ /* 0x000fe20000011402 */
[----:B------:R-:W-:Y:S01]  /*1780*/  IMAD.MOV.U32 R12, RZ, RZ, 0x20 ;  /* 0x00000020ff0c7424 */ /* 0x000fe200078e00ff */
[----:B------:R-:W-:Y:S01]  /*1790*/  LOP3.LUT R0, R11, R0, RZ, 0x3c, !PT ;  /* 0x000000000b007212 */ /* 0x000fe200078e3cff */
[----:B------:R-:W-:Y:S01]  /*17a0*/  IMAD.IADD R11, R19, 0x1, R18 ;  /* 0x00000001130b7824 */ /* 0x000fe200078e0212 */
[----:B------:R-:W-:Y:S01]  /*17b0*/  LEA.HI R5, R5, R4, RZ, 0x3 ;  /* 0x0000000405057211 */ /* 0x000fe200078f18ff */
[----:B------:R-:W-:Y:S01]  /*17c0*/  IMAD.IADD R10, R18, 0x1, -R17 ;  /* 0x00000001120a7824 */ /* 0x000fe200078e0a11 */
[----:B------:R-:W-:Y:S01]  /*17d0*/  LOP3.LUT P0, RZ, R7, 0x2, RZ, 0xc0, !PT ;  /* 0x0000000207ff7812 */ /* 0x000fe2000780c0ff */
[----:B------:R-:W-:Y:S01]  /*17e0*/  IMAD.IADD R9, R9, 0x1, R0 ;  /* 0x0000000109097824 */ /* 0x000fe200078e0200 */
[----:B------:R-:W-:Y:S01]  /*17f0*/  LOP3.LUT R5, R5, 0xfffffff8, RZ, 0xc0, !PT ;  /* 0xfffffff805057812 */ /* 0x000fe200078ec0ff */
[----:B------:R-:W-:Y:S01]  /*1800*/  IMAD.SHL.U32 R0, R15, 0x4, RZ ;  /* 0x000000040f007824 */ /* 0x000fe200078e00ff */
[----:B------:R-:W-:Y:S01]  /*1810*/  IADD3 R17, -R17, 0x1, R11 ;  /* 0x0000000111117810 */ /* 0x000fe20007ffe10b */
[----:B------:R-:W-:Y:S01]  /*1820*/  IMAD.SHL.U32 R18, R13, 0x2, RZ ;  /* 0x000000020d127824 */ /* 0x000fe200078e00ff */
[----:B------:R-:W-:Y:S01]  /*1830*/  SHF.R.S32.HI R3, RZ, 0x5, R3 ;  /* 0x00000005ff037819 */ /* 0x000fe20000011403 */
[----:B------:R-:W-:Y:S01]  /*1840*/  IMAD.IADD R6, R4, 0x1, -R5 ;  /* 0x0000000104067824 */ /* 0x000fe200078e0a05 */
[----:B------:R-:W-:Y:S01]  /*1850*/  SEL R12, R12, 0xffffffe0, !P0 ;  /* 0xffffffe00c0c7807 */ /* 0x000fe20004000000 */
[--C-:B------:R-:W-:Y:S01]  /*1860*/  IMAD.IADD R11, R11, 0x1, -R18.reuse ;  /* 0x000000010b0b7824 */ /* 0x100fe200078e0a12 */
[----:B------:R-:W-:Y:S01]  /*1870*/  LEA R9, R9, UR36, 0x1 ;  /* 0x0000002409097c11 */ /* 0x000fe2000f8e08ff */
[----:B------:R-:W-:Y:S01]  /*1880*/  IMAD.IADD R4, R17, 0x1, -R18 ;  /* 0x0000000111047824 */ /* 0x000fe200078e0a12 */
[----:B------:R-:W-:Y:S01]  /*1890*/  CS2R R112, SRZ ;  /* 0x0000000000707805 */ /* 0x000fe2000001ff00 */
[----:B------:R-:W-:Y:S01]  /*18a0*/  IMAD R6, R3, 0x10, R6 ;  /* 0x0000001003067824 */ /* 0x000fe200078e0206 */
[----:B------:R-:W-:Y:S01]  /*18b0*/  CS2R R110, SRZ ;  /* 0x00000000006e7805 */ /* 0x000fe2000001ff00 */
        /* <DEDUP_REMOVED lines=46> */
[----:B------:R-:W-:Y:S01]  /*1ba0*/  LOP3.LUT R155, R155, 0x1, RZ, 0xfc, !PT ;  /* 0x000000019b9b7812 */ /* 0x000fe200078efcff */
[----:B------:R-:W-:Y:S01]  /*1bb0*/  IMAD.IADD R18, R19, 0x1, -R18 ;  /* 0x0000000113127824 */ /* 0x000fe200078e0a12 */
[----:B------:R-:W-:-:S02]  /*1bc0*/  LEA R0, R0, UR36, 0x2 ;  /* 0x0000002400007c11 */ /* 0x000fc4000f8e10ff */
[----:B------:R-:W-:-:S07]  /*1bd0*/  IADD3 R17, R12, 0x30400, R9 ;  /* 0x000304000c117810 */ /* 0x000fce0007ffe009 */
.L_x_2223:
[----:B------:R-:W-:-:S13]  /*1be0*/  ISETP.NE.AND P0, PT, R155, 0x3, PT ;  /* 0x000000039b00780c */ /* 0x000fda0003f05270 */
[----:B-1----:R-:W-:Y:S05]  /*1bf0*/  @!P0 BRA `(.L_x_2205) ;  /* 0x0000000000048947 */ /* 0x002fea0003800000 */
[----:B------:R-:W-:Y:S01]  /*1c00*/  BPT.TRAP 0x1 ;  /* 0x000000040000795c */ /* 0x000fe20000300000 */
.L_x_2205:
[----:B------:R-:W-:Y:S02]  /*1c10*/  LEA R3, R2, UR36, 0x3 ;  /* 0x0000002402037c11 */ /* 0x000fe4000f8e18ff */
[----:B------:R-:W-:-:S04]  /*1c20*/  SHF.L.U32 R12, R7, 0x1f, RZ ;  /* 0x0000001f070c7819 */ /* 0x000fc800000006ff */
[----:B------:R1:W2:Y:S01]  /*1c30*/  SYNCS.PHASECHK.TRANS64.TRYWAIT P1, [R3+URZ+0x36410], R12 ;  /* 0x0364100c030075a7 */ /* 0x0002a2000802017f */
[----:B------:R-:W-:Y:S05]  /*1c40*/  @!P0 BRA `(.L_x_2206) ;  /* 0x0000000000048947 */ /* 0x000fea0003800000 */
[----:B------:R-:W-:Y:S01]  /*1c50*/  BPT.TRAP 0x1 ;  /* 0x000000040000795c */ /* 0x000fe20000300000 */
.L_x_2206:
[----:B--2---:R-:W-:Y:S05]  /*1c60*/  @P1 BRA `(.L_x_2207) ;  /* 0x0000000000081947 */ /* 0x004fea0003800000 */
[----:B------:R-:W2:Y:S02]  /*1c70*/  SYNCS.PHASECHK.TRANS64.TRYWAIT P1, [R3+URZ+0x36410], R12 ;  /* 0x0364100c030075a7 */ /* 0x000ea4000802017f */
[----:B--2---:R-:W-:Y:S05]  /*1c80*/  @!P1 BRA `(.L_x_2208) ;  /* 0x0000007400509947 */ /* 0x004fea0003800000 */
.L_x_2207:
        /* <DEDUP_REMOVED lines=103> */
.L_x_2209:
[----:B------:R-:W-:-:S04]  /*2300*/  SHF.L.U32 R13, R5, 0x1f, RZ ;  /* 0x0000001f050d7819 */ /* 0x000fc800000006ff */
[----:B------:R4:W1:Y:S01]  /*2310*/  SYNCS.PHASECHK.TRANS64.TRYWAIT P1, [UR36+0x36430], R13 ;  /* 0x0364300dff0075a7 */ /* 0x0008620008020164 */
[----:B------:R-:W-:Y:S05]  /*2320*/  @!P0 BRA `(.L_x_2210) ;  /* 0x0000000000048947 */ /* 0x000fea0003800000 */
[----:B------:R-:W-:Y:S01]  /*2330*/  BPT.TRAP 0x1 ;  /* 0x000000040000795c */ /* 0x000fe20000300000 */
.L_x_2210:
[----:B-1----:R-:W-:Y:S05]  /*2340*/  @P1 BRA `(.L_x_2211) ;  /* 0x0000000000081947 */ /* 0x002fea0003800000 */
[----:B------:R-:W1:Y:S02]  /*2350*/  SYNCS.PHASECHK.TRANS64.TRYWAIT P1, [UR36+0x36430], R13 ;  /* 0x0364300dff0075a7 */ /* 0x000e640008020164 */
[----:B-1----:R-:W-:Y:S05]  /*2360*/  @!P1 BRA `(.L_x_2212) ;  /* 0x0000006c00ac9947 */ /* 0x002fea0003800000 */
.L_x_2211:
        /* <DEDUP_REMOVED lines=112> */
.L_x_2215:
[----:B------:R-:W-:-:S06]  /*2a70*/  UISETP.NE.AND UP0, UPT, UR42, 0x1, UPT ;  /* 0x000000012a00788c */ /* 0x000fcc000bf05270 */
[----:B------:R-:W-:-:S05]  /*2a80*/  PLOP3.LUT P1, PT, PT, PT, UP0, 0x80, 0x0 ;  /* 0x000000000000781c */ /* 0x000fca0003f2f008 */
[----:B------:R-:W-:-:S08]  /*2a90*/  @UP0 ULDC UR5, c[0x0][0x754] ;  /* 0x0001d50000050ab9 */ /* 0x000fd00000000800 */
[----:B------:R-:W-:Y:S01]  /*2aa0*/  @P1 IMAD.HI.U32 R12, R23, UR5, RZ ;  /* 0x00000005170c1c27 */ /* 0x000fe2000f8e00ff */
[----:B------:R-:W-:-:S04]  /*2ab0*/  @UP0 ULDC UR5, c[0x0][0x758] ;  /* 0x0001d60000050ab9 */ /* 0x000fc80000000800 */
[----:B------:R-:W-:-:S07]  /*2ac0*/  @P1 SHF.R.U32.HI R23, RZ, UR5, R12 ;  /* 0x00000005ff171c19 */ /* 0x000fce000801160c */
.L_x_2216:
[----:B------:R-:W-:Y:S05]  /*2ad0*/  BSYNC B0 ;  /* 0x0000000000007941 */ /* 0x000fea0003800000 */
.L_x_2214:
[----:B------:R-:W-:Y:S01]  /*2ae0*/  IMAD R23, R23, UR42, R18 ;  /* 0x0000002a17177c24 */ /* 0x000fe2000f8e0212 */
[----:B------:R-:W-:-:S04]  /*2af0*/  IADD3 R12, R15, UR4, R4 ;  /* 0x000000040f0c7c10 */ /* 0x000fc8000fffe004 */
[----:B------:R-:W-:Y:S02]  /*2b00*/  VIADDMNMX R13, R23, UR42, R13, PT ;  /* 0x0000002a170d7c46 */ /* 0x000fe4000b80010d */
[----:B------:R-:W-:-:S07]  /*2b10*/  VIMNMX R12, R12, R23, !PT ;  /* 0x000000170c0c7248 */ /* 0x000fce0007fe0100 */
.L_x_2213:
        /* <DEDUP_REMOVED lines=51> */
.L_x_2219:
[----:B------:R-:W-:-:S06]  /*2e50*/  UISETP.NE.AND UP0, UPT, UR42, 0x1, UPT ;  /* 0x000000012a00788c */ /* 0x000fcc000bf05270 */
[----:B------:R-:W-:-:S05]  /*2e60*/  PLOP3.LUT P6, PT, PT, PT, UP0, 0x80, 0x0 ;  /* 0x000000000000781c */ /* 0x000fca0003fcf008 */
[----:B------:R-:W-:-:S08]  /*2e70*/  @UP0 ULDC UR4, c[0x0][0x754] ;  /* 0x0001d50000040ab9 */ /* 0x000fd00000000800 */
[----:B------:R-:W-:Y:S01]  /*2e80*/  @P6 IMAD.HI.U32 R12, R13, UR4, RZ ;  /* 0x000000040d0c6c27 */ /* 0x000fe2000f8e00ff */
[----:B------:R-:W-:Y:S01]  /*2e90*/  PLOP3.LUT P6, PT, PT, PT, UP0, 0x80, 0x0 ;  /* 0x000000000000781c */ /* 0x000fe20003fcf008 */
[----:B------:R-:W-:-:S12]  /*2ea0*/  @UP0 ULDC UR4, c[0x0][0x758] ;  /* 0x0001d60000040ab9 */ /* 0x000fd80000000800 */
[----:B------:R-:W-:-:S07]  /*2eb0*/  @P6 SHF.R.U32.HI R13, RZ, UR4, R12 ;  /* 0x00000004ff0d6c19 */ /* 0x000fce000801160c */
.L_x_2220:
[----:B------:R-:W-:Y:S05]  /*2ec0*/  BSYNC B0 ;  /* 0x0000000000007941 */ /* 0x000fea0003800000 */
.L_x_2218:
[----:B------:R-:W-:-:S05]  /*2ed0*/  IMAD R13, R13, UR42, R18 ;  /* 0x0000002a0d0d7c24 */ /* 0x000fca000f8e0212 */
[----:B------:R-:W-:Y:S02]  /*2ee0*/  VIMNMX R14, R14, R13, !PT ;  /* 0x0000000d0e0e7248 */ /* 0x000fe40007fe0100 */
[----:B------:R-:W-:-:S07]  /*2ef0*/  VIADDMNMX R20, R13, UR42, R20, PT ;  /* 0x0000002a0d147c46 */ /* 0x000fce000b800114 */
.L_x_2217:
        /* <DEDUP_REMOVED lines=22> */
[C---:B------:R-:W-:Y:S01]  /*3060*/  ISETP.GE.AND P6, PT, R19.reuse, 0x1a, PT ;  /* 0x0000001a1300780c */ /* 0x040fe20003fc6270 */
        /* <DEDUP_REMOVED lines=191> */
.L_x_2221:
        /* <DEDUP_REMOVED lines=59> */
.L_x_2222:
        /* <DEDUP_REMOVED lines=62> */
.L_x_2197:
[----:B------:R-:W-:Y:S05]  /*43f0*/  @P0 BRA `(.L_x_2191) ;  /* 0x0000004c003c0947 */ /* 0x000fea0003800000 */
[----:B-1----:R-:W1:Y:S01]  /*4400*/  LDC.64 R2, c[0x0][0x878] ;  /* 0x00021e00ff027b82 */ /* 0x002e620000000a00 */
        /* <DEDUP_REMOVED lines=19> */
[----:B------:R-:W-:-:S05]  /*4540*/  ULEA UR4, UR5, UR4, 0x18 ;  /* 0x0000000405047291 */ /* 0x000fca000f8ec03f */
[----:B------:R-:W4:Y:S01]  /*4550*/  LDC.64 R22, c[0x0][0x828] ;  /* 0x00020a00ff167b82 */ /* 0x000f220000000a00 */
[----:B------:R-:W-:Y:S01]  /*4560*/  SHF.R.S32.HI R3, RZ, 0x1f, R2 ;  /* 0x0000001fff037819 */ /* 0x000fe20000011402 */
[----:B------:R-:W-:Y:S03]  /*4570*/  BSSY B0, `(.L_x_2224) ;  /* 0x0000051000007945 */ /* 0x000fe60003800000 */
[----:B------:R-:W-:-:S03]  /*4580*/  LEA.HI R7, R3, R2, RZ, 0x7 ;  /* 0x0000000203077211 */ /* 0x000fc600078f38ff */
[----:B------:R-:W1:Y:S01]  /*4590*/  @P1 LDC R9, c[0x0][0x854] ;  /* 0x00021500ff091b82 */ /* 0x000e620000000800 */
        /* <DEDUP_REMOVED lines=9> */
[----:B-1----:R-:W-:Y:S02]  /*4630*/  @P1 IMAD.HI.U32 R4, R6, R9, RZ ;  /* 0x0000000906041227 */ /* 0x002fe400078e00ff */
[----:B------:R1:W-:Y:S04]  /*4640*/  STS.128 [R8], R24 ;  /* 0x0000001808007388 */ /* 0x0003e80000000c00 */
[----:B------:R1:W-:Y:S01]  /*4650*/  STS.128 [R8+0x800], R28 ;  /* 0x0008001c08007388 */ /* 0x0003e20000000c00 */
[----:B---3--:R-:W-:-:S03]  /*4660*/  @P1 SHF.R.U32.HI R3, RZ, R11, R4 ;  /* 0x0000000bff031219 */ /* 0x008fc60000011604 */
[----:B------:R1:W-:Y:S01]  /*4670*/  STS.128 [R8+0x1000], R32 ;  /* 0x0010002008007388 */ /* 0x0003e20000000c00 */
[----:B------:R-:W-:-:S03]  /*4680*/  SHF.R.S32.HI R9, RZ, 0x1f, R3 ;  /* 0x0000001fff097819 */ /* 0x000fc60000011403 */
[----:B------:R1:W-:Y:S04]  /*4690*/  STS.128 [R8+0x1800], R36 ;  /* 0x0018002408007388 */ /* 0x0003e80000000c00 */
[----:B------:R1:W-:Y:S01]  /*46a0*/  STS.128 [R8+0x2000], R40 ;  /* 0x0020002808007388 */ /* 0x0003e20000000c00 */
[----:B------:R-:W-:-:S03]  /*46b0*/  IMAD R10, R9, R16, RZ ;  /* 0x00000010090a7224 */ /* 0x000fc600078e02ff */
        /* <DEDUP_REMOVED lines=12> */
[----:B---3--:R-:W3:Y:S01]  /*4780*/  FENCE.VIEW.ASYNC.S ;  /* 0x00000000000073c6 */ /* 0x008ee20000000000 */
[----:B--2---:R-:W-:-:S04]  /*4790*/  @P0 IMAD R5, R152, 0x60, R5 ;  /* 0x0000006098050824 */ /* 0x004fc800078e0205 */
[----:B------:R-:W-:-:S05]  /*47a0*/  @P0 IMAD.HI R5, R5, 0x2aaaaaab, RZ ;  /* 0x2aaaaaab05050827 */ /* 0x000fca00078e02ff */
[----:B------:R-:W-:-:S04]  /*47b0*/  @P0 SHF.R.U32.HI R6, RZ, 0x1f, R5 ;  /* 0x0000001fff060819 */ /* 0x000fc80000011605 */
[----:B------:R-:W-:-:S05]  /*47c0*/  @P0 LEA.HI.SX32 R6, R5, R6, 0x1c ;  /* 0x0000000605060211 */ /* 0x000fca00078fe2ff */
[----:B------:R-:W-:-:S05]  /*47d0*/  @P0 IMAD R4, R6, 0x4800, RZ ;  /* 0x0000480006040824 */ /* 0x000fca00078e02ff */
[----:B------:R-:W-:Y:S02]  /*47e0*/  @P0 SHF.R.S32.HI R5, RZ, 0x1f, R4 ;  /* 0x0000001fff050819 */ /* 0x000fe40000011404 */
[----:B------:R-:W-:Y:S01]  /*47f0*/  @!P0 CS2R R4, SRZ ;  /* 0x0000000000048805 */ /* 0x000fe2000001ff00 */
[----:B---3--:R-:W-:Y:S05]  /*4800*/  BAR.SYNC.DEFER_BLOCKING 0x1, 0x180 ;  /* 0x0046000000007b1d */ /* 0x008fea0000010000 */
        /* <DEDUP_REMOVED lines=19> */
[----:B----4-:R-:W-:Y:S01]  /*4940*/  LEA R22, P2, R6, R22, 0x2 ;  /* 0x0000001606167211 */ /* 0x010fe200078410ff */
[----:B------:R-:W-:Y:S02]  /*4950*/  IMAD R9, R9, R19, R12 ;  /* 0x0000001309097224 */ /* 0x000fe400078e020c */
[----:B------:R-:W-:Y:S02]  /*4960*/  IMAD.IADD R3, R5, 0x1, R3 ;  /* 0x0000000105037824 */ /* 0x000fe400078e0203 */
[----:B------:R-:W-:-:S03]  /*4970*/  IMAD.IADD R2, R7, 0x1, R9 ;  /* 0x0000000107027824 */ /* 0x000fc600078e0209 */
[----:B------:R-:W-:Y:S02]  /*4980*/  LEA.HI.X R3, R4, R21, R3, 0x2, P1 ;  /* 0x0000001504037211 */ /* 0x000fe400008f1403 */
[----:B------:R-:W-:Y:S01]  /*4990*/  LEA.HI.X R2, R6, R23, R2, 0x2, P2 ;  /* 0x0000001706027211 */ /* 0x000fe200010f1402 */
[----:B-1----:R-:W-:Y:S06]  /*49a0*/  @P0 BRA `(.L_x_2225) ;  /* 0x0000000000340947 */ /* 0x002fec0003800000 */
[----:B------:R-:W-:Y:S01]  /*49b0*/  R2UR UR6, R22 ;  /* 0x00000000160672ca */ /* 0x000fe200000e0000 */
[----:B------:R-:W-:Y:S01]  /*49c0*/  UMOV UR5, 0x1200 ;  /* 0x0000120000057882 */ /* 0x000fe20000000000 */
[----:B------:R-:W-:Y:S01]  /*49d0*/  R2UR UR7, R2 ;  /* 0x00000000020772ca */ /* 0x000fe200000e0000 */
[----:B------:R-:W-:Y:S01]  /*49e0*/  UMOV UR8, 0x0 ;  /* 0x0000000000087882 */ /* 0x000fe20000000000 */
[----:B------:R-:W-:Y:S01]  /*49f0*/  PLOP3.LUT P0, PT, PT, PT, PT, 0x80, 0x0 ;  /* 0x000000000000781c */ /* 0x000fe20003f0f070 */
[----:B------:R-:W-:-:S12]  /*4a00*/  UMOV UR9, 0x14f00000 ;  /* 0x14f0000000097882 */ /* 0x000fd80000000000 */
.L_x_2226:
[----:B------:R-:W-:Y:S01]  /*4a10*/  @P0 ELECT P1, URZ, PT ;  /* 0x00000000003f082f */ /* 0x000fe20003820000 */
[----:B------:R1:W-:-:S12]  /*4a20*/  UBLKRED.G.S.ADD.F32.RN [UR6], [UR4], UR5, desc[UR8] ;  /* 0x00000806040073bb */ /* 0x0003d800080a1405 */
[----:B------:R-:W-:Y:S02]  /*4a30*/  @P1 PLOP3.LUT P0, PT, P1, PT, PT, 0x8, 0x0 ;  /* 0x000000000000181c */ /* 0x000fe40000f0e170 */
[----:B------:R-:W-:-:S11]  /*4a40*/  PLOP3.LUT P1, PT, PT, PT, PT, 0x8, 0x0 ;  /* 0x000000000000781c */ /* 0x000fd60003f2e170 */
[----:B-1----:R-:W-:Y:S05]  /*4a50*/  @P0 BRA.U.ANY `(.L_x_2226) ;  /* 0xfffffffd00ec0947 */ /* 0x002fea000393ffff */
[----:B------:R0:W-:Y:S01]  /*4a60*/  UTMACMDFLUSH ;  /* 0x00000000000079b7 */ /* 0x0001e20000000000 */
[----:B------:R-:W-:-:S04]  /*4a70*/  DEPBAR.LE SB0, 0x0 ;  /* 0x000080000000791a */ /* 0x000fc80000000000 */
.L_x_2225:
[----:B------:R-:W-:Y:S05]  /*4a80*/  BSYNC B0 ;  /* 0x0000000000007941 */ /* 0x000fea0003800000 */
.L_x_2224:
        /* <DEDUP_REMOVED lines=28> */
.L_x_2227:
        /* <DEDUP_REMOVED lines=8> */
.L_x_2186:
        /* <DEDUP_REMOVED lines=21> */
.L_x_2229:
        /* <DEDUP_REMOVED lines=13> */
.L_x_2231:
[----:B------:R-:W-:-:S05]  /*4ef0*/  ULDC UR4, c[0x0][0x8c4] ;  /* 0x0002310000047ab9 */ /* 0x000fca0000000800 */
.L_x_2230:
        /* <DEDUP_REMOVED lines=44> */
.L_x_2232:
        /* <DEDUP_REMOVED lines=13> */
.L_x_2233:
        /* <DEDUP_REMOVED lines=12> */
.L_x_2234:
        /* <DEDUP_REMOVED lines=22> */
.L_x_2235:
        /* <DEDUP_REMOVED lines=40> */
.L_x_2238:
[----:B------:R-:W-:Y:S05]  /*5730*/  BSYNC B0 ;  /* 0x0000000000007941 */ /* 0x000fea0003800000 */
.L_x_2237:
        /* <DEDUP_REMOVED lines=18> */
.L_x_2240:
[----:B------:R-:W-:Y:S05]  /*5860*/  BSYNC B0 ;  /* 0x0000000000007941 */ /* 0x000fea0003800000 */
.L_x_2239:
        /* <DEDUP_REMOVED lines=19> */
.L_x_2242:
[----:B------:R-:W-:Y:S05]  /*59a0*/  BSYNC B0 ;  /* 0x0000000000007941 */ /* 0x000fea0003800000 */
.L_x_2241:
[----:B------:R-:W-:Y:S06]  /*59b0*/  BAR.ARV 0xa, 0xa0 ;  /* 0x0282800000007b1d */ /* 0x000fec0000002000 */
[----:B------:R-:W-:Y:S04]  /*59c0*/  BSSY B0, `(.L_x_2243) ;  /* 0x0000003000007945 */ /* 0x000fe80003800000 */
[----:B------:R-:W-:Y:S05]  /*59d0*/  @!P0 BRA `(.L_x_2244) ;  /* 0x0000000000048947 */ /* 0x000fea0003800000 */
[----:B------:R-:W-:-:S04]  /*59e0*/  DEPBAR.LE SB0, 0x1 ;  /* 0x000080400000791a */ /* 0x000fc80000000000 */
.L_x_2244:
[----:B------:R-:W-:Y:S05]  /*59f0*/  BSYNC B0 ;  /* 0x0000000000007941 */ /* 0x000fea0003800000 */
.L_x_2243:
[----:B------:R-:W-:Y:S06]  /*5a00*/  BAR.ARV 0xb, 0xa0 ;  /* 0x02c2800000007b1d */ /* 0x000fec0000002000 */
[----:B------:R-:W-:Y:S04]  /*5a10*/  BSSY B0, `(.L_x_2245) ;  /* 0x0000003000007945 */ /* 0x000fe80003800000 */
[----:B------:R-:W-:Y:S05]  /*5a20*/  @!P0 BRA `(.L_x_2246) ;  /* 0x0000000000048947 */ /* 0x000fea0003800000 */
[----:B------:R-:W-:-:S04]  /*5a30*/  DEPBAR.LE SB0, 0x0 ;  /* 0x000080000000791a */ /* 0x000fc80000000000 */
.L_x_2246:
[----:B------:R-:W-:Y:S05]  /*5a40*/  BSYNC B0 ;  /* 0x0000000000007941 */ /* 0x000fea0003800000 */
.L_x_2245:
[----:B------:R-:W-:Y:S06]  /*5a50*/  BAR.ARV 0xc, 0xa0 ;  /* 0x0302800000007b1d */ /* 0x000fec0000002000 */
[----:B------:R-:W-:Y:S01]  /*5a60*/  UIADD3 UR19, UR7, 0x1, URZ ;  /* 0x0000000107137890 */ /* 0x000fe2000fffe03f */
[----:B------:R-:W-:Y:S11]  /*5a70*/  BRA `(.L_x_2247) ;  /* 0x0000000000047947 */ /* 0x000ff60003800000 */
.L_x_2236:
[----:B------:R-:W-:-:S05]  /*5a80*/  UMOV UR19, UR7 ;  /* 0x0000000700137c82 */ /* 0x000fca0008000000 */
.L_x_2247:
        /* <DEDUP_REMOVED lines=25> */
.L_x_2268:
        /* <DEDUP_REMOVED lines=32> */
.L_x_2249:
[----:B------:R-:W-:Y:S05]  /*5e20*/  BSYNC B0 ;  /* 0x0000000000007941 */ /* 0x000fea0003800000 */
.L_x_2248:
        /* <DEDUP_REMOVED lines=12> */
.L_x_2251:
[----:B------:R-:W-:Y:S05]  /*5ef0*/  BSYNC B0 ;  /* 0x0000000000007941 */ /* 0x000fea0003800000 */
.L_x_2250:
        /* <DEDUP_REMOVED lines=13> */
.L_x_2253:
[----:B------:R-:W-:Y:S05]  /*5fd0*/  BSYNC B0 ;  /* 0x0000000000007941 */ /* 0x000fea0003800000 */
.L_x_2252:
[----:B------:R-:W-:Y:S06]  /*5fe0*/  BAR.ARV 0xa, 0xa0 ;  /* 0x0282800000007b1d */ /* 0x000fec0000002000 */
[----:B------:R-:W-:Y:S04]  /*5ff0*/  BSSY B0, `(.L_x_2254) ;  /* 0x0000003000007945 */ /* 0x000fe80003800000 */
[----:B------:R-:W-:Y:S05]  /*6000*/  @!P0 BRA `(.L_x_2255) ;  /* 0x0000000000048947 */ /* 0x000fea0003800000 */
[----:B------:R-:W-:-:S04]  /*6010*/  DEPBAR.LE SB0, 0x1 ;  /* 0x000080400000791a */ /* 0x000fc80000000000 */
.L_x_2255:
[----:B------:R-:W-:Y:S05]  /*6020*/  BSYNC B0 ;  /* 0x0000000000007941 */ /* 0x000fea0003800000 */
.L_x_2254:
[----:B------:R-:W-:Y:S06]  /*6030*/  BAR.ARV 0xb, 0xa0 ;  /* 0x02c2800000007b1d */ /* 0x000fec0000002000 */
[----:B------:R-:W-:Y:S04]  /*6040*/  BSSY B0, `(.L_x_2256) ;  /* 0x0000003000007945 */ /* 0x000fe80003800000 */
[----:B------:R-:W-:Y:S05]  /*6050*/  @!P0 BRA `(.L_x_2257) ;  /* 0x0000000000048947 */ /* 0x000fea0003800000 */
[----:B------:R-:W-:-:S04]  /*6060*/  DEPBAR.LE SB0, 0x0 ;  /* 0x000080000000791a */ /* 0x000fc80000000000 */
.L_x_2257:
[----:B------:R-:W-:Y:S05]  /*6070*/  BSYNC B0 ;  /* 0x0000000000007941 */ /* 0x000fea0003800000 */
.L_x_2256:
        /* <DEDUP_REMOVED lines=13> */
.L_x_2259:
[----:B------:R-:W-:Y:S05]  /*6150*/  BSYNC B0 ;  /* 0x0000000000007941 */ /* 0x000fea0003800000 */
.L_x_2258:
        /* <DEDUP_REMOVED lines=12> */
.L_x_2261:
[----:B------:R-:W-:Y:S05]  /*6220*/  BSYNC B0 ;  /* 0x0000000000007941 */ /* 0x000fea0003800000 */
.L_x_2260:
        /* <DEDUP_REMOVED lines=13> */
.L_x_2263:
[----:B------:R-:W-:Y:S05]  /*6300*/  BSYNC B0 ;  /* 0x0000000000007941 */ /* 0x000fea0003800000 */
.L_x_2262:
[----:B------:R-:W-:Y:S06]  /*6310*/  BAR.ARV 0xa, 0xa0 ;  /* 0x0282800000007b1d */ /* 0x000fec0000002000 */
[----:B------:R-:W-:Y:S04]  /*6320*/  BSSY B0, `(.L_x_2264) ;  /* 0x0000003000007945 */ /* 0x000fe80003800000 */
[----:B------:R-:W-:Y:S05]  /*6330*/  @!P0 BRA `(.L_x_2265) ;  /* 0x0000000000048947 */ /* 0x000fea0003800000 */
[----:B------:R-:W-:-:S04]  /*6340*/  DEPBAR.LE SB0, 0x1 ;  /* 0x000080400000791a */ /* 0x000fc80000000000 */
.L_x_2265:
[----:B------:R-:W-:Y:S05]  /*6350*/  BSYNC B0 ;  /* 0x0000000000007941 */ /* 0x000fea0003800000 */
.L_x_2264:
[----:B------:R-:W-:Y:S01]  /*6360*/  UIADD3 UR19, UR19, 0x2, URZ ;  /* 0x0000000213137890 */ /* 0x000fe2000fffe03f */
[----:B------:R-:W-:Y:S06]  /*6370*/  BAR.ARV 0xb, 0xa0 ;  /* 0x02c2800000007b1d */ /* 0x000fec0000002000 */
[----:B------:R-:W-:Y:S01]  /*6380*/  BSSY B0, `(.L_x_2266) ;  /* 0x0000004000007945 */ /* 0x000fe20003800000 */
[----:B------:R-:W-:-:S03]  /*6390*/  ISETP.LE.AND P1, PT, R2, UR19, PT ;  /* 0x0000001302007c0c */ /* 0x000fc6000bf23270 */
[----:B------:R-:W-:Y:S10]  /*63a0*/  @!P0 BRA `(.L_x_2267) ;  /* 0x0000000000048947 */ /* 0x000ff40003800000 */
[----:B------:R-:W-:-:S04]  /*63b0*/  DEPBAR.LE SB0, 0x0 ;  /* 0x000080000000791a */ /* 0x000fc80000000000 */
.L_x_2267:
[----:B------:R-:W-:Y:S05]  /*63c0*/  BSYNC B0 ;  /* 0x0000000000007941 */ /* 0x000fea0003800000 */
.L_x_2266:
[----:B------:R-:W-:Y:S06]  /*63d0*/  BAR.ARV 0xc, 0xa0 ;  /* 0x0302800000007b1d */ /* 0x000fec0000002000 */
[----:B------:R-:W-:Y:S02]  /*63e0*/  UIADD3 UR45, UR45, 0x6000, URZ ;  /* 0x000060002d2d7890 */ /* 0x000fe4000fffe03f */
[----:B------:R-:W-:Y:S01]  /*63f0*/  UIADD3 UR6, UR6, 0x6000, URZ ;  /* 0x0000600006067890 */ /* 0x000fe2000fffe03f */
[----:B------:R-:W-:Y:S11]  /*6400*/  @!P1 BRA `(.L_x_2268) ;  /* 0xfffffff800049947 */ /* 0x000ff6000383ffff */
[----:B------:R-:W-:Y:S05]  /*6410*/  BRA `(.L_x_2191) ;  /* 0x0000002c00347947 */ /* 0x000fea0003800000 */
.L_x_2228:
        /* <DEDUP_REMOVED lines=14> */
.L_x_2269:
        /* <DEDUP_REMOVED lines=16> */
.L_x_2271:
[----:B------:R-:W-:-:S05]  /*6600*/  ULDC UR4, c[0x0][0x8c4] ;  /* 0x0002310000047ab9 */ /* 0x000fca0000000800 */
.L_x_2270:
        /* <DEDUP_REMOVED lines=62> */
.L_x_2273:
        /* <DEDUP_REMOVED lines=13> */
.L_x_2274:
        /* <DEDUP_REMOVED lines=10> */
.L_x_2275:
        /* <DEDUP_REMOVED lines=21> */
.L_x_2276:
        /* <DEDUP_REMOVED lines=57> */
.L_x_2305:
        /* <DEDUP_REMOVED lines=9> */
.L_x_2279:
        /* <DEDUP_REMOVED lines=116> */
.L_x_2290:
[----:B-1----:R-:W-:-:S05]  /*7810*/  IMAD.MOV.U32 R9, RZ, RZ, 0x1 ;  /* 0x00000001ff097424 */ /* 0x002fca00078e00ff */
[----:B------:R-:W-:-:S04]  /*7820*/  SHF.L.U32 R9, R9, 0x1f, RZ ;  /* 0x0000001f09097819 */ /* 0x000fc800000006ff */
[----:B------:R-:W1:Y:S02]  /*7830*/  SYNCS.PHASECHK.TRANS64.TRYWAIT P1, [R8+URZ+0x36438], R9 ;  /* 0x03643809080075a7 */ /* 0x000e64000802017f */
[----:B-1----:R-:W-:Y:S05]  /*7840*/  @!P1 BRA `(.L_x_2282) ;  /* 0x00000018009c9947 */ /* 0x002fea0003800000 */
.L_x_2306:
[----:B------:R-:W-:Y:S05]  /*7850*/  @P0 BRA `(.L_x_2283) ;  /* 0x0000000000140947 */ /* 0x000fea0003800000 */
[----:B------:R-:W-:Y:S01]  /*7860*/  ISETP.NE.AND P1, PT, R22, RZ, PT ;  /* 0x000000ff1600720c */ /* 0x000fe20003f25270 */
[----:B------:R-:W-:-:S04]  /*7870*/  IMAD.MOV.U32 R3, RZ, RZ, 0x6100 ;  /* 0x00006100ff037424 */ /* 0x000fc800078e00ff */
[----:B------:R2:W-:Y:S08]  /*7880*/  SYNCS.ARRIVE.TRANS64 RZ, [R8+URZ+0x36430], R3 ;  /* 0x0364300308ff79a7 */ /* 0x0005f0000800003f */
[----:B------:R-:W-:Y:S05]  /*7890*/  @!P1 BRA `(.L_x_2283) ;  /* 0x0000000000049947 */ /* 0x000fea0003800000 */
[----:B------:R-:W-:Y:S01]  /*78a0*/  BPT.TRAP 0x1 ;  /* 0x000000040000795c */ /* 0x000fe20000300000 */
.L_x_2283:
        /* <DEDUP_REMOVED lines=49> */
.L_x_2307:
[----:B------:R-:W-:Y:S05]  /*7bc0*/  @P0 BRA `(.L_x_2285) ;  /* 0x0000000000140947 */ /* 0x000fea0003800000 */
[----:B------:R-:W-:Y:S01]  /*7bd0*/  ISETP.NE.AND P1, PT, R22, RZ, PT ;  /* 0x000000ff1600720c */ /* 0x000fe20003f25270 */
[----:B--2---:R-:W-:-:S04]  /*7be0*/  IMAD.MOV.U32 R7, RZ, RZ, 0x6100 ;  /* 0x00006100ff077424 */ /* 0x004fc800078e00ff */
[----:B------:R3:W-:Y:S08]  /*7bf0*/  SYNCS.ARRIVE.TRANS64 RZ, [R8+URZ+0x36418], R7 ;  /* 0x0364180708ff79a7 */ /* 0x0007f0000800003f */
[----:B------:R-:W-:Y:S05]  /*7c00*/  @!P1 BRA `(.L_x_2285) ;  /* 0x0000000000049947 */ /* 0x000fea0003800000 */
[----:B------:R-:W-:Y:S01]  /*7c10*/  BPT.TRAP 0x1 ;  /* 0x000000040000795c */ /* 0x000fe20000300000 */
.L_x_2285:
        /* <DEDUP_REMOVED lines=47> */
.L_x_2308:
        /* <DEDUP_REMOVED lines=8> */
.L_x_2287:
        /* <DEDUP_REMOVED lines=37> */
.L_x_2310:
[----:B------:R-:W-:Y:S05]  /*81e0*/  @P0 BRA `(.L_x_2289) ;  /* 0x0000000000140947 */ /* 0x000fea0003800000 */
[----:B------:R-:W-:Y:S01]  /*81f0*/  ISETP.NE.AND P1, PT, R22, RZ, PT ;  /* 0x000000ff1600720c */ /* 0x000fe20003f25270 */
[----:B--2---:R-:W-:-:S04]  /*8200*/  IMAD.MOV.U32 R5, RZ, RZ, 0x6100 ;  /* 0x00006100ff057424 */ /* 0x004fc800078e00ff */
[----:B------:R3:W-:Y:S08]  /*8210*/  SYNCS.ARRIVE.TRANS64 RZ, [R8+URZ+0x36410], R5 ;  /* 0x0364100508ff79a7 */ /* 0x0007f0000800003f */
[----:B------:R-:W-:Y:S05]  /*8220*/  @!P1 BRA `(.L_x_2289) ;  /* 0x0000000000049947 */ /* 0x000fea0003800000 */
[----:B------:R-:W-:Y:S01]  /*8230*/  BPT.TRAP 0x1 ;  /* 0x000000040000795c */ /* 0x000fe20000300000 */
.L_x_2289:
        /* <DEDUP_REMOVED lines=44> */
.L_x_2281:
[----:B------:R-:W-:Y:S01]  /*8500*/  ISETP.NE.AND P1, PT, R21, RZ, PT ;  /* 0x000000ff1500720c */ /* 0x000fe20003f25270 */
[----:B------:R-:W-:Y:S02]  /*8510*/  IMAD.MOV.U32 R4, RZ, RZ, R19 ;  /* 0x000000ffff047224 */ /* 0x000fe400078e0013 */
[----:B------:R-:W-:-:S10]  /*8520*/  IMAD.MOV.U32 R5, RZ, RZ, 0x1 ;  /* 0x00000001ff057424 */ /* 0x000fd400078e00ff */
[----:B------:R-:W-:Y:S05]  /*8530*/  @!P1 BRA `(.L_x_2280) ;  /* 0x00000004008c9947 */ /* 0x000fea0003800000 */
[----:B------:R-:W2:Y:S02]  /*8540*/  SYNCS.PHASECHK.TRANS64.TRYWAIT P1, [R8+URZ+0x36438], R9 ;  /* 0x03643809080075a7 */ /* 0x000ea4000802017f */
[----:B--2---:R-:W-:Y:S05]  /*8550*/  @!P1 BRA `(.L_x_2291) ;  /* 0x0000000c00b89947 */ /* 0x004fea0003800000 */
.L_x_2311:
[----:B------:R-:W-:Y:S05]  /*8560*/  @P0 BRA `(.L_x_2292) ;  /* 0x0000000000140947 */ /* 0x000fea0003800000 */
[----:B------:R-:W-:Y:S01]  /*8570*/  ISETP.NE.AND P1, PT, R22, RZ, PT ;  /* 0x000000ff1600720c */ /* 0x000fe20003f25270 */
[----:B------:R-:W-:-:S04]  /*8580*/  IMAD.MOV.U32 R5, RZ, RZ, 0x6100 ;  /* 0x00006100ff057424 */ /* 0x000fc800078e00ff */
[----:B------:R3:W-:Y:S08]  /*8590*/  SYNCS.ARRIVE.TRANS64 RZ, [R8+URZ+0x36430], R5 ;  /* 0x0364300508ff79a7 */ /* 0x0007f0000800003f */
[----:B------:R-:W-:Y:S05]  /*85a0*/  @!P1 BRA `(.L_x_2292) ;  /* 0x0000000000049947 */ /* 0x000fea0003800000 */
[----:B------:R-:W-:Y:S01]  /*85b0*/  BPT.TRAP 0x1 ;  /* 0x000000040000795c */ /* 0x000fe20000300000 */
.L_x_2292:
        /* <DEDUP_REMOVED lines=42> */
.L_x_2312:
[----:B-1----:R-:W-:Y:S01]  /*8860*/  IMAD.MOV.U32 R5, RZ, RZ, RZ ;  /* 0x000000ffff057224 */ /* 0x002fe200078e00ff */
[----:B------:R-:W-:Y:S06]  /*8870*/  @P0 BRA `(.L_x_2294) ;  /* 0x0000000000140947 */ /* 0x000fec0003800000 */
[----:B------:R-:W-:Y:S01]  /*8880*/  ISETP.NE.AND P1, PT, R22, RZ, PT ;  /* 0x000000ff1600720c */ /* 0x000fe20003f25270 */
[----:B------:R-:W-:-:S04]  /*8890*/  IMAD.MOV.U32 R9, RZ, RZ, 0x6100 ;  /* 0x00006100ff097424 */ /* 0x000fc800078e00ff */
[----:B------:R1:W-:Y:S08]  /*88a0*/  SYNCS.ARRIVE.TRANS64 RZ, [R8+URZ+0x36418], R9 ;  /* 0x0364180908ff79a7 */ /* 0x0003f0000800003f */
[----:B------:R-:W-:Y:S05]  /*88b0*/  @!P1 BRA `(.L_x_2294) ;  /* 0x0000000000049947 */ /* 0x000fea0003800000 */
[----:B------:R-:W-:Y:S01]  /*88c0*/  BPT.TRAP 0x1 ;  /* 0x000000040000795c */ /* 0x000fe20000300000 */
.L_x_2294:
        /* <DEDUP_REMOVED lines=42> */
.L_x_2280:
[----:B------:R-:W-:-:S04]  /*8b70*/  SHF.L.U32 R3, R5, 0x1f, RZ ;  /* 0x0000001f05037819 */ /* 0x000fc800000006ff */
[----:B------:R-:W2:Y:S02]  /*8b80*/  SYNCS.PHASECHK.TRANS64.TRYWAIT P1, [R8+URZ+0x36438], R3 ;  /* 0x03643803080075a7 */ /* 0x000ea4000802017f */
[----:B--2---:R-:W-:Y:S05]  /*8b90*/  @!P1 BRA `(.L_x_2295) ;  /* 0x0000000800509947 */ /* 0x004fea0003800000 */
.L_x_2313:
[----:B------:R-:W-:Y:S05]  /*8ba0*/  @P0 BRA `(.L_x_2296) ;  /* 0x0000000000180947 */ /* 0x000fea0003800000 */
[----:B------:R-:W3:Y:S01]  /*8bb0*/  S2R R0, SR_TID.X ;  /* 0x0000000000007919 */ /* 0x000ee20000002100 */
[----:B--2---:R-:W-:-:S04]  /*8bc0*/  IMAD.MOV.U32 R3, RZ, RZ, 0x6100 ;  /* 0x00006100ff037424 */ /* 0x004fc800078e00ff */
[----:B------:R4:W-:Y:S01]  /*8bd0*/  SYNCS.ARRIVE.TRANS64 RZ, [R8+URZ+0x36430], R3 ;  /* 0x0364300308ff79a7 */ /* 0x0009e2000800003f */
[----:B---3--:R-:W-:-:S13]  /*8be0*/  LOP3.LUT P0, RZ, R0, 0x1f, RZ, 0xc0, !PT ;  /* 0x0000001f00ff7812 */ /* 0x008fda000780c0ff */
[----:B----4-:R-:W-:Y:S05]  /*8bf0*/  @!P0 BRA `(.L_x_2296) ;  /* 0x0000000000048947 */ /* 0x010fea0003800000 */
[----:B------:R-:W-:Y:S01]  /*8c00*/  BPT.TRAP 0x1 ;  /* 0x000000040000795c */ /* 0x000fe20000300000 */
.L_x_2296:
        /* <DEDUP_REMOVED lines=44> */
.L_x_2277:
[----:B------:R-:W-:Y:S05]  /*8ed0*/  BSYNC B0 ;  /* 0x0000000000007941 */ /* 0x000fea0003800000 */
.L_x_2272:
[----:B------:R-:W-:-:S03]  /*8ee0*/  UMOV UR8, 0xffffffff ;  /* 0xffffffff00087882 */ /* 0x000fc60000000000 */
[----:B------:R-:W-:Y:S05]  /*8ef0*/  BRA.DIV UR8, `(.L_x_2297) ;  /* 0x00000006088c7947 */ /* 0x000fea000b800000 */
[----:B------:R-:W-:-:S13]  /*8f00*/  ELECT P6, URZ, PT ;  /* 0x00000000003f782f */ /* 0x000fda00038c0000 */
.L_x_2316:
[----:B------:R-:W-:Y:S05]  /*8f10*/  @!P6 BRA `(.L_x_2191) ;  /* 0x000000000074e947 */ /* 0x000fea0003800000 */
[----:B------:R-:W-:-:S06]  /*8f20*/  ULOP3.LUT UR8, UR38, 0x2, URZ, 0xfc, !UPT ;  /* 0x0000000226087892 */ /* 0x000fcc000f8efc3f */
[----:B------:R-:W-:-:S05]  /*8f30*/  IMAD.U32 R0, RZ, RZ, UR8 ;  /* 0x00000008ff007e24 */ /* 0x000fca000f8e00ff */
[----:B------:R-:W-:-:S13]  /*8f40*/  ISETP.NE.AND P2, PT, R0, 0x3, PT ;  /* 0x000000030000780c */ /* 0x000fda0003f45270 */
[----:B------:R-:W-:Y:S05]  /*8f50*/  @!P2 BRA `(.L_x_2298) ;  /* 0x000000000004a947 */ /* 0x000fea0003800000 */
[----:B---3--:R-:W-:Y:S01]  /*8f60*/  BPT.TRAP 0x1 ;  /* 0x000000040000795c */ /* 0x008fe20000300000 */
.L_x_2298:
        /* <DEDUP_REMOVED lines=15> */
.L_x_2317:
[----:B------:R-:W2:Y:S02]  /*9060*/  SYNCS.PHASECHK.TRANS64.TRYWAIT P0, [R3+URZ], R2 ;  /* 0x00000002030075a7 */ /* 0x000ea4000800017f */
[----:B--2---:R-:W-:Y:S05]  /*9070*/  @!P0 BRA `(.L_x_2300) ;  /* 0x0000000400608947 */ /* 0x004fea0003800000 */
.L_x_2318:
[----:B------:R-:W-:Y:S05]  /*9080*/  @!P2 BRA `(.L_x_2301) ;  /* 0x000000000004a947 */ /* 0x000fea0003800000 */
[----:B---3--:R-:W-:Y:S01]  /*9090*/  BPT.TRAP 0x1 ;  /* 0x000000040000795c */ /* 0x008fe20000300000 */
.L_x_2301:
[----:B------:R-:W-:-:S07]  /*90a0*/  SHF.L.U32 R5, R5, 0x1f, RZ ;  /* 0x0000001f05057819 */ /* 0x000fce00000006ff */
.L_x_2302:
[----:B----4-:R4:W1:Y:S02]  /*90b0*/  SYNCS.PHASECHK.TRANS64.TRYWAIT P0, [R4+URZ+0x36438], R5 ;  /* 0x03643805040075a7 */ /* 0x010864000800017f */
[----:B-1----:R-:W-:Y:S05]  /*90c0*/  @!P0 NANOSLEEP.SYNCS 0x989680 ;  /* 0x009896800000895d */ /* 0x002fea0003900000 */
[----:B------:R-:W1:Y:S02]  /*90d0*/  @!P0 SYNCS.PHASECHK.TRANS64 P0, [R4+URZ+0x36438], R5 ;  /* 0x03643805040085a7 */ /* 0x000e64000800007f */
[----:B-1----:R-:W-:Y:S05]  /*90e0*/  @!P0 BRA `(.L_x_2302) ;  /* 0xfffffffc00f08947 */ /* 0x002fea000383ffff */
.L_x_2191:
[----:B---3--:R-:W-:Y:S05]  /*90f0*/  BSYNC B6 ;  /* 0x0000000000067941 */ /* 0x008fea0003800000 */
.L_x_2185:
[----:B------:R-:W-:Y:S05]  /*9100*/  EXIT ;  /* 0x000000000000794d */ /* 0x000fea0003800000 */
.L_x_2202:
[----:B------:R-:W-:Y:S02]  /*9110*/  IMAD.MOV.U32 R12, RZ, RZ, RZ ;  /* 0x000000ffff0c7224 */ /* 0x000fe400078e00ff */
[----:B------:R-:W-:Y:S02]  /*9120*/  IMAD.MOV.U32 R11, RZ, RZ, 0x1f ;  /* 0x0000001fff0b7424 */ /* 0x000fe400078e00ff */
[----:B------:R-:W-:-:S07]  /*9130*/  IMAD.MOV.U32 R15, RZ, RZ, -0x1 ;  /* 0xffffffffff0f7424 */ /* 0x000fce00078e00ff */
[----:B------:R-:W-:Y:S05]  /*9140*/  WARPSYNC.COLLECTIVE R15, `(.L_x_2303) ;  /* 0x000000000f087348 */ /* 0x000fea0003c00000 */
[----:B------:R1:W2:Y:S02]  /*9150*/  SHFL.IDX P6, R14, R13, R12, R11 ;  /* 0x0000000c0d0e7389 */ /* 0x0002a400000c000b */
[----:B-12---:R-:W-:Y:S01]  /*9160*/  ENDCOLLECTIVE ;  /* 0x000000000000791b */ /* 0x006fe20003800000 */
.L_x_2303:
[----:B------:R-:W-:Y:S05]  /*9170*/  BRA `(.L_x_2304) ;  /* 0xffffff80009c7947 */ /* 0x000fea000383ffff */
.L_x_2204:
[----:B--2---:R2:W3:Y:S02]  /*9180*/  SYNCS.PHASECHK.TRANS64.TRYWAIT P0, [R154+URZ+0x36400], R11 ;  /* 0x0364000b9a0075a7 */ /* 0x0044e4000800017f */
[----:B---3--:R-:W-:Y:S05]  /*9190*/  @!P0 NANOSLEEP.SYNCS 0x989680 ;  /* 0x009896800000895d */ /* 0x008fea0003900000 */
[----:B------:R-:W3:Y:S02]  /*91a0*/  @!P0 SYNCS.PHASECHK.TRANS64 P0, [R154+URZ+0x36400], R11 ;  /* 0x0364000b9a0085a7 */ /* 0x000ee4000800007f */
[----:B---3--:R-:W-:Y:S05]  /*91b0*/  @!P0 BRA `(.L_x_2204) ;  /* 0xfffffffc00f08947 */ /* 0x008fea000383ffff */
[----:B------:R-:W-:Y:S05]  /*91c0*/  BRA `(.L_x_2203) ;  /* 0xffffff8000d47947 */ /* 0x000fea000383ffff */
.L_x_2208:
[----:B--2---:R2:W3:Y:S02]  /*91d0*/  SYNCS.PHASECHK.TRANS64.TRYWAIT P1, [R3+URZ+0x36410], R12 ;  /* 0x0364100c030075a7 */ /* 0x0044e4000802017f */
[----:B---3--:R-:W-:Y:S05]  /*91e0*/  @!P1 NANOSLEEP.SYNCS 0x989680 ;  /* 0x009896800000995d */ /* 0x008fea0003900000 */
[----:B------:R-:W3:Y:S02]  /*91f0*/  @!P1 SYNCS.PHASECHK.TRANS64 P1, [R3+URZ+0x36410], R12 ;  /* 0x0364100c030095a7 */ /* 0x000ee4000802007f */
[----:B---3--:R-:W-:Y:S05]  /*9200*/  @!P1 BRA `(.L_x_2208) ;  /* 0xfffffffc00f09947 */ /* 0x008fea000383ffff */
[----:B------:R-:W-:Y:S05]  /*9210*/  BRA `(.L_x_2207) ;  /* 0xffffff88009c7947 */ /* 0x000fea000383ffff */
.L_x_2212:
[----:B------:R1:W1:Y:S02]  /*9220*/  SYNCS.PHASECHK.TRANS64.TRYWAIT P1, [R154+URZ+0x36430], R13 ;  /* 0x0364300d9a0075a7 */ /* 0x000264000802017f */
[----:B-1----:R-:W-:Y:S05]  /*9230*/  @!P1 NANOSLEEP.SYNCS 0x989680 ;  /* 0x009896800000995d */ /* 0x002fea0003900000 */
[----:B------:R-:W1:Y:S02]  /*9240*/  @!P1 SYNCS.PHASECHK.TRANS64 P1, [R154+URZ+0x36430], R13 ;  /* 0x0364300d9a0095a7 */ /* 0x000e64000802007f */
[----:B-1----:R-:W-:Y:S05]  /*9250*/  @!P1 BRA `(.L_x_2212) ;  /* 0xfffffffc00f09947 */ /* 0x002fea000383ffff */
[----:B------:R-:W-:Y:S05]  /*9260*/  BRA `(.L_x_2211) ;  /* 0xffffff9000407947 */ /* 0x000fea000383ffff */
.L_x_2278:
[----:B-1----:R1:W2:Y:S02]  /*9270*/  SYNCS.PHASECHK.TRANS64.TRYWAIT P1, [R8+URZ+0x36420], R9 ;  /* 0x03642009080075a7 */ /* 0x0022a4000802017f */
[----:B--2---:R-:W-:Y:S05]  /*9280*/  @!P1 NANOSLEEP.SYNCS 0x989680 ;  /* 0x009896800000995d */ /* 0x004fea0003900000 */
[----:B------:R-:W2:Y:S02]  /*9290*/  @!P1 SYNCS.PHASECHK.TRANS64 P1, [R8+URZ+0x36420], R9 ;  /* 0x03642009080095a7 */ /* 0x000ea4000802007f */
[----:B--2---:R-:W-:Y:S05]  /*92a0*/  @!P1 BRA `(.L_x_2278) ;  /* 0xfffffffc00f09947 */ /* 0x004fea000383ffff */
[----:B------:R-:W-:Y:S05]  /*92b0*/  BRA `(.L_x_2305) ;  /* 0xffffffdc00607947 */ /* 0x000fea000383ffff */
.L_x_2282:
[----:B-1----:R1:W2:Y:S02]  /*92c0*/  SYNCS.PHASECHK.TRANS64.TRYWAIT P1, [R8+URZ+0x36438], R9 ;  /* 0x03643809080075a7 */ /* 0x0022a4000802017f */
[----:B--2---:R-:W-:Y:S05]  /*92d0*/  @!P1 NANOSLEEP.SYNCS 0x989680 ;  /* 0x009896800000995d */ /* 0x004fea0003900000 */
[----:B------:R-:W2:Y:S02]  /*92e0*/  @!P1 SYNCS.PHASECHK.TRANS64 P1, [R8+URZ+0x36438], R9 ;  /* 0x03643809080095a7 */ /* 0x000ea4000802007f */
[----:B--2---:R-:W-:Y:S05]  /*92f0*/  @!P1 BRA `(.L_x_2282) ;  /* 0xfffffffc00f09947 */ /* 0x004fea000383ffff */
[----:B------:R-:W-:Y:S05]  /*9300*/  BRA `(.L_x_2306) ;  /* 0xffffffe400507947 */ /* 0x000fea000383ffff */
.L_x_2284:
[----:B--2---:R2:W3:Y:S02]  /*9310*/  SYNCS.PHASECHK.TRANS64.TRYWAIT P1, [R8+URZ+0x36428], R7 ;  /* 0x03642807080075a7 */ /* 0x0044e4000802017f */
[----:B---3--:R-:W-:Y:S05]  /*9320*/  @!P1 NANOSLEEP.SYNCS 0x989680 ;  /* 0x009896800000995d */ /* 0x008fea0003900000 */
[----:B------:R-:W3:Y:S02]  /*9330*/  @!P1 SYNCS.PHASECHK.TRANS64 P1, [R8+URZ+0x36428], R7 ;  /* 0x03642807080095a7 */ /* 0x000ee4000802007f */
[----:B---3--:R-:W-:Y:S05]  /*9340*/  @!P1 BRA `(.L_x_2284) ;  /* 0xfffffffc00f09947 */ /* 0x008fea000383ffff */
[----:B------:R-:W-:Y:S05]  /*9350*/  BRA `(.L_x_2307) ;  /* 0xffffffe800187947 */ /* 0x000fea000383ffff */
.L_x_2286:
        /* <DEDUP_REMOVED lines=8> */
.L_x_2288:
[----:B------:R-:W-:-:S07]  /*93e0*/  SHF.L.U32 R5, R10, 0x1f, RZ ;  /* 0x0000001f0a057819 */ /* 0x000fce00000006ff */
.L_x_2309:
[----:B--2---:R2:W3:Y:S02]  /*93f0*/  SYNCS.PHASECHK.TRANS64.TRYWAIT P1, [R8+URZ+0x36420], R5 ;  /* 0x03642005080075a7 */ /* 0x0044e4000802017f */
[----:B---3--:R-:W-:Y:S05]  /*9400*/  @!P1 NANOSLEEP.SYNCS 0x989680 ;  /* 0x009896800000995d */ /* 0x008fea0003900000 */
[----:B------:R-:W3:Y:S02]  /*9410*/  @!P1 SYNCS.PHASECHK.TRANS64 P1, [R8+URZ+0x36420], R5 ;  /* 0x03642005080095a7 */ /* 0x000ee4000802007f */
[----:B---3--:R-:W-:Y:S05]  /*9420*/  @!P1 BRA `(.L_x_2309) ;  /* 0xfffffffc00f09947 */ /* 0x008fea000383ffff */
[----:B------:R-:W-:Y:S05]  /*9430*/  BRA `(.L_x_2310) ;  /* 0xffffffec00687947 */ /* 0x000fea000383ffff */
.L_x_2291:
[----:B--2---:R2:W3:Y:S02]  /*9440*/  SYNCS.PHASECHK.TRANS64.TRYWAIT P1, [R8+URZ+0x36438], R9 ;  /* 0x03643809080075a7 */ /* 0x0044e4000802017f */
[----:B---3--:R-:W-:Y:S05]  /*9450*/  @!P1 NANOSLEEP.SYNCS 0x989680 ;  /* 0x009896800000995d */ /* 0x008fea0003900000 */
[----:B------:R-:W3:Y:S02]  /*9460*/  @!P1 SYNCS.PHASECHK.TRANS64 P1, [R8+URZ+0x36438], R9 ;  /* 0x03643809080095a7 */ /* 0x000ee4000802007f */
[----:B---3--:R-:W-:Y:S05]  /*9470*/  @!P1 BRA `(.L_x_2291) ;  /* 0xfffffffc00f09947 */ /* 0x008fea000383ffff */
[----:B------:R-:W-:Y:S05]  /*9480*/  BRA `(.L_x_2311) ;  /* 0xfffffff000347947 */ /* 0x000fea000383ffff */
.L_x_2293:
[----:B-1----:R1:W2:Y:S02]  /*9490*/  SYNCS.PHASECHK.TRANS64.TRYWAIT P1, [R8+URZ+0x36428], R5 ;  /* 0x03642805080075a7 */ /* 0x0022a4000802017f */
[----:B--2---:R-:W-:Y:S05]  /*94a0*/  @!P1 NANOSLEEP.SYNCS 0x989680 ;  /* 0x009896800000995d */ /* 0x004fea0003900000 */
[----:B------:R-:W2:Y:S02]  /*94b0*/  @!P1 SYNCS.PHASECHK.TRANS64 P1, [R8+URZ+0x36428], R5 ;  /* 0x03642805080095a7 */ /* 0x000ea4000802007f */
[----:B--2---:R-:W-:Y:S05]  /*94c0*/  @!P1 BRA `(.L_x_2293) ;  /* 0xfffffffc00f09947 */ /* 0x004fea000383ffff */
[----:B------:R-:W-:Y:S05]  /*94d0*/  BRA `(.L_x_2312) ;  /* 0xfffffff000e07947 */ /* 0x000fea000383ffff */
.L_x_2295:
[----:B--2---:R2:W3:Y:S02]  /*94e0*/  SYNCS.PHASECHK.TRANS64.TRYWAIT P1, [R8+URZ+0x36438], R3 ;  /* 0x03643803080075a7 */ /* 0x0044e4000802017f */
[----:B---3--:R-:W-:Y:S05]  /*94f0*/  @!P1 NANOSLEEP.SYNCS 0x989680 ;  /* 0x009896800000995d */ /* 0x008fea0003900000 */
[----:B------:R-:W3:Y:S02]  /*9500*/  @!P1 SYNCS.PHASECHK.TRANS64 P1, [R8+URZ+0x36438], R3 ;  /* 0x03643803080095a7 */ /* 0x000ee4000802007f */
[----:B---3--:R-:W-:Y:S05]  /*9510*/  @!P1 BRA `(.L_x_2295) ;  /* 0xfffffffc00f09947 */ /* 0x008fea000383ffff */
[----:B------:R-:W-:Y:S05]  /*9520*/  BRA `(.L_x_2313) ;  /* 0xfffffff4009c7947 */ /* 0x000fea000383ffff */
.L_x_2297:
[----:B------:R-:W-:Y:S01]  /*9530*/  BSSY B0, `(.L_x_2314) ;  /* 0x0000006000007945 */ /* 0x000fe20003800000 */
[----:B------:R-:W-:-:S07]  /*9540*/  IMAD.MOV.U32 R15, RZ, RZ, -0x1 ;  /* 0xffffffffff0f7424 */ /* 0x000fce00078e00ff */
[----:B-1-3--:R-:W-:Y:S05]  /*9550*/  WARPSYNC.COLLECTIVE R15, `(.L_x_2315) ;  /* 0x000000000f0c7348 */ /* 0x00afea0003c00000 */
[----:B------:R-:W-:Y:S02]  /*9560*/  ELECT P6, UR62, PT ;  /* 0x00000000003e782f */ /* 0x000fe400038c0000 */
[----:B------:R-:W-:Y:S01]  /*9570*/  MOV R14, UR62 ;  /* 0x0000003e000e7c02 */ /* 0x000fe20008000f00 */
[----:B-1-3--:R-:W-:Y:S10]  /*9580*/  ENDCOLLECTIVE ;  /* 0x000000000000791b */ /* 0x00aff40003800000 */
.L_x_2315:
[----:B------:R-:W-:Y:S05]  /*9590*/  BSYNC B0 ;  /* 0x0000000000007941 */ /* 0x000fea0003800000 */
.L_x_2314:
[----:B------:R-:W-:Y:S05]  /*95a0*/  BRA `(.L_x_2316) ;  /* 0xfffffff800587947 */ /* 0x000fea000383ffff */
.L_x_2299:
[----:B-1----:R1:W2:Y:S02]  /*95b0*/  SYNCS.PHASECHK.TRANS64.TRYWAIT P0, [R9+URZ], R0 ;  /* 0x00000000090075a7 */ /* 0x0022a4000800017f */
[----:B--2---:R-:W-:Y:S05]  /*95c0*/  @!P0 NANOSLEEP.SYNCS 0x989680 ;  /* 0x009896800000895d */ /* 0x004fea0003900000 */
[----:B------:R-:W2:Y:S02]  /*95d0*/  @!P0 SYNCS.PHASECHK.TRANS64 P0, [R9+URZ], R0 ;  /* 0x00000000090085a7 */ /* 0x000ea4000800007f */
[----:B--2---:R-:W-:Y:S05]  /*95e0*/  @!P0 BRA `(.L_x_2299) ;  /* 0xfffffffc00f08947 */ /* 0x004fea000383ffff */
[----:B------:R-:W-:Y:S05]  /*95f0*/  BRA `(.L_x_2317) ;  /* 0xfffffff800987947 */ /* 0x000fea000383ffff */
.L_x_2300:
[----:B--2---:R2:W4:Y:S02]  /*9600*/  SYNCS.PHASECHK.TRANS64.TRYWAIT P0, [R3+URZ], R2 ;  /* 0x00000002030075a7 */ /* 0x004524000800017f */
[----:B----4-:R-:W-:Y:S05]  /*9610*/  @!P0 NANOSLEEP.SYNCS 0x989680 ;  /* 0x009896800000895d */ /* 0x010fea0003900000 */
[----:B------:R-:W4:Y:S02]  /*9620*/  @!P0 SYNCS.PHASECHK.TRANS64 P0, [R3+URZ], R2 ;  /* 0x00000002030085a7 */ /* 0x000f24000800007f */
[----:B----4-:R-:W-:Y:S05]  /*9630*/  @!P0 BRA `(.L_x_2300) ;  /* 0xfffffffc00f08947 */ /* 0x010fea000383ffff */
[----:B------:R-:W-:Y:S05]  /*9640*/  BRA `(.L_x_2318) ;  /* 0xfffffff8008c7947 */ /* 0x000fea000383ffff */
.L_x_2319:
        /* <DEDUP_REMOVED lines=11> */
.L_x_3869:


//--------------------- .text._ZN7cutlass13device_kernelIN5flash11enable_sm90INS1_16FlashAttnBwdSm90INS1_25CollectiveMainloopBwdSm90ILi2ELi1ELi1EN4cute5tupleIJNS5_1CILi1EEES8_S8_EEENS6_IJNS7_ILi64EEENS7_ILi96EEENS7_ILi192EEEEEENS_10bfloat16_tEfNS_4arch4Sm90ELb0ELb1ELb0ELb1ELb1ELb0ELb1ELb0ELi3ELi1ELi1ELi1ELb0EEENS1_24CollectiveEpilogueBwdGQAISD_fSG_Li384ELb1ELb1EEENS1_19SingleTileSchedulerILb1ELb0ELb0ELi96EEEEEEEEEvNT_6ParamsE --------------------------
	.section	.text._ZN7cutlass13device_kernelIN5flash11enable_sm90INS1_16FlashAttnBwdSm90INS1_25CollectiveMainloopBwdSm90ILi2ELi1ELi1EN4cute5tupleIJNS5_1CILi1EEES8_S8_EEENS6_IJNS7_ILi64EEENS7_ILi96EEENS7_ILi192EEEEEENS_10bfloat16_tEfNS_4arch4Sm90ELb0ELb1ELb0ELb1ELb1ELb0ELb1ELb0ELi3ELi1ELi1ELi1ELb0EEENS1_24CollectiveEpilogueBwdGQAISD_fSG_Li384ELb1ELb1EEENS1_19SingleTileSchedulerILb1ELb0ELb0ELi96EEEEEEEEEvNT_6ParamsE,"ax",@progbits
	.align	128
.text._ZN7cutlass13device_kernelIN5flash11enable_sm90INS1_16FlashAttnBwdSm90INS1_25CollectiveMainloopBwdSm90ILi2ELi1ELi1EN4cute5tupleIJNS5_1CILi1EEES8_S8_EEENS6_IJNS7_ILi64EEENS7_ILi96EEENS7_ILi192EEEEEENS_10bfloat16_tEfNS_4arch4Sm90ELb0ELb1ELb0ELb1ELb1ELb0ELb1ELb0ELi3ELi1ELi1ELi1ELb0EEENS1_24CollectiveEpilogueBwdGQAISD_fSG_Li384ELb1ELb1EEENS1_19SingleTileSchedulerILb1ELb0ELb0ELi96EEEEEEEEEvNT_6ParamsE:
        .type           _ZN7cutlass13device_kernelIN5flash11enable_sm90INS1_16FlashAttnBwdSm90INS1_25CollectiveMainloopBwdSm90ILi2ELi1ELi1EN4cute5tupleIJNS5_1CILi1EEES8_S8_EEENS6_IJNS7_ILi64EEENS7_ILi96EEENS7_ILi192EEEEEENS_10bfloat16_tEfNS_4arch4Sm90ELb0ELb1ELb0ELb1ELb1ELb0ELb1ELb0ELi3ELi1ELi1ELi1ELb0EEENS1_24CollectiveEpilogueBwdGQAISD_fSG_Li384ELb1ELb1EEENS1_19SingleTileSchedulerILb1ELb0ELb0ELi96EEEEEEEEEvNT_6ParamsE,@function
        .size           _ZN7cutlass13device_kernelIN5flash11enable_sm90INS1_16FlashAttnBwdSm90INS1_25CollectiveMainloopBwdSm90ILi2ELi1ELi1EN4cute5tupleIJNS5_1CILi1EEES8_S8_EEENS6_IJNS7_ILi64EEENS7_ILi96EEENS7_ILi192EEEEEENS_10bfloat16_tEfNS_4arch4Sm90ELb0ELb1ELb0ELb1ELb1ELb0ELb1ELb0ELi3ELi1ELi1ELi1ELb0EEENS1_24CollectiveEpilogueBwdGQAISD_fSG_Li384ELb1ELb1EEENS1_19SingleTileSchedulerILb1ELb0ELb0ELi96EEEEEEEEEvNT_6ParamsE,(.L_x_3870 - _ZN7cutlass13device_kernelIN5flash11enable_sm90INS1_16FlashAttnBwdSm90INS1_25CollectiveMainloopBwdSm90ILi2ELi1ELi1EN4cute5tupleIJNS5_1CILi1EEES8_S8_EEENS6_IJNS7_ILi64EEENS7_ILi96EEENS7_ILi192EEEEEENS_10bfloat16_tEfNS_4arch4Sm90ELb0ELb1ELb0ELb1ELb1ELb0ELb1ELb0ELi3ELi1ELi1ELi1ELb0EEENS1_24CollectiveEpilogueBwdGQAISD_fSG_Li384ELb1ELb1EEENS1_19SingleTileSchedulerILb1ELb0ELb0ELi96EEEEEEEEEvNT_6ParamsE)
        .other          _ZN7cutlass13device_kernelIN5flash11enable_sm90INS1_16FlashAttnBwdSm90INS1_25CollectiveMainloopBwdSm90ILi2ELi1ELi1EN4cute5tupleIJNS5_1CILi1EEES8_S8_EEENS6_IJNS7_ILi64EEENS7_ILi96EEENS7_ILi192EEEEEENS_10bfloat16_tEfNS_4arch4Sm90ELb0ELb1ELb0ELb1ELb1ELb0ELb1ELb0ELi3ELi1ELi1ELi1ELb0EEENS1_24CollectiveEpilogueBwdGQAISD_fSG_Li384ELb1ELb1EEENS1_19SingleTileSchedulerILb1ELb0ELb0ELi96EEEEEEEEEvNT_6ParamsE,@"STO_CUDA_ENTRY STV_DEFAULT"
_ZN7cutlass13device_kernelIN5flash11enable_sm90INS1_16FlashAttnBwdSm90INS1_25CollectiveMainloopBwdSm90ILi2ELi1ELi1EN4cute5tupleIJNS5_1CILi1EEES8_S8_EEENS6_IJNS7_ILi64EEENS7_ILi96EEENS7_ILi192EEEEEENS_10bfloat16_tEfNS_4arch4Sm90ELb0ELb1ELb0ELb1ELb1ELb0ELb1ELb0ELi3ELi1ELi1ELi1ELb0EEENS1_24CollectiveEpilogueBwdGQAISD_fSG_Li384ELb1ELb1EEENS1_19SingleTileSchedulerILb1ELb0ELb0ELi96EEEEEEEEEvNT_6ParamsE:
        /* <DEDUP_REMOVED lines=23> */
.L_x_2321:
[----:B------:R-:W-:Y:S05]  /*0170*/  BSYNC B0 ;  /* 0x0000000000007941 */ /* 0x000fea0003800000 */
.L_x_2320:
        /* <DEDUP_REMOVED lines=37> */
.L_x_2322:
        /* <DEDUP_REMOVED lines=20> */
.L_x_2323:
[----:B------:R-:W-:Y:S01]  /*0510*/  PLOP3.LUT P0, PT, PT, PT, UP0, 0x80, 0x0 ;  /* 0x000000000000781c */ /* 0x000fe20003f0f008 */
[----:B------:R-:W-:Y:S01]  /*0520*/  NOP ;  /* 0x0000000000007918 */ /* 0x000fe20000000000 */
[----:B------:R-:W-:Y:S01]  /*0530*/  ULDC.64 UR46, c[0x0][0x208] ;  /* 0x00008200002e7ab9 */ /* 0x000fe20000000a00 */
[----:B------:R-:W-:Y:S01]  /*0540*/  BSSY B6, `(.L_x_2324) ;  /* 0x00009eb000067945 */ /* 0x000fe20003800000 */
[----:B-12-4-:R-:W-:Y:S09]  /*0550*/  BAR.SYNC.DEFER_BLOCKING 0x0 ;  /* 0x0000000000007b1d */ /* 0x016ff20000010000 */
[----:B------:R-:W-:Y:S05]  /*0560*/  @!P0 BRA `(.L_x_2325) ;  /* 0x0000004800fc8947 */ /* 0x000fea0003800000 */
.L_x_2326:
        /* <DEDUP_REMOVED lines=21> */
.L_x_2327:
        /* <DEDUP_REMOVED lines=10> */
.L_x_2329:
[----:B------:R-:W2:Y:S02]  /*0760*/  LDC R0, c[0x0][0x8c4] ;  /* 0x00023100ff007b82 */ /* 0x000ea40000000800 */
.L_x_2328:
        /* <DEDUP_REMOVED lines=15> */
.L_x_2331:
        /* <DEDUP_REMOVED lines=10> */
.L_x_2332:
        /* <DEDUP_REMOVED lines=8> */
.L_x_2333:
        /* <DEDUP_REMOVED lines=9> */
.L_x_2334:
        /* <DEDUP_REMOVED lines=22> */
.L_x_2335:
        /* <DEDUP_REMOVED lines=78> */
.L_x_2338:
        /* <DEDUP_REMOVED lines=15> */
.L_x_2337:
        /* <DEDUP_REMOVED lines=20> */
.L_x_2340:
        /* <DEDUP_REMOVED lines=15> */
.L_x_2339:
        /* <DEDUP_REMOVED lines=8> */
.L_x_2483:
        /* <DEDUP_REMOVED lines=19> */
.L_x_2342:
        /* <DEDUP_REMOVED lines=108> */
.L_x_2362:
[----:B------:R-:W-:-:S13]  /*1be0*/  ISETP.NE.AND P0, PT, R155, 0x3, PT ;  /* 0x000000039b00780c */ /* 0x000fda0003f05270 */
[----:B-1----:R-:W-:Y:S05]  /*1bf0*/  @!P0 BRA `(.L_x_2344) ;  /* 0x0000000000048947 */ /* 0x002fea0003800000 */
[----:B------:R-:W-:Y:S01]  /*1c00*/  BPT.TRAP 0x1 ;  /* 0x000000040000795c */ /* 0x000fe20000300000 */
.L_x_2344:
[----:B------:R-:W-:Y:S02]  /*1c10*/  LEA R3, R2, UR36, 0x3 ;  /* 0x0000002402037c11 */ /* 0x000fe4000f8e18ff */
[----:B------:R-:W-:-:S04]  /*1c20*/  SHF.L.U32 R12, R7, 0x1f, RZ ;  /* 0x0000001f070c7819 */ /* 0x000fc800000006ff */
[----:B------:R1:W2:Y:S01]  /*1c30*/  SYNCS.PHASECHK.TRANS64.TRYWAIT P1, [R3+URZ+0x36410], R12 ;  /* 0x0364100c030075a7 */ /* 0x0002a2000802017f */
[----:B------:R-:W-:Y:S05]  /*1c40*/  @!P0 BRA `(.L_x_2345) ;  /* 0x0000000000048947 */ /* 0x000fea0003800000 */
[----:B------:R-:W-:Y:S01]  /*1c50*/  BPT.TRAP 0x1 ;  /* 0x000000040000795c */ /* 0x000fe20000300000 */
.L_x_2345:
[----:B--2---:R-:W-:Y:S05]  /*1c60*/  @P1 BRA `(.L_x_2346) ;  /* 0x0000000000081947 */ /* 0x004fea0003800000 */
[----:B------:R-:W2:Y:S02]  /*1c70*/  SYNCS.PHASECHK.TRANS64.TRYWAIT P1, [R3+URZ+0x36410], R12 ;  /* 0x0364100c030075a7 */ /* 0x000ea4000802017f */
[----:B--2---:R-:W-:Y:S05]  /*1c80*/  @!P1 BRA `(.L_x_2347) ;  /* 0x0000008800109947 */ /* 0x004fea0003800000 */
.L_x_2346:
        /* <DEDUP_REMOVED lines=103> */
.L_x_2348:
[----:B------:R-:W-:-:S04]  /*2300*/  SHF.L.U32 R13, R5, 0x1f, RZ ;  /* 0x0000001f050d7819 */ /* 0x000fc800000006ff */
[----:B------:R4:W1:Y:S01]  /*2310*/  SYNCS.PHASECHK.TRANS64.TRYWAIT P1, [UR36+0x36430], R13 ;  /* 0x0364300dff0075a7 */ /* 0x0008620008020164 */
[----:B------:R-:W-:Y:S05]  /*2320*/  @!P0 BRA `(.L_x_2349) ;  /* 0x0000000000048947 */ /* 0x000fea0003800000 */
[----:B------:R-:W-:Y:S01]  /*2330*/  BPT.TRAP 0x1 ;  /* 0x000000040000795c */ /* 0x000fe20000300000 */
.L_x_2349:
[----:B-1----:R-:W-:Y:S05]  /*2340*/  @P1 BRA `(.L_x_2350) ;  /* 0x0000000000081947 */ /* 0x002fea0003800000 */
[----:B------:R-:W1:Y:S02]  /*2350*/  SYNCS.PHASECHK.TRANS64.TRYWAIT P1, [UR36+0x36430], R13 ;  /* 0x0364300dff0075a7 */ /* 0x000e640008020164 */
[----:B-1----:R-:W-:Y:S05]  /*2360*/  @!P1 BRA `(.L_x_2351) ;  /* 0x00000080006c9947 */ /* 0x002fea0003800000 */
.L_x_2350:
        /* <DEDUP_REMOVED lines=112> */
.L_x_2354:
[----:B------:R-:W-:-:S06]  /*2a70*/  UISETP.NE.AND UP0, UPT, UR42, 0x1, UPT ;  /* 0x000000012a00788c */ /* 0x000fcc000bf05270 */
[----:B------:R-:W-:-:S05]  /*2a80*/  PLOP3.LUT P1, PT, PT, PT, UP0, 0x80, 0x0 ;  /* 0x000000000000781c */ /* 0x000fca0003f2f008 */
[----:B------:R-:W-:-:S08]  /*2a90*/  @UP0 ULDC UR5, c[0x0][0x754] ;  /* 0x0001d50000050ab9 */ /* 0x000fd00000000800 */
[----:B------:R-:W-:Y:S01]  /*2aa0*/  @P1 IMAD.HI.U32 R12, R23, UR5, RZ ;  /* 0x00000005170c1c27 */ /* 0x000fe2000f8e00ff */
[----:B------:R-:W-:-:S04]  /*2ab0*/  @UP0 ULDC UR5, c[0x0][0x758] ;  /* 0x0001d60000050ab9 */ /* 0x000fc80000000800 */
[----:B------:R-:W-:-:S07]  /*2ac0*/  @P1 SHF.R.U32.HI R23, RZ, UR5, R12 ;  /* 0x00000005ff171c19 */ /* 0x000fce000801160c */
.L_x_2355:
[----:B------:R-:W-:Y:S05]  /*2ad0*/  BSYNC B0 ;  /* 0x0000000000007941 */ /* 0x000fea0003800000 */
.L_x_2353:
[----:B------:R-:W-:Y:S01]  /*2ae0*/  IMAD R23, R23, UR42, R18 ;  /* 0x0000002a17177c24 */ /* 0x000fe2000f8e0212 */
[----:B------:R-:W-:-:S04]  /*2af0*/  IADD3 R12, R15, UR4, R4 ;  /* 0x000000040f0c7c10 */ /* 0x000fc8000fffe004 */
[----:B------:R-:W-:Y:S02]  /*2b00*/  VIADDMNMX R13, R23, UR42, R13, PT ;  /* 0x0000002a170d7c46 */ /* 0x000fe4000b80010d */
[----:B------:R-:W-:-:S07]  /*2b10*/  VIMNMX R12, R12, R23, !PT ;  /* 0x000000170c0c7248 */ /* 0x000fce0007fe0100 */
.L_x_2352:
        /* <DEDUP_REMOVED lines=51> */
.L_x_2358:
[----:B------:R-:W-:-:S06]  /*2e50*/  UISETP.NE.AND UP0, UPT, UR42, 0x1, UPT ;  /* 0x000000012a00788c */ /* 0x000fcc000bf05270 */
[----:B------:R-:W-:-:S05]  /*2e60*/  PLOP3.LUT P6, PT, PT, PT, UP0, 0x80, 0x0 ;  /* 0x000000000000781c */ /* 0x000fca0003fcf008 */
[----:B------:R-:W-:-:S08]  /*2e70*/  @UP0 ULDC UR4, c[0x0][0x754] ;  /* 0x0001d50000040ab9 */ /* 0x000fd00000000800 */
[----:B------:R-:W-:Y:S01]  /*2e80*/  @P6 IMAD.HI.U32 R12, R13, UR4, RZ ;  /* 0x000000040d0c6c27 */ /* 0x000fe2000f8e00ff */
[----:B------:R-:W-:Y:S01]  /*2e90*/  PLOP3.LUT P6, PT, PT, PT, UP0, 0x80, 0x0 ;  /* 0x000000000000781c */ /* 0x000fe20003fcf008 */
[----:B------:R-:W-:-:S12]  /*2ea0*/  @UP0 ULDC UR4, c[0x0][0x758] ;  /* 0x0001d60000040ab9 */ /* 0x000fd80000000800 */
[----:B------:R-:W-:-:S07]  /*2eb0*/  @P6 SHF.R.U32.HI R13, RZ, UR4, R12 ;  /* 0x00000004ff0d6c19 */ /* 0x000fce000801160c */
.L_x_2359:
[----:B------:R-:W-:Y:S05]  /*2ec0*/  BSYNC B0 ;  /* 0x0000000000007941 */ /* 0x000fea0003800000 */
.L_x_2357:
[----:B------:R-:W-:-:S05]  /*2ed0*/  IMAD R13, R13, UR42, R18 ;  /* 0x0000002a0d0d7c24 */ /* 0x000fca000f8e0212 */
[----:B------:R-:W-:Y:S02]  /*2ee0*/  VIMNMX R14, R14, R13, !PT ;  /* 0x0000000d0e0e7248 */ /* 0x000fe40007fe0100 */
[----:B------:R-:W-:-:S07]  /*2ef0*/  VIADDMNMX R20, R13, UR42, R20, PT ;  /* 0x0000002a0d147c46 */ /* 0x000fce000b800114 */
.L_x_2356:
        /* <DEDUP_REMOVED lines=214> */
.L_x_2360:
        /* <DEDUP_REMOVED lines=59> */
.L_x_2361:
        /* <DEDUP_REMOVED lines=62> */
.L_x_2336:
[----:B------:R-:W-:Y:S05]  /*43f0*/  @P0 BRA `(.L_x_2330) ;  /* 0x0000005c00fc0947 */ /* 0x000fea0003800000 */
[----:B-1----:R-:W1:Y:S01]  /*4400*/  LDC.64 R2, c[0x0][0x878] ;  /* 0x00021e00ff027b82 */ /* 0x002e620000000a00 */
        /* <DEDUP_REMOVED lines=12> */
[----:B------:R-:W2:Y:S08]  /*44d0*/  @P0 LDC.64 R4, c[0x0][0x878] ;  /* 0x00021e00ff040b82 */ /* 0x000eb00000000a00 */
[----:B------:R-:W1:Y:S01]  /*44e0*/  LDC.64 R22, c[0x0][0x800] ;  /* 0x00020000ff167b82 */ /* 0x000e620000000a00 */
        /* <DEDUP_REMOVED lines=56> */
[----:B------:R2:W-:Y:S03]  /*4870*/  STS.128 [R8+0x2800], R44 ;  /* 0x0028002c08007388 */ /* 0x0005e60000000c00 */
        /* <DEDUP_REMOVED lines=19> */
[----:B------:R-:W-:-:S03]  /*49b0*/  LEA R22, P3, R4, R22, 0x2 ;  /* 0x0000001604167211 */ /* 0x000fc600078610ff */
[----:B------:R-:W-:Y:S01]  /*49c0*/  IMAD.MOV R2, RZ, RZ, -R2 ;  /* 0x000000ffff027224 */ /* 0x000fe200078e0a02 */
[----:B---3--:R-:W-:Y:S01]  /*49d0*/  LEA R24, P4, R6, R24, 0x2 ;  /* 0x0000001806187211 */ /* 0x008fe200078810ff */
[----:B------:R-:W-:Y:S02]  /*49e0*/  IMAD R9, R9, R21, R12 ;  /* 0x0000001509097224 */ /* 0x000fe400078e020c */
[----:B------:R-:W-:Y:S02]  /*49f0*/  IMAD R17, R3, R2, R0 ;  /* 0x0000000203117224 */ /* 0x000fe400078e0200 */
[----:B------:R-:W-:Y:S02]  /*4a00*/  IMAD.IADD R3, R5, 0x1, R13 ;  /* 0x0000000105037824 */ /* 0x000fe400078e020d */
[----:B------:R-:W-:Y:S01]  /*4a10*/  IMAD.IADD R2, R7, 0x1, R9 ;  /* 0x0000000107027824 */ /* 0x000fe200078e0209 */
[----:B--2---:R-:W-:Y:S06]  /*4a20*/  @P2 BRA `(.L_x_2364) ;  /* 0x0000000000142947 */ /* 0x004fec0003800000 */
.L_x_2365:
[----:B------:R-:W2:Y:S04]  /*4a30*/  LDG.E.STRONG.GPU R0, desc[UR46][R10.64] ;  /* 0x0000002e0a007981 */ /* 0x000ea8000c1ef900 */
[----:B--2---:R-:W-:Y:S01]  /*4a40*/  CCTL.IVALL ;  /* 0x00000000ff00798f */ /* 0x004fe20002000000 */
[----:B------:R-:W-:Y:S05]  /*4a50*/  YIELD ;  /* 0x0000000000007946 */ /* 0x000fea0003800000 */
[----:B------:R-:W-:-:S13]  /*4a60*/  ISETP.NE.AND P0, PT, R0, R17, PT ;  /* 0x000000110000720c */ /* 0x000fda0003f05270 */
[----:B------:R-:W-:Y:S05]  /*4a70*/  @P0 BRA `(.L_x_2365) ;  /* 0xfffffffc00ec0947 */ /* 0x000fea000383ffff */
.L_x_2364:
[----:B------:R-:W-:Y:S05]  /*4a80*/  BSYNC B0 ;  /* 0x0000000000007941 */ /* 0x000fea0003800000 */
.L_x_2363:
[----:B------:R-:W-:Y:S01]  /*4a90*/  UMOV UR5, 0xffffffff ;  /* 0xffffffff00057882 */ /* 0x000fe20000000000 */
[----:B------:R-:W-:Y:S02]  /*4aa0*/  LEA.HI.X R23, R4, R23, R3, 0x2, P3 ;  /* 0x0000001704177211 */ /* 0x000fe400018f1403 */
[----:B------:R-:W-:Y:S01]  /*4ab0*/  LEA.HI.X R2, R6, R25, R2, 0x2, P4 ;  /* 0x0000001906027211 */ /* 0x000fe200020f1402 */
[----:B------:R-:W-:Y:S06]  /*4ac0*/  BRA.DIV UR5, `(.L_x_2366) ;  /* 0x0000005a05a87947 */ /* 0x000fec000b800000 */
[----:B------:R-:W-:Y:S01]  /*4ad0*/  NOP ;  /* 0x0000000000007918 */ /* 0x000fe20000000000 */
.L_x_2486:
        /* <DEDUP_REMOVED lines=16> */
.L_x_2369:
[----:B------:R-:W-:Y:S01]  /*4be0*/  @P0 ELECT P2, URZ, PT ;  /* 0x00000000003f082f */ /* 0x000fe20003840000 */
[----:B------:R1:W-:-:S12]  /*4bf0*/  UBLKRED.G.S.ADD.F32.RN [UR6], [UR4], UR5, desc[UR8] ;  /* 0x00000806040073bb */ /* 0x0003d800080a1405 */
[----:B------:R-:W-:Y:S02]  /*4c00*/  @P2 PLOP3.LUT P0, PT, P2, PT, PT, 0x8, 0x0 ;  /* 0x000000000000281c */ /* 0x000fe4000170e170 */
[----:B------:R-:W-:-:S11]  /*4c10*/  PLOP3.LUT P2, PT, PT, PT, PT, 0x8, 0x0 ;  /* 0x000000000000781c */ /* 0x000fd60003f4e170 */
[----:B-1----:R-:W-:Y:S05]  /*4c20*/  @P0 BRA.U.ANY `(.L_x_2369) ;  /* 0xfffffffd00ec0947 */ /* 0x002fea000393ffff */
[----:B------:R0:W-:Y:S01]  /*4c30*/  UTMACMDFLUSH ;  /* 0x00000000000079b7 */ /* 0x0001e20000000000 */
[----:B------:R-:W-:-:S04]  /*4c40*/  DEPBAR.LE SB0, 0x0 ;  /* 0x000080000000791a */ /* 0x000fc80000000000 */
.L_x_2368:
[----:B------:R-:W-:Y:S05]  /*4c50*/  BSYNC B0 ;  /* 0x0000000000007941 */ /* 0x000fea0003800000 */
.L_x_2367:
        /* <DEDUP_REMOVED lines=14> */
.L_x_2371:
[----:B------:R-:W-:Y:S05]  /*4d40*/  BSYNC B0 ;  /* 0x0000000000007941 */ /* 0x000fea0003800000 */
.L_x_2370:
        /* <DEDUP_REMOVED lines=18> */
.L_x_2374:
[----:B------:R-:W2:Y:S04]  /*4e70*/  LDG.E.STRONG.GPU R0, desc[UR46][R2.64] ;  /* 0x0000002e02007981 */ /* 0x000ea8000c1ef900 */
[----:B--2---:R-:W-:Y:S01]  /*4e80*/  CCTL.IVALL ;  /* 0x00000000ff00798f */ /* 0x004fe20002000000 */
[----:B------:R-:W-:Y:S05]  /*4e90*/  YIELD ;  /* 0x0000000000007946 */ /* 0x000fea0003800000 */
[----:B------:R-:W-:-:S13]  /*4ea0*/  ISETP.NE.AND P0, PT, R0, R17, PT ;  /* 0x000000110000720c */ /* 0x000fda0003f05270 */
[----:B------:R-:W-:Y:S05]  /*4eb0*/  @P0 BRA `(.L_x_2374) ;  /* 0xfffffffc00ec0947 */ /* 0x000fea000383ffff */
.L_x_2373:
[----:B------:R-:W-:Y:S05]  /*4ec0*/  BSYNC B0 ;  /* 0x0000000000007941 */ /* 0x000fea0003800000 */
.L_x_2372:
[----:B------:R-:W-:-:S03]  /*4ed0*/  UMOV UR5, 0xffffffff ;  /* 0xffffffff00057882 */ /* 0x000fc60000000000 */
[----:B------:R-:W-:Y:S05]  /*4ee0*/  BRA.DIV UR5, `(.L_x_2375) ;  /* 0x0000005605bc7947 */ /* 0x000fea000b800000 */
[----:B------:R-:W-:Y:S01]  /*4ef0*/  NOP ;  /* 0x0000000000007918 */ /* 0x000fe20000000000 */
.L_x_2489:
        /* <DEDUP_REMOVED lines=16> */
.L_x_2378:
[----:B------:R-:W-:Y:S01]  /*5000*/  @P0 ELECT P2, URZ, PT ;  /* 0x00000000003f082f */ /* 0x000fe20003840000 */
[----:B------:R2:W-:-:S12]  /*5010*/  UBLKRED.G.S.ADD.F32.RN [UR6], [UR4], UR5, desc[UR8] ;  /* 0x00000806040073bb */ /* 0x0005d800080a1405 */
[----:B------:R-:W-:Y:S02]  /*5020*/  @P2 PLOP3.LUT P0, PT, P2, PT, PT, 0x8, 0x0 ;  /* 0x000000000000281c */ /* 0x000fe4000170e170 */
[----:B------:R-:W-:-:S11]  /*5030*/  PLOP3.LUT P2, PT, PT, PT, PT, 0x8, 0x0 ;  /* 0x000000000000781c */ /* 0x000fd60003f4e170 */
[----:B--2---:R-:W-:Y:S05]  /*5040*/  @P0 BRA.U.ANY `(.L_x_2378) ;  /* 0xfffffffd00ec0947 */ /* 0x004fea000393ffff */
[----:B------:R0:W-:Y:S01]  /*5050*/  UTMACMDFLUSH ;  /* 0x00000000000079b7 */ /* 0x0001e20000000000 */
[----:B------:R-:W-:-:S04]  /*5060*/  DEPBAR.LE SB0, 0x0 ;  /* 0x000080000000791a */ /* 0x000fc80000000000 */
.L_x_2377:
[----:B------:R-:W-:Y:S05]  /*5070*/  BSYNC B0 ;  /* 0x0000000000007941 */ /* 0x000fea0003800000 */
.L_x_2376:
        /* <DEDUP_REMOVED lines=14> */
.L_x_2325:
        /* <DEDUP_REMOVED lines=21> */
.L_x_2380:
        /* <DEDUP_REMOVED lines=13> */
.L_x_2382:
[----:B------:R-:W-:-:S05]  /*5380*/  ULDC UR4, c[0x0][0x8c4] ;  /* 0x0002310000047ab9 */ /* 0x000fca0000000800 */
.L_x_2381:
        /* <DEDUP_REMOVED lines=44> */
.L_x_2383:
        /* <DEDUP_REMOVED lines=13> */
.L_x_2384:
        /* <DEDUP_REMOVED lines=12> */
.L_x_2385:
        /* <DEDUP_REMOVED lines=27> */
.L_x_2386:
        /* <DEDUP_REMOVED lines=39> */
.L_x_2391:
[----:B------:R-:W2:Y:S04]  /*5c00*/  LDG.E.STRONG.GPU R0, desc[UR46][R2.64] ;  /* 0x0000002e02007981 */ /* 0x000ea8000c1ef900 */
[----:B--2---:R-:W-:Y:S01]  /*5c10*/  CCTL.IVALL ;  /* 0x00000000ff00798f */ /* 0x004fe20002000000 */
[----:B------:R-:W-:Y:S05]  /*5c20*/  YIELD ;  /* 0x0000000000007946 */ /* 0x000fea0003800000 */
[----:B------:R-:W-:-:S13]  /*5c30*/  ISETP.NE.AND P1, PT, R0, UR22, PT ;  /* 0x0000001600007c0c */ /* 0x000fda000bf25270 */
[----:B------:R-:W-:Y:S05]  /*5c40*/  @P1 BRA `(.L_x_2391) ;  /* 0xfffffffc00ec1947 */ /* 0x000fea000383ffff */
.L_x_2390:
[----:B------:R-:W-:Y:S05]  /*5c50*/  BSYNC B0 ;  /* 0x0000000000007941 */ /* 0x000fea0003800000 */
.L_x_2389:
[----:B------:R-:W-:-:S03]  /*5c60*/  UMOV UR18, 0xffffffff ;  /* 0xffffffff00127882 */ /* 0x000fc60000000000 */
[----:B------:R-:W-:Y:S05]  /*5c70*/  BRA.DIV UR18, `(.L_x_2392) ;  /* 0x0000004a12747947 */ /* 0x000fea000b800000 */
[----:B------:R-:W-:Y:S01]  /*5c80*/  NOP ;  /* 0x0000000000007918 */ /* 0x000fe20000000000 */
.L_x_2492:
        /* <DEDUP_REMOVED lines=22> */
.L_x_2394:
[----:B------:R-:W-:Y:S05]  /*5df0*/  BSYNC B0 ;  /* 0x0000000000007941 */ /* 0x000fea0003800000 */
.L_x_2393:
        /* <DEDUP_REMOVED lines=19> */
.L_x_2396:
[----:B------:R-:W-:Y:S05]  /*5f30*/  BSYNC B0 ;  /* 0x0000000000007941 */ /* 0x000fea0003800000 */
.L_x_2395:
        /* <DEDUP_REMOVED lines=20> */
.L_x_2398:
[----:B------:R-:W-:Y:S05]  /*6080*/  BSYNC B0 ;  /* 0x0000000000007941 */ /* 0x000fea0003800000 */
.L_x_2397:
[----:B------:R-:W-:Y:S06]  /*6090*/  BAR.ARV 0xa, 0xa0 ;  /* 0x0282800000007b1d */ /* 0x000fec0000002000 */
[----:B------:R-:W-:Y:S04]  /*60a0*/  BSSY B0, `(.L_x_2399) ;  /* 0x0000003000007945 */ /* 0x000fe80003800000 */
[----:B------:R-:W-:Y:S05]  /*60b0*/  @!P0 BRA `(.L_x_2400) ;  /* 0x0000000000048947 */ /* 0x000fea0003800000 */
[----:B------:R-:W-:-:S04]  /*60c0*/  DEPBAR.LE SB0, 0x1 ;  /* 0x000080400000791a */ /* 0x000fc80000000000 */
.L_x_2400:
[----:B------:R-:W-:Y:S05]  /*60d0*/  BSYNC B0 ;  /* 0x0000000000007941 */ /* 0x000fea0003800000 */
.L_x_2399:
[----:B------:R-:W-:Y:S06]  /*60e0*/  BAR.ARV 0xb, 0xa0 ;  /* 0x02c2800000007b1d */ /* 0x000fec0000002000 */
[----:B------:R-:W-:Y:S04]  /*60f0*/  BSSY B0, `(.L_x_2401) ;  /* 0x0000003000007945 */ /* 0x000fe80003800000 */
[----:B------:R-:W-:Y:S05]  /*6100*/  @!P0 BRA `(.L_x_2402) ;  /* 0x0000000000048947 */ /* 0x000fea0003800000 */
[----:B------:R-:W-:-:S04]  /*6110*/  DEPBAR.LE SB0, 0x0 ;  /* 0x000080000000791a */ /* 0x000fc80000000000 */
.L_x_2402:
[----:B------:R-:W-:Y:S05]  /*6120*/  BSYNC B0 ;  /* 0x0000000000007941 */ /* 0x000fea0003800000 */
.L_x_2401:
        /* <DEDUP_REMOVED lines=19> */
.L_x_2404:
[----:B------:R-:W-:Y:S05]  /*6260*/  BSYNC B0 ;  /* 0x0000000000007941 */ /* 0x000fea0003800000 */
.L_x_2403:
[----:B------:R-:W-:Y:S01]  /*6270*/  UIADD3 UR18, UR9, 0x1, URZ ;  /* 0x0000000109127890 */ /* 0x000fe2000fffe03f */
[----:B------:R-:W-:Y:S11]  /*6280*/  BRA `(.L_x_2405) ;  /* 0x0000000000047947 */ /* 0x000ff60003800000 */
.L_x_2388:
[----:B------:R-:W-:-:S05]  /*6290*/  UMOV UR18, UR9 ;  /* 0x0000000900127c82 */ /* 0x000fca0008000000 */
.L_x_2405:
        /* <DEDUP_REMOVED lines=16> */
.L_x_2438:
        /* <DEDUP_REMOVED lines=11> */
.L_x_2408:
[----:B------:R-:W2:Y:S04]  /*6450*/  LDG.E.STRONG.GPU R0, desc[UR46][R2.64] ;  /* 0x0000002e02007981 */ /* 0x000ea8000c1ef900 */
[----:B--2---:R-:W-:Y:S01]  /*6460*/  CCTL.IVALL ;  /* 0x00000000ff00798f */ /* 0x004fe20002000000 */
[----:B------:R-:W-:Y:S05]  /*6470*/  YIELD ;  /* 0x0000000000007946 */ /* 0x000fea0003800000 */
[----:B------:R-:W-:-:S13]  /*6480*/  ISETP.NE.AND P1, PT, R0, UR22, PT ;  /* 0x0000001600007c0c */ /* 0x000fda000bf25270 */
[----:B------:R-:W-:Y:S05]  /*6490*/  @P1 BRA `(.L_x_2408) ;  /* 0xfffffffc00ec1947 */ /* 0x000fea000383ffff */
.L_x_2407:
[----:B------:R-:W-:Y:S05]  /*64a0*/  BSYNC B0 ;  /* 0x0000000000007941 */ /* 0x000fea0003800000 */
.L_x_2406:
[----:B------:R-:W-:-:S03]  /*64b0*/  UMOV UR13, 0xffffffff ;  /* 0xffffffff000d7882 */ /* 0x000fc60000000000 */
[----:B------:R-:W-:Y:S05]  /*64c0*/  BRA.DIV UR13, `(.L_x_2409) ;  /* 0x000000420d7c7947 */ /* 0x000fea000b800000 */
[----:B------:R-:W-:Y:S01]  /*64d0*/  NOP ;  /* 0x0000000000007918 */ /* 0x000fe20000000000 */
.L_x_2495:
        /* <DEDUP_REMOVED lines=19> */
.L_x_2411:
[----:B------:R-:W-:Y:S05]  /*6610*/  BSYNC B0 ;  /* 0x0000000000007941 */ /* 0x000fea0003800000 */
.L_x_2410:
        /* <DEDUP_REMOVED lines=14> */
.L_x_2413:
[----:B------:R-:W-:Y:S05]  /*6700*/  BSYNC B0 ;  /* 0x0000000000007941 */ /* 0x000fea0003800000 */
.L_x_2412:
        /* <DEDUP_REMOVED lines=15> */
.L_x_2415:
[----:B------:R-:W-:Y:S05]  /*6800*/  BSYNC B0 ;  /* 0x0000000000007941 */ /* 0x000fea0003800000 */
.L_x_2414:
[----:B------:R-:W-:Y:S06]  /*6810*/  BAR.ARV 0xa, 0xa0 ;  /* 0x0282800000007b1d */ /* 0x000fec0000002000 */
[----:B------:R-:W-:Y:S04]  /*6820*/  BSSY B0, `(.L_x_2416) ;  /* 0x0000003000007945 */ /* 0x000fe80003800000 */
[----:B------:R-:W-:Y:S05]  /*6830*/  @!P0 BRA `(.L_x_2417) ;  /* 0x0000000000048947 */ /* 0x000fea0003800000 */
[----:B------:R-:W-:-:S04]  /*6840*/  DEPBAR.LE SB0, 0x1 ;  /* 0x000080400000791a */ /* 0x000fc80000000000 */
.L_x_2417:
[----:B------:R-:W-:Y:S05]  /*6850*/  BSYNC B0 ;  /* 0x0000000000007941 */ /* 0x000fea0003800000 */
.L_x_2416:
[----:B------:R-:W-:Y:S06]  /*6860*/  BAR.ARV 0xb, 0xa0 ;  /* 0x02c2800000007b1d */ /* 0x000fec0000002000 */
[----:B------:R-:W-:Y:S04]  /*6870*/  BSSY B0, `(.L_x_2418) ;  /* 0x0000003000007945 */ /* 0x000fe80003800000 */
[----:B------:R-:W-:Y:S05]  /*6880*/  @!P0 BRA `(.L_x_2419) ;  /* 0x0000000000048947 */ /* 0x000fea0003800000 */
[----:B------:R-:W-:-:S04]  /*6890*/  DEPBAR.LE SB0, 0x0 ;  /* 0x000080000000791a */ /* 0x000fc80000000000 */
.L_x_2419:
[----:B------:R-:W-:Y:S05]  /*68a0*/  BSYNC B0 ;  /* 0x0000000000007941 */ /* 0x000fea0003800000 */
.L_x_2418:
        /* <DEDUP_REMOVED lines=19> */
.L_x_2421:
[----:B------:R-:W-:Y:S05]  /*69e0*/  BSYNC B0 ;  /* 0x0000000000007941 */ /* 0x000fea0003800000 */
.L_x_2420:
        /* <DEDUP_REMOVED lines=9> */
.L_x_2424:
[----:B------:R-:W2:Y:S04]  /*6a80*/  LDG.E.STRONG.GPU R0, desc[UR46][R2.64] ;  /* 0x0000002e02007981 */ /* 0x000ea8000c1ef900 */
[----:B--2---:R-:W-:Y:S01]  /*6a90*/  CCTL.IVALL ;  /* 0x00000000ff00798f */ /* 0x004fe20002000000 */
[----:B------:R-:W-:Y:S05]  /*6aa0*/  YIELD ;  /* 0x0000000000007946 */ /* 0x000fea0003800000 */
[----:B------:R-:W-:-:S13]  /*6ab0*/  ISETP.NE.AND P1, PT, R0, UR22, PT ;  /* 0x0000001600007c0c */ /* 0x000fda000bf25270 */
[----:B------:R-:W-:Y:S05]  /*6ac0*/  @P1 BRA `(.L_x_2424) ;  /* 0xfffffffc00ec1947 */ /* 0x000fea000383ffff */
.L_x_2423:
[----:B------:R-:W-:Y:S05]  /*6ad0*/  BSYNC B0 ;  /* 0x0000000000007941 */ /* 0x000fea0003800000 */
.L_x_2422:
[----:B------:R-:W-:-:S03]  /*6ae0*/  UMOV UR5, 0xffffffff ;  /* 0xffffffff00057882 */ /* 0x000fc60000000000 */
[----:B------:R-:W-:Y:S05]  /*6af0*/  BRA.DIV UR5, `(.L_x_2425) ;  /* 0x0000003e050c7947 */ /* 0x000fea000b800000 */
[----:B------:R-:W-:Y:S01]  /*6b00*/  NOP ;  /* 0x0000000000007918 */ /* 0x000fe20000000000 */
.L_x_2498:
        /* <DEDUP_REMOVED lines=15> */
.L_x_2427:
[----:B------:R-:W-:Y:S05]  /*6c00*/  BSYNC B0 ;  /* 0x0000000000007941 */ /* 0x000fea0003800000 */
.L_x_2426:
        /* <DEDUP_REMOVED lines=14> */
.L_x_2429:
[----:B------:R-:W-:Y:S05]  /*6cf0*/  BSYNC B0 ;  /* 0x0000000000007941 */ /* 0x000fea0003800000 */
.L_x_2428:
        /* <DEDUP_REMOVED lines=15> */
.L_x_2431:
[----:B------:R-:W-:Y:S05]  /*6df0*/  BSYNC B0 ;  /* 0x0000000000007941 */ /* 0x000fea0003800000 */
.L_x_2430:
[----:B------:R-:W-:Y:S06]  /*6e00*/  BAR.ARV 0xa, 0xa0 ;  /* 0x0282800000007b1d */ /* 0x000fec0000002000 */
[----:B------:R-:W-:Y:S04]  /*6e10*/  BSSY B0, `(.L_x_2432) ;  /* 0x0000003000007945 */ /* 0x000fe80003800000 */
[----:B------:R-:W-:Y:S05]  /*6e20*/  @!P0 BRA `(.L_x_2433) ;  /* 0x0000000000048947 */ /* 0x000fea0003800000 */
[----:B------:R-:W-:-:S04]  /*6e30*/  DEPBAR.LE SB0, 0x1 ;  /* 0x000080400000791a */ /* 0x000fc80000000000 */
.L_x_2433:
[----:B------:R-:W-:Y:S05]  /*6e40*/  BSYNC B0 ;  /* 0x0000000000007941 */ /* 0x000fea0003800000 */
.L_x_2432:
[----:B------:R-:W-:Y:S06]  /*6e50*/  BAR.ARV 0xb, 0xa0 ;  /* 0x02c2800000007b1d */ /* 0x000fec0000002000 */
[----:B------:R-:W-:Y:S04]  /*6e60*/  BSSY B0, `(.L_x_2434) ;  /* 0x0000003000007945 */ /* 0x000fe80003800000 */
[----:B------:R-:W-:Y:S05]  /*6e70*/  @!P0 BRA `(.L_x_2435) ;  /* 0x0000000000048947 */ /* 0x000fea0003800000 */
[----:B------:R-:W-:-:S04]  /*6e80*/  DEPBAR.LE SB0, 0x0 ;  /* 0x000080000000791a */ /* 0x000fc80000000000 */
.L_x_2435:
[----:B------:R-:W-:Y:S05]  /*6e90*/  BSYNC B0 ;  /* 0x0000000000007941 */ /* 0x000fea0003800000 */
.L_x_2434:
        /* <DEDUP_REMOVED lines=19> */
.L_x_2437:
[----:B------:R-:W-:Y:S05]  /*6fd0*/  BSYNC B0 ;  /* 0x0000000000007941 */ /* 0x000fea0003800000 */
.L_x_2436:
[----:B------:R-:W-:Y:S02]  /*6fe0*/  UIADD3 UR9, UR9, 0x2, URZ ;  /* 0x0000000209097890 */ /* 0x000fe4000fffe03f */
[----:B------:R-:W-:Y:S02]  /*6ff0*/  UIADD3 UR4, UR4, 0x6000, URZ ;  /* 0x0000600004047890 */ /* 0x000fe4000fffe03f */
[----:B------:R-:W-:-:S06]  /*7000*/  UISETP.GE.AND UP0, UPT, UR9, UR11, UPT ;  /* 0x0000000b0900728c */ /* 0x000fcc000bf06270 */
[----:B------:R-:W-:-:S13]  /*7010*/  PLOP3.LUT P1, PT, PT, PT, UP0, 0x80, 0x0 ;  /* 0x000000000000781c */ /* 0x000fda0003f2f008 */
[----:B------:R-:W-:Y:S05]  /*7020*/  @!P1 BRA `(.L_x_2438) ;  /* 0xfffffff000dc9947 */ /* 0x000fea000383ffff */
.L_x_2387:
        /* <DEDUP_REMOVED lines=41> */
.L_x_2441:
[----:B------:R-:W-:Y:S05]  /*72c0*/  BSYNC B0 ;  /* 0x0000000000007941 */ /* 0x000fea0003800000 */
.L_x_2440:
[----:B------:R-:W-:Y:S05]  /*72d0*/  BRA `(.L_x_2442) ;  /* 0x0000000000047947 */ /* 0x000fea0003800000 */
.L_x_2439:
[----:B------:R-:W-:-:S05]  /*72e0*/  UMOV UR4, UR9 ;  /* 0x0000000900047c82 */ /* 0x000fca0008000000 */
.L_x_2442:
        /* <DEDUP_REMOVED lines=11> */
.L_x_2447:
        /* <DEDUP_REMOVED lines=24> */
.L_x_2444:
[----:B------:R-:W-:Y:S05]  /*7520*/  BSYNC B0 ;  /* 0x0000000000007941 */ /* 0x000fea0003800000 */
.L_x_2443:
        /* <DEDUP_REMOVED lines=24> */
.L_x_2446:
[----:B------:R-:W-:Y:S05]  /*76b0*/  BSYNC B0 ;  /* 0x0000000000007941 */ /* 0x000fea0003800000 */
.L_x_2445:
[----:B------:R-:W-:Y:S02]  /*76c0*/  UIADD3 UR7, UR7, 0x2, URZ ;  /* 0x0000000207077890 */ /* 0x000fe4000fffe03f */
[----:B------:R-:W-:Y:S02]  /*76d0*/  ULEA UR5, UR19, UR5, 0x1 ;  /* 0x0000000513057291 */ /* 0x000fe4000f8e083f */
[----:B------:R-:W-:Y:S02]  /*76e0*/  ULEA UR6, UR19, UR6, 0x1 ;  /* 0x0000000613067291 */ /* 0x000fe4000f8e083f */
[----:B------:R-:W-:-:S13]  /*76f0*/  ISETP.NE.AND P0, PT, RZ, UR7, PT ;  /* 0x00000007ff007c0c */ /* 0x000fda000bf05270 */
[----:B------:R-:W-:Y:S05]  /*7700*/  @!P0 BRA `(.L_x_2330) ;  /* 0x0000002c00388947 */ /* 0x000fea0003800000 */
[----:B------:R-:W-:Y:S05]  /*7710*/  BRA `(.L_x_2447) ;  /* 0xfffffffc00207947 */ /* 0x000fea000383ffff */
.L_x_2379:
        /* <DEDUP_REMOVED lines=14> */
.L_x_2448:
        /* <DEDUP_REMOVED lines=16> */
.L_x_2450:
[----:B------:R-:W-:-:S05]  /*7900*/  ULDC UR4, c[0x0][0x8c4] ;  /* 0x0002310000047ab9 */ /* 0x000fca0000000800 */
.L_x_2449:
        /* <DEDUP_REMOVED lines=62> */
.L_x_2452:
        /* <DEDUP_REMOVED lines=13> */
.L_x_2453:
        /* <DEDUP_REMOVED lines=10> */
.L_x_2454:
        /* <DEDUP_REMOVED lines=21> */
.L_x_2455:
        /* <DEDUP_REMOVED lines=57> */
.L_x_2499:
        /* <DEDUP_REMOVED lines=9> */
.L_x_2458:
        /* <DEDUP_REMOVED lines=116> */
.L_x_2469:
[----:B-1----:R-:W-:-:S05]  /*8b10*/  IMAD.MOV.U32 R9, RZ, RZ, 0x1 ;  /* 0x00000001ff097424 */ /* 0x002fca00078e00ff */
[----:B------:R-:W-:-:S04]  /*8b20*/  SHF.L.U32 R9, R9, 0x1f, RZ ;  /* 0x0000001f09097819 */ /* 0x000fc800000006ff */
[----:B------:R-:W1:Y:S02]  /*8b30*/  SYNCS.PHASECHK.TRANS64.TRYWAIT P1, [R8+URZ+0x36438], R9 ;  /* 0x03643809080075a7 */ /* 0x000e64000802017f */
[----:B-1----:R-:W-:Y:S05]  /*8b40*/  @!P1 BRA `(.L_x_2461) ;  /* 0x0000001c00289947 */ /* 0x002fea0003800000 */
.L_x_2500:
[----:B------:R-:W-:Y:S05]  /*8b50*/  @P0 BRA `(.L_x_2462) ;  /* 0x0000000000140947 */ /* 0x000fea0003800000 */
[----:B------:R-:W-:Y:S01]  /*8b60*/  ISETP.NE.AND P1, PT, R22, RZ, PT ;  /* 0x000000ff1600720c */ /* 0x000fe20003f25270 */
[----:B------:R-:W-:-:S04]  /*8b70*/  IMAD.MOV.U32 R3, RZ, RZ, 0x6100 ;  /* 0x00006100ff037424 */ /* 0x000fc800078e00ff */
[----:B------:R2:W-:Y:S08]  /*8b80*/  SYNCS.ARRIVE.TRANS64 RZ, [R8+URZ+0x36430], R3 ;  /* 0x0364300308ff79a7 */ /* 0x0005f0000800003f */
[----:B------:R-:W-:Y:S05]  /*8b90*/  @!P1 BRA `(.L_x_2462) ;  /* 0x0000000000049947 */ /* 0x000fea0003800000 */
[----:B------:R-:W-:Y:S01]  /*8ba0*/  BPT.TRAP 0x1 ;  /* 0x000000040000795c */ /* 0x000fe20000300000 */
.L_x_2462:
        /* <DEDUP_REMOVED lines=49> */
.L_x_2501:
[----:B------:R-:W-:Y:S05]  /*8ec0*/  @P0 BRA `(.L_x_2464) ;  /* 0x0000000000140947 */ /* 0x000fea0003800000 */
[----:B------:R-:W-:Y:S01]  /*8ed0*/  ISETP.NE.AND P1, PT, R22, RZ, PT ;  /* 0x000000ff1600720c */ /* 0x000fe20003f25270 */
[----:B--2---:R-:W-:-:S04]  /*8ee0*/  IMAD.MOV.U32 R7, RZ, RZ, 0x6100 ;  /* 0x00006100ff077424 */ /* 0x004fc800078e00ff */
[----:B------:R3:W-:Y:S08]  /*8ef0*/  SYNCS.ARRIVE.TRANS64 RZ, [R8+URZ+0x36418], R7 ;  /* 0x0364180708ff79a7 */ /* 0x0007f0000800003f */
[----:B------:R-:W-:Y:S05]  /*8f00*/  @!P1 BRA `(.L_x_2464) ;  /* 0x0000000000049947 */ /* 0x000fea0003800000 */
[----:B------:R-:W-:Y:S01]  /*8f10*/  BPT.TRAP 0x1 ;  /* 0x000000040000795c */ /* 0x000fe20000300000 */
.L_x_2464:
        /* <DEDUP_REMOVED lines=47> */
.L_x_2502:
        /* <DEDUP_REMOVED lines=8> */
.L_x_2466:
        /* <DEDUP_REMOVED lines=37> */
.L_x_2504:
[----:B------:R-:W-:Y:S05]  /*94e0*/  @P0 BRA `(.L_x_2468) ;  /* 0x0000000000140947 */ /* 0x000fea0003800000 */
[----:B------:R-:W-:Y:S01]  /*94f0*/  ISETP.NE.AND P1, PT, R22, RZ, PT ;  /* 0x000000ff1600720c */ /* 0x000fe20003f25270 */
[----:B--2---:R-:W-:-:S04]  /*9500*/  IMAD.MOV.U32 R5, RZ, RZ, 0x6100 ;  /* 0x00006100ff057424 */ /* 0x004fc800078e00ff */
[----:B------:R3:W-:Y:S08]  /*9510*/  SYNCS.ARRIVE.TRANS64 RZ, [R8+URZ+0x36410], R5 ;  /* 0x0364100508ff79a7 */ /* 0x0007f0000800003f */
[----:B------:R-:W-:Y:S05]  /*9520*/  @!P1 BRA `(.L_x_2468) ;  /* 0x0000000000049947 */ /* 0x000fea0003800000 */
[----:B------:R-:W-:Y:S01]  /*9530*/  BPT.TRAP 0x1 ;  /* 0x000000040000795c */ /* 0x000fe20000300000 */
.L_x_2468:
        /* <DEDUP_REMOVED lines=44> */
.L_x_2460:
[----:B------:R-:W-:Y:S01]  /*9800*/  ISETP.NE.AND P1, PT, R21, RZ, PT ;  /* 0x000000ff1500720c */ /* 0x000fe20003f25270 */
[----:B------:R-:W-:Y:S02]  /*9810*/  IMAD.MOV.U32 R4, RZ, RZ, R19 ;  /* 0x000000ffff047224 */ /* 0x000fe400078e0013 */
[----:B------:R-:W-:-:S10]  /*9820*/  IMAD.MOV.U32 R5, RZ, RZ, 0x1 ;  /* 0x00000001ff057424 */ /* 0x000fd400078e00ff */
[----:B------:R-:W-:Y:S05]  /*9830*/  @!P1 BRA `(.L_x_2459) ;  /* 0x00000004008c9947 */ /* 0x000fea0003800000 */
[----:B------:R-:W2:Y:S02]  /*9840*/  SYNCS.PHASECHK.TRANS64.TRYWAIT P1, [R8+URZ+0x36438], R9 ;  /* 0x03643809080075a7 */ /* 0x000ea4000802017f */
[----:B--2---:R-:W-:Y:S05]  /*9850*/  @!P1 BRA `(.L_x_2470) ;  /* 0x0000001000449947 */ /* 0x004fea0003800000 */
.L_x_2505:
[----:B------:R-:W-:Y:S05]  /*9860*/  @P0 BRA `(.L_x_2471) ;  /* 0x0000000000140947 */ /* 0x000fea0003800000 */
[----:B------:R-:W-:Y:S01]  /*9870*/  ISETP.NE.AND P1, PT, R22, RZ, PT ;  /* 0x000000ff1600720c */ /* 0x000fe20003f25270 */
[----:B------:R-:W-:-:S04]  /*9880*/  IMAD.MOV.U32 R5, RZ, RZ, 0x6100 ;  /* 0x00006100ff057424 */ /* 0x000fc800078e00ff */
[----:B------:R3:W-:Y:S08]  /*9890*/  SYNCS.ARRIVE.TRANS64 RZ, [R8+URZ+0x36430], R5 ;  /* 0x0364300508ff79a7 */ /* 0x0007f0000800003f */
[----:B------:R-:W-:Y:S05]  /*98a0*/  @!P1 BRA `(.L_x_2471) ;  /* 0x0000000000049947 */ /* 0x000fea0003800000 */
[----:B------:R-:W-:Y:S01]  /*98b0*/  BPT.TRAP 0x1 ;  /* 0x000000040000795c */ /* 0x000fe20000300000 */
.L_x_2471:
        /* <DEDUP_REMOVED lines=42> */
.L_x_2506:
[----:B-1----:R-:W-:Y:S01]  /*9b60*/  IMAD.MOV.U32 R5, RZ, RZ, RZ ;  /* 0x000000ffff057224 */ /* 0x002fe200078e00ff */
[----:B------:R-:W-:Y:S06]  /*9b70*/  @P0 BRA `(.L_x_2473) ;  /* 0x0000000000140947 */ /* 0x000fec0003800000 */
[----:B------:R-:W-:Y:S01]  /*9b80*/  ISETP.NE.AND P1, PT, R22, RZ, PT ;  /* 0x000000ff1600720c */ /* 0x000fe20003f25270 */
[----:B------:R-:W-:-:S04]  /*9b90*/  IMAD.MOV.U32 R9, RZ, RZ, 0x6100 ;  /* 0x00006100ff097424 */ /* 0x000fc800078e00ff */
[----:B------:R1:W-:Y:S08]  /*9ba0*/  SYNCS.ARRIVE.TRANS64 RZ, [R8+URZ+0x36418], R9 ;  /* 0x0364180908ff79a7 */ /* 0x0003f0000800003f */
[----:B------:R-:W-:Y:S05]  /*9bb0*/  @!P1 BRA `(.L_x_2473) ;  /* 0x0000000000049947 */ /* 0x000fea0003800000 */
[----:B------:R-:W-:Y:S01]  /*9bc0*/  BPT.TRAP 0x1 ;  /* 0x000000040000795c */ /* 0x000fe20000300000 */
.L_x_2473:
        /* <DEDUP_REMOVED lines=42> */
.L_x_2459:
[----:B------:R-:W-:-:S04]  /*9e70*/  SHF.L.U32 R3, R5, 0x1f, RZ ;  /* 0x0000001f05037819 */ /* 0x000fc800000006ff */
[----:B------:R-:W2:Y:S02]  /*9e80*/  SYNCS.PHASECHK.TRANS64.TRYWAIT P1, [R8+URZ+0x36438], R3 ;  /* 0x03643803080075a7 */ /* 0x000ea4000802017f */
[----:B--2---:R-:W-:Y:S05]  /*9e90*/  @!P1 BRA `(.L_x_2474) ;  /* 0x0000000800dc9947 */ /* 0x004fea0003800000 */
.L_x_2507:
[----:B------:R-:W-:Y:S05]  /*9ea0*/  @P0 BRA `(.L_x_2475) ;  /* 0x0000000000180947 */ /* 0x000fea0003800000 */
[----:B------:R-:W3:Y:S01]  /*9eb0*/  S2R R0, SR_TID.X ;  /* 0x0000000000007919 */ /* 0x000ee20000002100 */
[----:B--2---:R-:W-:-:S04]  /*9ec0*/  IMAD.MOV.U32 R3, RZ, RZ, 0x6100 ;  /* 0x00006100ff037424 */ /* 0x004fc800078e00ff */
[----:B------:R4:W-:Y:S01]  /*9ed0*/  SYNCS.ARRIVE.TRANS64 RZ, [R8+URZ+0x36430], R3 ;  /* 0x0364300308ff79a7 */ /* 0x0009e2000800003f */
[----:B---3--:R-:W-:-:S13]  /*9ee0*/  LOP3.LUT P0, RZ, R0, 0x1f, RZ, 0xc0, !PT ;  /* 0x0000001f00ff7812 */ /* 0x008fda000780c0ff */
[----:B----4-:R-:W-:Y:S05]  /*9ef0*/  @!P0 BRA `(.L_x_2475) ;  /* 0x0000000000048947 */ /* 0x010fea0003800000 */
[----:B------:R-:W-:Y:S01]  /*9f00*/  BPT.TRAP 0x1 ;  /* 0x000000040000795c */ /* 0x000fe20000300000 */
.L_x_2475:
        /* <DEDUP_REMOVED lines=44> */
.L_x_2456:
[----:B------:R-:W-:Y:S05]  /*a1d0*/  BSYNC B0 ;  /* 0x0000000000007941 */ /* 0x000fea0003800000 */
.L_x_2451:
[----:B------:R-:W-:-:S03]  /*a1e0*/  UMOV UR8, 0xffffffff ;  /* 0xffffffff00087882 */ /* 0x000fc60000000000 */
[----:B------:R-:W-:Y:S05]  /*a1f0*/  BRA.DIV UR8, `(.L_x_2476) ;  /* 0x0000000a08187947 */ /* 0x000fea000b800000 */
[----:B------:R-:W-:-:S13]  /*a200*/  ELECT P6, URZ, PT ;  /* 0x00000000003f782f */ /* 0x000fda00038c0000 */
.L_x_2510:
[----:B------:R-:W-:Y:S05]  /*a210*/  @!P6 BRA `(.L_x_2330) ;  /* 0x000000000074e947 */ /* 0x000fea0003800000 */
[----:B------:R-:W-:-:S06]  /*a220*/  ULOP3.LUT UR8, UR38, 0x2, URZ, 0xfc, !UPT ;  /* 0x0000000226087892 */ /* 0x000fcc000f8efc3f */
[----:B------:R-:W-:-:S05]  /*a230*/  IMAD.U32 R0, RZ, RZ, UR8 ;  /* 0x00000008ff007e24 */ /* 0x000fca000f8e00ff */
[----:B------:R-:W-:-:S13]  /*a240*/  ISETP.NE.AND P2, PT, R0, 0x3, PT ;  /* 0x000000030000780c */ /* 0x000fda0003f45270 */
[----:B------:R-:W-:Y:S05]  /*a250*/  @!P2 BRA `(.L_x_2477) ;  /* 0x000000000004a947 */ /* 0x000fea0003800000 */
[----:B---3--:R-:W-:Y:S01]  /*a260*/  BPT.TRAP 0x1 ;  /* 0x000000040000795c */ /* 0x008fe20000300000 */
.L_x_2477:
        /* <DEDUP_REMOVED lines=15> */
.L_x_2511:
[----:B------:R-:W2:Y:S02]  /*a360*/  SYNCS.PHASECHK.TRANS64.TRYWAIT P0, [R3+URZ], R2 ;  /* 0x00000002030075a7 */ /* 0x000ea4000800017f */
[----:B--2---:R-:W-:Y:S05]  /*a370*/  @!P0 BRA `(.L_x_2479) ;  /* 0x0000000400ec8947 */ /* 0x004fea0003800000 */
.L_x_2512:
[----:B------:R-:W-:Y:S05]  /*a380*/  @!P2 BRA `(.L_x_2480) ;  /* 0x000000000004a947 */ /* 0x000fea0003800000 */
[----:B---3--:R-:W-:Y:S01]  /*a390*/  BPT.TRAP 0x1 ;  /* 0x000000040000795c */ /* 0x008fe20000300000 */
.L_x_2480:
[----:B------:R-:W-:-:S07]  /*a3a0*/  SHF.L.U32 R5, R5, 0x1f, RZ ;  /* 0x0000001f05057819 */ /* 0x000fce00000006ff */
.L_x_2481:
[----:B----4-:R4:W1:Y:S02]  /*a3b0*/  SYNCS.PHASECHK.TRANS64.TRYWAIT P0, [R4+URZ+0x36438], R5 ;  /* 0x03643805040075a7 */ /* 0x010864000800017f */
[----:B-1----:R-:W-:Y:S05]  /*a3c0*/  @!P0 NANOSLEEP.SYNCS 0x989680 ;  /* 0x009896800000895d */ /* 0x002fea0003900000 */
[----:B------:R-:W1:Y:S02]  /*a3d0*/  @!P0 SYNCS.PHASECHK.TRANS64 P0, [R4+URZ+0x36438], R5 ;  /* 0x03643805040085a7 */ /* 0x000e64000800007f */
[----:B-1----:R-:W-:Y:S05]  /*a3e0*/  @!P0 BRA `(.L_x_2481) ;  /* 0xfffffffc00f08947 */ /* 0x002fea000383ffff */
.L_x_2330:
[----:B---3--:R-:W-:Y:S05]  /*a3f0*/  BSYNC B6 ;  /* 0x0000000000067941 */ /* 0x008fea0003800000 */
.L_x_2324:
[----:B------:R-:W-:Y:S05]  /*a400*/  EXIT ;  /* 0x000000000000794d */ /* 0x000fea0003800000 */
.L_x_2341:
[----:B------:R-:W-:Y:S02]  /*a410*/  IMAD.MOV.U32 R12, RZ, RZ, RZ ;  /* 0x000000ffff0c7224 */ /* 0x000fe400078e00ff */
[----:B------:R-:W-:Y:S02]  /*a420*/  IMAD.MOV.U32 R11, RZ, RZ, 0x1f ;  /* 0x0000001fff0b7424 */ /* 0x000fe400078e00ff */
[----:B------:R-:W-:-:S07]  /*a430*/  IMAD.MOV.U32 R15, RZ, RZ, -0x1 ;  /* 0xffffffffff0f7424 */ /* 0x000fce00078e00ff */
[----:B------:R-:W-:Y:S05]  /*a440*/  WARPSYNC.COLLECTIVE R15, `(.L_x_2482) ;  /* 0x000000000f087348 */ /* 0x000fea0003c00000 */
[----:B------:R1:W2:Y:S02]  /*a450*/  SHFL.IDX P6, R14, R13, R12, R11 ;  /* 0x0000000c0d0e7389 */ /* 0x0002a400000c000b */
[----:B-12---:R-:W-:Y:S01]  /*a460*/  ENDCOLLECTIVE ;  /* 0x000000000000791b */ /* 0x006fe20003800000 */
.L_x_2482:
[----:B------:R-:W-:Y:S05]  /*a470*/  BRA `(.L_x_2483) ;  /* 0xffffff6c00dc7947 */ /* 0x000fea000383ffff */
.L_x_2343:
[----:B--2---:R2:W3:Y:S02]  /*a480*/  SYNCS.PHASECHK.TRANS64.TRYWAIT P0, [R154+URZ+0x36400], R11 ;  /* 0x0364000b9a0075a7 */ /* 0x0044e4000800017f */
[----:B---3--:R-:W-:Y:S05]  /*a490*/  @!P0 NANOSLEEP.SYNCS 0x989680 ;  /* 0x009896800000895d */ /* 0x008fea0003900000 */
[----:B------:R-:W3:Y:S02]  /*a4a0*/  @!P0 SYNCS.PHASECHK.TRANS64 P0, [R154+URZ+0x36400], R11 ;  /* 0x0364000b9a0085a7 */ /* 0x000ee4000800007f */
[----:B---3--:R-:W-:Y:S05]  /*a4b0*/  @!P0 BRA `(.L_x_2343) ;  /* 0xfffffffc00f08947 */ /* 0x008fea000383ffff */
[----:B------:R-:W-:Y:S05]  /*a4c0*/  BRA `(.L_x_2342) ;  /* 0xffffff7000147947 */ /* 0x000fea000383ffff */
.L_x_2347:
[----:B--2---:R2:W3:Y:S02]  /*a4d0*/  SYNCS.PHASECHK.TRANS64.TRYWAIT P1, [R3+URZ+0x36410], R12 ;  /* 0x0364100c030075a7 */ /* 0x0044e4000802017f */
[----:B---3--:R-:W-:Y:S05]  /*a4e0*/  @!P1 NANOSLEEP.SYNCS 0x989680 ;  /* 0x009896800000995d */ /* 0x008fea0003900000 */
[----:B------:R-:W3:Y:S02]  /*a4f0*/  @!P1 SYNCS.PHASECHK.TRANS64 P1, [R3+URZ+0x36410], R12 ;  /* 0x0364100c030095a7 */ /* 0x000ee4000802007f */
[----:B---3--:R-:W-:Y:S05]  /*a500*/  @!P1 BRA `(.L_x_2347) ;  /* 0xfffffffc00f09947 */ /* 0x008fea000383ffff */
[----:B------:R-:W-:Y:S05]  /*a510*/  BRA `(.L_x_2346) ;  /* 0xffffff7400dc7947 */ /* 0x000fea000383ffff */
.L_x_2351:
[----:B------:R1:W1:Y:S02]  /*a520*/  SYNCS.PHASECHK.TRANS64.TRYWAIT P1, [R154+URZ+0x36430], R13 ;  /* 0x0364300d9a0075a7 */ /* 0x000264000802017f */
[----:B-1----:R-:W-:Y:S05]  /*a530*/  @!P1 NANOSLEEP.SYNCS 0x989680 ;  /* 0x009896800000995d */ /* 0x002fea0003900000 */
[----:B------:R-:W1:Y:S02]  /*a540*/  @!P1 SYNCS.PHASECHK.TRANS64 P1, [R154+URZ+0x36430], R13 ;  /* 0x0364300d9a0095a7 */ /* 0x000e64000802007f */
[----:B-1----:R-:W-:Y:S05]  /*a550*/  @!P1 BRA `(.L_x_2351) ;  /* 0xfffffffc00f09947 */ /* 0x002fea000383ffff */
[----:B------:R-:W-:Y:S05]  /*a560*/  BRA `(.L_x_2350) ;  /* 0xffffff7c00807947 */ /* 0x000fea000383ffff */
.L_x_2366:
[----:B------:R-:W-:Y:S01]  /*a570*/  BSSY B0, `(.L_x_2484) ;  /* 0x0000005000007945 */ /* 0x000fe20003800000 */
[----:B------:R-:W-:-:S07]  /*a580*/  IMAD.MOV.U32 R15, RZ, RZ, -0x1 ;  /* 0xffffffffff0f7424 */ /* 0x000fce00078e00ff */
[----:B------:R-:W-:Y:S05]  /*a590*/  WARPSYNC.COLLECTIVE R15, `(.L_x_2485) ;  /* 0x000000000f087348 */ /* 0x000fea0003c00000 */
[----:B------:R-:W-:Y:S01]  /*a5a0*/  NOP ;  /* 0x0000000000007918 */ /* 0x000fe20000000000 */
[----:B------:R-:W-:Y:S01]  /*a5b0*/  ENDCOLLECTIVE ;  /* 0x000000000000791b */ /* 0x000fe20003800000 */
.L_x_2485:
[----:B------:R-:W-:Y:S05]  /*a5c0*/  BSYNC B0 ;  /* 0x0000000000007941 */ /* 0x000fea0003800000 */
.L_x_2484:
[----:B------:R-:W-:Y:S05]  /*a5d0*/  BRA `(.L_x_2486) ;  /* 0xffffffa400407947 */ /* 0x000fea000383ffff */
.L_x_2375:
[----:B------:R-:W-:Y:S01]  /*a5e0*/  BSSY B0, `(.L_x_2487) ;  /* 0x0000005000007945 */ /* 0x000fe20003800000 */
[----:B------:R-:W-:-:S07]  /*a5f0*/  IMAD.MOV.U32 R15, RZ, RZ, -0x1 ;  /* 0xffffffffff0f7424 */ /* 0x000fce00078e00ff */
[----:B-1----:R-:W-:Y:S05]  /*a600*/  WARPSYNC.COLLECTIVE R15, `(.L_x_2488) ;  /* 0x000000000f087348 */ /* 0x002fea0003c00000 */
[----:B------:R-:W-:Y:S01]  /*a610*/  NOP ;  /* 0x0000000000007918 */ /* 0x000fe20000000000 */
[----:B-1----:R-:W-:Y:S01]  /*a620*/  ENDCOLLECTIVE ;  /* 0x000000000000791b */ /* 0x002fe20003800000 */
.L_x_2488:
[----:B------:R-:W-:Y:S05]  /*a630*/  BSYNC B0 ;  /* 0x0000000000007941 */ /* 0x000fea0003800000 */
.L_x_2487:
[----:B------:R-:W-:Y:S05]  /*a640*/  BRA `(.L_x_2489) ;  /* 0xffffffa8002c7947 */ /* 0x000fea000383ffff */
.L_x_2392:
[----:B------:R-:W-:Y:S01]  /*a650*/  BSSY B0, `(.L_x_2490) ;  /* 0x0000005000007945 */ /* 0x000fe20003800000 */
[----:B------:R-:W-:-:S07]  /*a660*/  IMAD.MOV.U32 R15, RZ, RZ, -0x1 ;  /* 0xffffffffff0f7424 */ /* 0x000fce00078e00ff */
[----:B------:R-:W-:Y:S05]  /*a670*/  WARPSYNC.COLLECTIVE R15, `(.L_x_2491) ;  /* 0x000000000f087348 */ /* 0x000fea0003c00000 */
[----:B------:R-:W-:Y:S01]  /*a680*/  NOP ;  /* 0x0000000000007918 */ /* 0x000fe20000000000 */
[----:B------:R-:W-:Y:S01]  /*a690*/  ENDCOLLECTIVE ;  /* 0x000000000000791b */ /* 0x000fe20003800000 */
.L_x_2491:
[----:B------:R-:W-:Y:S05]  /*a6a0*/  BSYNC B0 ;  /* 0x0000000000007941 */ /* 0x000fea0003800000 */
.L_x_2490:
[----:B------:R-:W-:Y:S05]  /*a6b0*/  BRA `(.L_x_2492) ;  /* 0xffffffb400747947 */ /* 0x000fea000383ffff */
.L_x_2409:
[----:B------:R-:W-:Y:S01]  /*a6c0*/  BSSY B0, `(.L_x_2493) ;  /* 0x0000005000007945 */ /* 0x000fe20003800000 */
[----:B------:R-:W-:-:S07]  /*a6d0*/  IMAD.MOV.U32 R15, RZ, RZ, -0x1 ;  /* 0xffffffffff0f7424 */ /* 0x000fce00078e00ff */
[----:B------:R-:W-:Y:S05]  /*a6e0*/  WARPSYNC.COLLECTIVE R15, `(.L_x_2494) ;  /* 0x000000000f087348 */ /* 0x000fea0003c00000 */
[----:B------:R-:W-:Y:S01]  /*a6f0*/  NOP ;  /* 0x0000000000007918 */ /* 0x000fe20000000000 */
[----:B------:R-:W-:Y:S01]  /*a700*/  ENDCOLLECTIVE ;  /* 0x000000000000791b */ /* 0x000fe20003800000 */
.L_x_2494:
[----:B------:R-:W-:Y:S05]  /*a710*/  BSYNC B0 ;  /* 0x0000000000007941 */ /* 0x000fea0003800000 */
.L_x_2493:
[----:B------:R-:W-:Y:S05]  /*a720*/  BRA `(.L_x_2495) ;  /* 0xffffffbc006c7947 */ /* 0x000fea000383ffff */
.L_x_2425:
[----:B------:R-:W-:Y:S01]  /*a730*/  BSSY B0, `(.L_x_2496) ;  /* 0x0000005000007945 */ /* 0x000fe20003800000 */
[----:B------:R-:W-:-:S07]  /*a740*/  IMAD.MOV.U32 R15, RZ, RZ, -0x1 ;  /* 0xffffffffff0f7424 */ /* 0x000fce00078e00ff */
[----:B------:R-:W-:Y:S05]  /*a750*/  WARPSYNC.COLLECTIVE R15, `(.L_x_2497) ;  /* 0x000000000f087348 */ /* 0x000fea0003c00000 */
[----:B------:R-:W-:Y:S01]  /*a760*/  NOP ;  /* 0x0000000000007918 */ /* 0x000fe20000000000 */
[----:B------:R-:W-:Y:S01]  /*a770*/  ENDCOLLECTIVE ;  /* 0x000000000000791b */ /* 0x000fe20003800000 */
.L_x_2497:
[----:B------:R-:W-:Y:S05]  /*a780*/  BSYNC B0 ;  /* 0x0000000000007941 */ /* 0x000fea0003800000 */
.L_x_2496:
[----:B------:R-:W-:Y:S05]  /*a790*/  BRA `(.L_x_2498) ;  /* 0xffffffc000dc7947 */ /* 0x000fea000383ffff */
.L_x_2457:
[----:B-1----:R1:W2:Y:S02]  /*a7a0*/  SYNCS.PHASECHK.TRANS64.TRYWAIT P1, [R8+URZ+0x36420], R9 ;  /* 0x03642009080075a7 */ /* 0x0022a4000802017f */
[----:B--2---:R-:W-:Y:S05]  /*a7b0*/  @!P1 NANOSLEEP.SYNCS 0x989680 ;  /* 0x009896800000995d */ /* 0x004fea0003900000 */
[----:B------:R-:W2:Y:S02]  /*a7c0*/  @!P1 SYNCS.PHASECHK.TRANS64 P1, [R8+URZ+0x36420], R9 ;  /* 0x03642009080095a7 */ /* 0x000ea4000802007f */
[----:B--2---:R-:W-:Y:S05]  /*a7d0*/  @!P1 BRA `(.L_x_2457) ;  /* 0xfffffffc00f09947 */ /* 0x004fea000383ffff */
[----:B------:R-:W-:Y:S05]  /*a7e0*/  BRA `(.L_x_2499) ;  /* 0xffffffd800d47947 */ /* 0x000fea000383ffff */
.L_x_2461:
[----:B-1----:R1:W2:Y:S02]  /*a7f0*/  SYNCS.PHASECHK.TRANS64.TRYWAIT P1, [R8+URZ+0x36438], R9 ;  /* 0x03643809080075a7 */ /* 0x0022a4000802017f */
[----:B--2---:R-:W-:Y:S05]  /*a800*/  @!P1 NANOSLEEP.SYNCS 0x989680 ;  /* 0x009896800000995d */ /* 0x004fea0003900000 */
[----:B------:R-:W2:Y:S02]  /*a810*/  @!P1 SYNCS.PHASECHK.TRANS64 P1, [R8+URZ+0x36438], R9 ;  /* 0x03643809080095a7 */ /* 0x000ea4000802007f */
[----:B--2---:R-:W-:Y:S05]  /*a820*/  @!P1 BRA `(.L_x_2461) ;  /* 0xfffffffc00f09947 */ /* 0x004fea000383ffff */
[----:B------:R-:W-:Y:S05]  /*a830*/  BRA `(.L_x_2500) ;  /* 0xffffffe000c47947 */ /* 0x000fea000383ffff */
.L_x_2463:
[----:B--2---:R2:W3:Y:S02]  /*a840*/  SYNCS.PHASECHK.TRANS64.TRYWAIT P1, [R8+URZ+0x36428], R7 ;  /* 0x03642807080075a7 */ /* 0x0044e4000802017f */
[----:B---3--:R-:W-:Y:S05]  /*a850*/  @!P1 NANOSLEEP.SYNCS 0x989680 ;  /* 0x009896800000995d */ /* 0x008fea0003900000 */
[----:B------:R-:W3:Y:S02]  /*a860*/  @!P1 SYNCS.PHASECHK.TRANS64 P1, [R8+URZ+0x36428], R7 ;  /* 0x03642807080095a7 */ /* 0x000ee4000802007f */
[----:B---3--:R-:W-:Y:S05]  /*a870*/  @!P1 BRA `(.L_x_2463) ;  /* 0xfffffffc00f09947 */ /* 0x008fea000383ffff */
[----:B------:R-:W-:Y:S05]  /*a880*/  BRA `(.L_x_2501) ;  /* 0xffffffe4008c7947 */ /* 0x000fea000383ffff */
.L_x_2465:
        /* <DEDUP_REMOVED lines=8> */
.L_x_2467:
[----:B------:R-:W-:-:S07]  /*a910*/  SHF.L.U32 R5, R10, 0x1f, RZ ;  /* 0x0000001f0a057819 */ /* 0x000fce00000006ff */
.L_x_2503:
[----:B--2---:R2:W3:Y:S02]  /*a920*/  SYNCS.PHASECHK.TRANS64.TRYWAIT P1, [R8+URZ+0x36420], R5 ;  /* 0x03642005080075a7 */ /* 0x0044e4000802017f */
[----:B---3--:R-:W-:Y:S05]  /*a930*/  @!P1 NANOSLEEP.SYNCS 0x989680 ;  /* 0x009896800000995d */ /* 0x008fea0003900000 */
[----:B------:R-:W3:Y:S02]  /*a940*/  @!P1 SYNCS.PHASECHK.TRANS64 P1, [R8+URZ+0x36420], R5 ;  /* 0x03642005080095a7 */ /* 0x000ee4000802007f */
[----:B---3--:R-:W-:Y:S05]  /*a950*/  @!P1 BRA `(.L_x_2503) ;  /* 0xfffffffc00f09947 */ /* 0x008fea000383ffff */
[----:B------:R-:W-:Y:S05]  /*a960*/  BRA `(.L_x_2504) ;  /* 0xffffffe800dc7947 */ /* 0x000fea000383ffff */
.L_x_2470:
[----:B--2---:R2:W3:Y:S02]  /*a970*/  SYNCS.PHASECHK.TRANS64.TRYWAIT P1, [R8+URZ+0x36438], R9 ;  /* 0x03643809080075a7 */ /* 0x0044e4000802017f */
[----:B---3--:R-:W-:Y:S05]  /*a980*/  @!P1 NANOSLEEP.SYNCS 0x989680 ;  /* 0x009896800000995d */ /* 0x008fea0003900000 */
[----:B------:R-:W3:Y:S02]  /*a990*/  @!P1 SYNCS.PHASECHK.TRANS64 P1, [R8+URZ+0x36438], R9 ;  /* 0x03643809080095a7 */ /* 0x000ee4000802007f */
[----:B---3--:R-:W-:Y:S05]  /*a9a0*/  @!P1 BRA `(.L_x_2470) ;  /* 0xfffffffc00f09947 */ /* 0x008fea000383ffff */
[----:B------:R-:W-:Y:S05]  /*a9b0*/  BRA `(.L_x_2505) ;  /* 0xffffffec00a87947 */ /* 0x000fea000383ffff */
.L_x_2472:
[----:B-1----:R1:W2:Y:S02]  /*a9c0*/  SYNCS.PHASECHK.TRANS64.TRYWAIT P1, [R8+URZ+0x36428], R5 ;  /* 0x03642805080075a7 */ /* 0x0022a4000802017f */
[----:B--2---:R-:W-:Y:S05]  /*a9d0*/  @!P1 NANOSLEEP.SYNCS 0x989680 ;  /* 0x009896800000995d */ /* 0x004fea0003900000 */
[----:B------:R-:W2:Y:S02]  /*a9e0*/  @!P1 SYNCS.PHASECHK.TRANS64 P1, [R8+URZ+0x36428], R5 ;  /* 0x03642805080095a7 */ /* 0x000ea4000802007f */
[----:B--2---:R-:W-:Y:S05]  /*a9f0*/  @!P1 BRA `(.L_x_2472) ;  /* 0xfffffffc00f09947 */ /* 0x004fea000383ffff */
[----:B------:R-:W-:Y:S05]  /*aa00*/  BRA `(.L_x_2506) ;  /* 0xfffffff000547947 */ /* 0x000fea000383ffff */
.L_x_2474:
[----:B--2---:R2:W3:Y:S02]  /*aa10*/  SYNCS.PHASECHK.TRANS64.TRYWAIT P1, [R8+URZ+0x36438], R3 ;  /* 0x03643803080075a7 */ /* 0x0044e4000802017f */
[----:B---3--:R-:W-:Y:S05]  /*aa20*/  @!P1 NANOSLEEP.SYNCS 0x989680 ;  /* 0x009896800000995d */ /* 0x008fea0003900000 */
[----:B------:R-:W3:Y:S02]  /*aa30*/  @!P1 SYNCS.PHASECHK.TRANS64 P1, [R8+URZ+0x36438], R3 ;  /* 0x03643803080095a7 */ /* 0x000ee4000802007f */
[----:B---3--:R-:W-:Y:S05]  /*aa40*/  @!P1 BRA `(.L_x_2474) ;  /* 0xfffffffc00f09947 */ /* 0x008fea000383ffff */
[----:B------:R-:W-:Y:S05]  /*aa50*/  BRA `(.L_x_2507) ;  /* 0xfffffff400107947 */ /* 0x000fea000383ffff */
.L_x_2476:
[----:B------:R-:W-:Y:S01]  /*aa60*/  BSSY B0, `(.L_x_2508) ;  /* 0x0000006000007945 */ /* 0x000fe20003800000 */
[----:B------:R-:W-:-:S07]  /*aa70*/  IMAD.MOV.U32 R15, RZ, RZ, -0x1 ;  /* 0xffffffffff0f7424 */ /* 0x000fce00078e00ff */
[----:B-1-3--:R-:W-:Y:S05]  /*aa80*/  WARPSYNC.COLLECTIVE R15, `(.L_x_2509) ;  /* 0x000000000f0c7348 */ /* 0x00afea0003c00000 */
[----:B------:R-:W-:Y:S02]  /*aa90*/  ELECT P6, UR62, PT ;  /* 0x00000000003e782f */ /* 0x000fe400038c0000 */
[----:B------:R-:W-:Y:S01]  /*aaa0*/  MOV R14, UR62 ;  /* 0x0000003e000e7c02 */ /* 0x000fe20008000f00 */
[----:B-1-3--:R-:W-:Y:S10]  /*aab0*/  ENDCOLLECTIVE ;  /* 0x000000000000791b */ /* 0x00aff40003800000 */
.L_x_2509:
[----:B------:R-:W-:Y:S05]  /*aac0*/  BSYNC B0 ;  /* 0x0000000000007941 */ /* 0x000fea0003800000 */
.L_x_2508:
[----:B------:R-:W-:Y:S05]  /*aad0*/  BRA `(.L_x_2510) ;  /* 0xfffffff400cc7947 */ /* 0x000fea000383ffff */
.L_x_2478:
[----:B-1----:R1:W2:Y:S02]  /*aae0*/  SYNCS.PHASECHK.TRANS64.TRYWAIT P0, [R9+URZ], R0 ;  /* 0x00000000090075a7 */ /* 0x0022a4000800017f */
[----:B--2---:R-:W-:Y:S05]  /*aaf0*/  @!P0 NANOSLEEP.SYNCS 0x989680 ;  /* 0x009896800000895d */ /* 0x004fea0003900000 */
[----:B------:R-:W2:Y:S02]  /*ab00*/  @!P0 SYNCS.PHASECHK.TRANS64 P0, [R9+URZ], R0 ;  /* 0x00000000090085a7 */ /* 0x000ea4000800007f */
[----:B--2---:R-:W-:Y:S05]  /*ab10*/  @!P0 BRA `(.L_x_2478) ;  /* 0xfffffffc00f08947 */ /* 0x004fea000383ffff */
[----:B------:R-:W-:Y:S05]  /*ab20*/  BRA `(.L_x_2511) ;  /* 0xfffffff8000c7947 */ /* 0x000fea000383ffff */
.L_x_2479:
[----:B--2---:R2:W4:Y:S02]  /*ab30*/  SYNCS.PHASECHK.TRANS64.TRYWAIT P0, [R3+URZ], R2 ;  /* 0x00000002030075a7 */ /* 0x004524000800017f */
[----:B----4-:R-:W-:Y:S05]  /*ab40*/  @!P0 NANOSLEEP.SYNCS 0x989680 ;  /* 0x009896800000895d */ /* 0x010fea0003900000 */
[----:B------:R-:W4:Y:S02]  /*ab50*/  @!P0 SYNCS.PHASECHK.TRANS64 P0, [R3+URZ], R2 ;  /* 0x00000002030085a7 */ /* 0x000f24000800007f */
[----:B----4-:R-:W-:Y:S05]  /*ab60*/  @!P0 BRA `(.L_x_2479) ;  /* 0xfffffffc00f08947 */ /* 0x010fea000383ffff */
[----:B------:R-:W-:Y:S05]  /*ab70*/  BRA `(.L_x_2512) ;  /* 0xfffffff800007947 */ /* 0x000fea000383ffff */
.L_x_2513:
        /* <DEDUP_REMOVED lines=16> */
.L_x_3870:


//--------------------- .text._ZN7cutlass13device_kernelIN5flash11enable_sm90INS1_16FlashAttnBwdSm90INS1_25CollectiveMainloopBwdSm90ILi2ELi1ELi1EN4cute5tupleIJNS5_1CILi1EEES8_S8_EEENS6_IJNS7_ILi64EEENS7_ILi96EEENS7_ILi192EEEEEENS_10bfloat16_tEfNS_4arch4Sm90ELb1ELb0ELb0ELb0ELb0ELb0ELb1ELb0ELi3ELi1ELi1ELi1ELb0EEENS1_21CollectiveEpilogueBwdISD_SE_SG_Li384ELb0ELb1ELi3EEENS1_25SingleTileBwdLPTSchedulerILb0ELi96ELb0EEEEEEEEEvNT_6ParamsE --------------------------
	.section	.text._ZN7cutlass13device_kernelIN5flash11enable_sm90INS1_16FlashAttnBwdSm90INS1_25CollectiveMainloopBwdSm90ILi2ELi1ELi1EN4cute5tupleIJNS5_1CILi1EEES8_S8_EEENS6_IJNS7_ILi64EEENS7_ILi96EEENS7_ILi192EEEEEENS_10bfloat16_tEfNS_4arch4Sm90ELb1ELb0ELb0ELb0ELb0ELb0ELb1ELb0ELi3ELi1ELi1ELi1ELb0EEENS1_21CollectiveEpilogueBwdISD_SE_SG_Li384ELb0ELb1ELi3EEENS1_25SingleTileBwdLPTSchedulerILb0ELi96ELb0EEEEEEEEEvNT_6ParamsE,"ax",@progbits
	.align	128
.text._ZN7cutlass13device_kernelIN5flash11enable_sm90INS1_16FlashAttnBwdSm90INS1_25CollectiveMainloopBwdSm90ILi2ELi1ELi1EN4cute5tupleIJNS5_1CILi1EEES8_S8_EEENS6_IJNS7_ILi64EEENS7_ILi96EEENS7_ILi192EEEEEENS_10bfloat16_tEfNS_4arch4Sm90ELb1ELb0ELb0ELb0ELb0ELb0ELb1ELb0ELi3ELi1ELi1ELi1ELb0EEENS1_21CollectiveEpilogueBwdISD_SE_SG_Li384ELb0ELb1ELi3EEENS1_25SingleTileBwdLPTSchedulerILb0ELi96ELb0EEEEEEEEEvNT_6ParamsE:
        .type           _ZN7cutlass13device_kernelIN5flash11enable_sm90INS1_16FlashAttnBwdSm90INS1_25CollectiveMainloopBwdSm90ILi2ELi1ELi1EN4cute5tupleIJNS5_1CILi1EEES8_S8_EEENS6_IJNS7_ILi64EEENS7_ILi96EEENS7_ILi192EEEEEENS_10bfloat16_tEfNS_4arch4Sm90ELb1ELb0ELb0ELb0ELb0ELb0ELb1ELb0ELi3ELi1ELi1ELi1ELb0EEENS1_21CollectiveEpilogueBwdISD_SE_SG_Li384ELb0ELb1ELi3EEENS1_25SingleTileBwdLPTSchedulerILb0ELi96ELb0EEEEEEEEEvNT_6ParamsE,@function
        .size           _ZN7cutlass13device_kernelIN5flash11enable_sm90INS1_16FlashAttnBwdSm90INS1_25CollectiveMainloopBwdSm90ILi2ELi1ELi1EN4cute5tupleIJNS5_1CILi1EEES8_S8_EEENS6_IJNS7_ILi64EEENS7_ILi96EEENS7_ILi192EEEEEENS_10bfloat16_tEfNS_4arch4Sm90ELb1ELb0ELb0ELb0ELb0ELb0ELb1ELb0ELi3ELi1ELi1ELi1ELb0EEENS1_21CollectiveEpilogueBwdISD_SE_SG_Li384ELb0ELb1ELi3EEENS1_25SingleTileBwdLPTSchedulerILb0ELi96ELb0EEEEEEEEEvNT_6ParamsE,(.L_x_3871 - _ZN7cutlass13device_kernelIN5flash11enable_sm90INS1_16FlashAttnBwdSm90INS1_25CollectiveMainloopBwdSm90ILi2ELi1ELi1EN4cute5tupleIJNS5_1CILi1EEES8_S8_EEENS6_IJNS7_ILi64EEENS7_ILi96EEENS7_ILi192EEEEEENS_10bfloat16_tEfNS_4arch4Sm90ELb1ELb0ELb0ELb0ELb0ELb0ELb1ELb0ELi3ELi1ELi1ELi1ELb0EEENS1_21CollectiveEpilogueBwdISD_SE_SG_Li384ELb0ELb1ELi3EEENS1_25SingleTileBwdLPTSchedulerILb0ELi96ELb0EEEEEEEEEvNT_6ParamsE)
        .other          _ZN7cutlass13device_kernelIN5flash11enable_sm90INS1_16FlashAttnBwdSm90INS1_25CollectiveMainloopBwdSm90ILi2ELi1ELi1EN4cute5tupleIJNS5_1CILi1EEES8_S8_EEENS6_IJNS7_ILi64EEENS7_ILi96EEENS7_ILi192EEEEEENS_10bfloat16_tEfNS_4arch4Sm90ELb1ELb0ELb0ELb0ELb0ELb0ELb1ELb0ELi3ELi1ELi1ELi1ELb0EEENS1_21CollectiveEpilogueBwdISD_SE_SG_Li384ELb0ELb1ELi3EEENS1_25SingleTileBwdLPTSchedulerILb0ELi96ELb0EEEEEEEEEvNT_6ParamsE,@"STO_CUDA_ENTRY STV_DEFAULT"
_ZN7cutlass13device_kernelIN5flash11enable_sm90INS1_16FlashAttnBwdSm90INS1_25CollectiveMainloopBwdSm90ILi2ELi1ELi1EN4cute5tupleIJNS5_1CILi1EEES8_S8_EEENS6_IJNS7_ILi64EEENS7_ILi96EEENS7_ILi192EEEEEENS_10bfloat16_tEfNS_4arch4Sm90ELb1ELb0ELb0ELb0ELb0ELb0ELb1ELb0ELi3ELi1ELi1ELi1ELb0EEENS1_21CollectiveEpilogueBwdISD_SE_SG_Li384ELb0ELb1ELi3EEENS1_25SingleTileBwdLPTSchedulerILb0ELi96ELb0EEEEEEEEEvNT_6ParamsE:
[----:B------:R-:W1:Y:S02]  /*0000*/  LDC R1, c[0x0][0x28] ;  /* 0x00000a00ff017b82 */ /* 0x000e640000000800 */
[----:B-1----:R-:W-:Y:S01]  /*0010*/  VIADD R1, R1, 0xffffffe8 ;  /* 0xffffffe801017836 */ /* 0x002fe20000000000 */
[----:B------:R-:W1:Y:S01]  /*0020*/  S2R R3, SR_TID.X ;  /* 0x0000000000037919 */ /* 0x000e620000002100 */
[----:B------:R-:W-:Y:S01]  /*0030*/  ELECT P0, URZ, PT ;  /* 0x00000000003f782f */ /* 0x000fe20003800000 */
[----:B------:R-:W-:Y:S01]  /*0040*/  BSSY B0, `(.L_x_2514) ;  /* 0x0000019000007945 */ /* 0x000fe20003800000 */
[----:B-1----:R-:W-:-:S05]  /*0050*/  SHF.R.U32.HI R0, RZ, 0x5, R3 ;  /* 0x00000005ff007819 */ /* 0x002fca0000011603 */
[----:B------:R-:W1:Y:S02]  /*0060*/  SHFL.IDX PT, R2, R0, RZ, 0x1f ;  /* 0x00001fff00027589 */ /* 0x000e6400000e0000 */
[----:B-1----:R-:W-:-:S13]  /*0070*/  ISETP.EQ.AND P0, PT, R2, RZ, P0 ;  /* 0x000000ff0200720c */ /* 0x002fda0000702270 */
[----:B------:R-:W-:Y:S05]  /*0080*/  @!P0 BRA `(.L_x_2515) ;  /* 0x0000000000508947 */ /* 0x000fea0003800000 */
        /* <DEDUP_REMOVED lines=20> */
.L_x_2515:
[----:B------:R-:W-:Y:S05]  /*01d0*/  BSYNC B0 ;  /* 0x0000000000007941 */ /* 0x000fea0003800000 */
.L_x_2514:
        /* <DEDUP_REMOVED lines=34> */
.L_x_2516:
        /* <DEDUP_REMOVED lines=20> */
.L_x_2517:
[----:B---3--:R-:W-:Y:S01]  /*0540*/  ISETP.NE.AND P0, PT, R2, RZ, PT ;  /* 0x000000ff0200720c */ /* 0x008fe20003f05270 */
[----:B------:R-:W-:Y:S01]  /*0550*/  IMAD.MOV.U32 R2, RZ, RZ, 0x1 ;  /* 0x00000001ff027424 */ /* 0x000fe200078e00ff */
[----:B------:R-:W-:-:S04]  /*0560*/  NOP ;  /* 0x0000000000007918 */ /* 0x000fc80000000000 */
[----:B------:R-:W-:-:S05]  /*0570*/  SEL R2, R2, 0x2, !P0 ;  /* 0x0000000202027807 */ /* 0x000fca0004000000 */
[----:B------:R3:W-:Y:S01]  /*0580*/  STL [R1+0x8], R2 ;  /* 0x0000080201007387 */ /* 0x0007e20000100800 */
[----:B-12-4-:R-:W-:Y:S06]  /*0590*/  BAR.SYNC.DEFER_BLOCKING 0x0 ;  /* 0x0000000000007b1d */ /* 0x016fec0000010000 */
[----:B------:R-:W-:Y:S05]  /*05a0*/  @!P0 BRA `(.L_x_2518) ;  /* 0x00000054000c8947 */ /* 0x000fea0003800000 */
.L_x_2519:
[----:B------:R-:W-:-:S08]  /*05b0*/  NOP ;  /* 0x0000000000007918 */ /* 0x000fd00000000000 */
[----:B------:R-:W1:Y:S02]  /*05c0*/  USETMAXREG.TRY_ALLOC.CTAPOOL UP0, 0xa0 ;  /* 0x000000a0000079c8 */ /* 0x000e640008000600 */
[----:B-1----:R-:W-:-:S13]  /*05d0*/  PLOP3.LUT P0, PT, PT, PT, UP0, 0x80, 0x0 ;  /* 0x000000000000781c */ /* 0x002fda0003f0f008 */
[----:B------:R-:W-:Y:S05]  /*05e0*/  @!P0 BRA `(.L_x_2519) ;  /* 0xfffffffc00f08947 */ /* 0x000fea000383ffff */
[----:B------:R-:W-:Y:S01]  /*05f0*/  LOP3.LUT R0, R0, 0x3, RZ, 0xc0, !PT ;  /* 0x0000000300007812 */ /* 0x000fe200078ec0ff */
[----:B---3--:R-:W1:Y:S01]  /*0600*/  S2R R2, SR_TID.X ;  /* 0x0000000000027919 */ /* 0x008e620000002100 */
[----:B------:R-:W2:Y:S01]  /*0610*/  S2UR UR7, SR_CTAID.X ;  /* 0x00000000000779c3 */ /* 0x000ea20000002500 */
[----:B------:R-:W-:Y:S02]  /*0620*/  ULDC UR8, c[0x0][0xb50] ;  /* 0x0002d40000087ab9 */ /* 0x000fe40000000800 */
[----:B------:R-:W-:Y:S01]  /*0630*/  UISETP.NE.AND UP0, UPT, UR8, 0x1, UPT ;  /* 0x000000010800788c */ /* 0x000fe2000bf05270 */
[----:B------:R-:W3:Y:S04]  /*0640*/  SHFL.IDX PT, R0, R0, RZ, 0x1f ;  /* 0x00001fff00007589 */ /* 0x000ee800000e0000 */
[----:B------:R-:W4:Y:S06]  /*0650*/  LDC R3, c[0x0][0xb68] ;  /* 0x0002da00ff037b82 */ /* 0x000f2c0000000800 */
[----:B------:R-:W-:Y:S01]  /*0660*/  @UP0 ULDC UR4, c[0x0][0xb54] ;  /* 0x0002d50000040ab9 */ /* 0x000fe20000000800 */
[----:B------:R-:W-:Y:S01]  /*0670*/  @UP0 ULDC UR9, c[0x0][0xb58] ;  /* 0x0002d60000090ab9 */ /* 0x000fe20000000800 */
[----:B--2---:R-:W-:-:S02]  /*0680*/  UIMAD.WIDE.U32 UR4, UR7, UR4, URZ ;  /* 0x00000004070472a5 */ /* 0x004fc4000f8e003f */
[----:B------:R-:W-:Y:S01]  /*0690*/  UMOV UR6, UR7 ;  /* 0x0000000700067c82 */ /* 0x000fe20008000000 */
[----:B---3--:R-:W-:Y:S01]  /*06a0*/  ISETP.NE.AND P0, PT, R0, RZ, PT ;  /* 0x000000ff0000720c */ /* 0x008fe20003f05270 */
[----:B------:R-:W-:Y:S01]  /*06b0*/  @UP0 USHF.R.U32.HI UR6, URZ, UR9, UR5 ;  /* 0x000000093f060299 */ /* 0x000fe20008011605 */
[----:B-1----:R-:W-:-:S03]  /*06c0*/  SHF.R.U32.HI R2, RZ, 0x7, R2 ;  /* 0x00000007ff027819 */ /* 0x002fc60000011602 */
[----:B------:R-:W-:-:S04]  /*06d0*/  UIADD3 UR4, -UR6, URZ, URZ ;  /* 0x0000003f06047290 */ /* 0x000fc8000fffe13f */
[----:B------:R-:W-:-:S04]  /*06e0*/  UIMAD UR10, UR8, UR4, UR7 ;  /* 0x00000004080a72a4 */ /* 0x000fc8000f8e0207 */
[----:B------:R-:W-:-:S05]  /*06f0*/  @!P0 VIADD R2, R2, 0x9 ;  /* 0x0000000902028836 */ /* 0x000fca0000000000 */
[----:B------:R1:W-:Y:S06]  /*0700*/  @!P0 BAR.ARV R2, 0xa0 ;  /* 0x000280020000851d */ /* 0x0003ec0000002000 */
[----:B----4-:R-:W-:-:S13]  /*0710*/  ISETP.LE.AND P0, PT, R3, UR6, PT ;  /* 0x0000000603007c0c */ /* 0x010fda000bf03270 */
[----:B-1----:R-:W-:Y:S05]  /*0720*/  @!P0 BRA `(.L_x_2520) ;  /* 0x0000000000208947 */ /* 0x002fea0003800000 */
[----:B------:R-:W-:Y:S01]  /*0730*/  ULDC UR7, c[0x0][0xb5c] ;  /* 0x0002d70000077ab9 */ /* 0x000fe20000000800 */
[----:B------:R-:W-:Y:S01]  /*0740*/  UMOV UR38, UR10 ;  /* 0x0000000a00267c82 */ /* 0x000fe20008000000 */
[----:B------:R-:W-:-:S11]  /*0750*/  UISETP.NE.AND UP0, UPT, UR7, 0x1, UPT ;  /* 0x000000010700788c */ /* 0x000fd6000bf05270 */
[----:B------:R-:W-:Y:S02]  /*0760*/  @UP0 ULDC.64 UR8, c[0x0][0xb60] ;  /* 0x0002d80000080ab9 */ /* 0x000fe40000000a00 */
[----:B------:R-:W-:-:S04]  /*0770*/  UIMAD.WIDE.U32 UR4, UR10, UR8, URZ ;  /* 0x000000080a0472a5 */ /* 0x000fc8000f8e003f */
[----:B------:R-:W-:-:S04]  /*0780*/  @UP0 USHF.R.U32.HI UR38, URZ, UR9, UR5 ;  /* 0x000000093f260299 */ /* 0x000fc80008011605 */
[----:B------:R-:W-:Y:S01]  /*0790*/  UIMAD UR4, UR38, UR7, URZ ;  /* 0x00000007260472a4 */ /* 0x000fe2000f8e023f */
[----:B------:R-:W-:Y:S11]  /*07a0*/  BRA `(.L_x_2521) ;  /* 0x00000000001c7947 */ /* 0x000ff60003800000 */
.L_x_2520:
[----:B------:R-:W-:Y:S01]  /*07b0*/  ULDC UR7, c[0x0][0xb44] ;  /* 0x0002d10000077ab9 */ /* 0x000fe20000000800 */
[----:B------:R-:W-:Y:S01]  /*07c0*/  UMOV UR38, UR10 ;  /* 0x0000000a00267c82 */ /* 0x000fe20008000000 */
[----:B------:R-:W-:-:S11]  /*07d0*/  UISETP.NE.AND UP0, UPT, UR7, 0x1, UPT ;  /* 0x000000010700788c */ /* 0x000fd6000bf05270 */
[----:B------:R-:W-:Y:S02]  /*07e0*/  @UP0 ULDC.64 UR8, c[0x0][0xb48] ;  /* 0x0002d20000080ab9 */ /* 0x000fe40000000a00 */
[----:B------:R-:W-:-:S04]  /*07f0*/  UIMAD.WIDE.U32 UR4, UR10, UR8, URZ ;  /* 0x000000080a0472a5 */ /* 0x000fc8000f8e003f */
[----:B------:R-:W-:-:S04]  /*0800*/  @UP0 USHF.R.U32.HI UR38, URZ, UR9, UR5 ;  /* 0x000000093f260299 */ /* 0x000fc80008011605 */
[----:B------:R-:W-:-:S12]  /*0810*/  UIMAD UR4, UR38, UR7, URZ ;  /* 0x00000007260472a4 */ /* 0x000fd8000f8e023f */
.L_x_2521:
[----:B------:R-:W-:Y:S01]  /*0820*/  ULDC UR43, c[0x0][0xb38] ;  /* 0x0002ce00002b7ab9 */ /* 0x000fe20000000800 */
[----:B------:R-:W-:Y:S02]  /*0830*/  UIADD3 UR4, UR10, -UR4, URZ ;  /* 0x800000040a047290 */ /* 0x000fe4000fffe03f */
[----:B------:R-:W-:Y:S01]  /*0840*/  UISETP.NE.AND UP0, UPT, UR43, 0x1, UPT ;  /* 0x000000012b00788c */ /* 0x000fe2000bf05270 */
[----:B------:R-:W-:Y:S02]  /*0850*/  ULDC UR5, c[0x0][0xb44] ;  /* 0x0002d10000057ab9 */ /* 0x000fe40000000800 */
[----:B------:R-:W-:-:S08]  /*0860*/  UIMAD UR6, UR6, UR5, UR4 ;  /* 0x00000005060672a4 */ /* 0x000fd0000f8e0204 */
[----:B------:R-:W-:Y:S01]  /*0870*/  @UP0 ULDC UR4, c[0x0][0xb3c] ;  /* 0x0002cf0000040ab9 */ /* 0x000fe20000000800 */
[----:B------:R-:W-:Y:S01]  /*0880*/  @UP0 ULDC UR7, c[0x0][0xb40] ;  /* 0x0002d00000070ab9 */ /* 0x000fe20000000800 */
[----:B------:R-:W-:Y:S02]  /*0890*/  UIMAD.WIDE.U32 UR4, UR6, UR4, URZ ;  /* 0x00000004060472a5 */ /* 0x000fe4000f8e003f */
[----:B------:R-:W-:Y:S02]  /*08a0*/  UMOV UR44, UR6 ;  /* 0x00000006002c7c82 */ /* 0x000fe40008000000 */
[----:B------:R-:W-:-:S04]  /*08b0*/  @UP0 USHF.R.U32.HI UR44, URZ, UR7, UR5 ;  /* 0x000000073f2c0299 */ /* 0x000fc80008011605 */
[----:B------:R-:W-:Y:S02]  /*08c0*/  UIADD3 UR4, -UR44, URZ, URZ ;  /* 0x0000003f2c047290 */ /* 0x000fe4000fffe13f */
[----:B------:R-:W-:Y:S02]  /*08d0*/  ISETP.LE.AND P0, PT, RZ, UR44, PT ;  /* 0x0000002cff007c0c */ /* 0x000fe4000bf03270 */
[----:B------:R-:W-:-:S11]  /*08e0*/  UIMAD UR43, UR43, UR4, UR6 ;  /* 0x000000042b2b72a4 */ /* 0x000fd6000f8e0206 */
[----:B------:R-:W-:Y:S05]  /*08f0*/  @!P0 EXIT ;  /* 0x000000000000894d */ /* 0x000fea0003800000 */
[----:B------:R-:W-:Y:S01]  /*0900*/  ULDC UR5, c[0x0][0x280] ;  /* 0x0000a00000057ab9 */ /* 0x000fe20000000800 */
[----:B------:R-:W-:Y:S01]  /*0910*/  ULDC UR6, c[0x0][0x290] ;  /* 0x0000a40000067ab9 */ /* 0x000fe20000000800 */
[----:B------:R-:W-:Y:S01]  /*0920*/  UIMAD UR4, UR38, 0x60, UR5 ;  /* 0x00000060260478a4 */ /* 0x000fe2000f8e0205 */
[----:B------:R-:W-:Y:S01]  /*0930*/  PLOP3.LUT P0, PT, PT, PT, PT, 0x80, 0x0 ;  /* 0x000000000000781c */ /* 0x000fe20003f0f070 */
[----:B------:R-:W-:Y:S01]  /*0940*/  ULDC UR7, c[0x0][0x74c] ;  /* 0x0001d30000077ab9 */ /* 0x000fe20000000800 */
[----:B------:R-:W-:Y:S01]  /*0950*/  CS2R R70, SRZ ;  /* 0x0000000000467805 */ /* 0x000fe2000001ff00 */
[----:B------:R-:W-:Y:S01]  /*0960*/  UIADD3 UR6, -UR7, UR4, -UR6 ;  /* 0x0000000407067290 */ /* 0x000fe2000fffe906 */
[----:B------:R-:W-:Y:S01]  /*0970*/  CS2R R68, SRZ ;  /* 0x0000000000447805 */ /* 0x000fe2000001ff00 */
[----:B------:R-:W-:Y:S01]  /*0980*/  UIADD3 UR4, UR5, 0x3f, URZ ;  /* 0x0000003f05047890 */ /* 0x000fe2000fffe03f */
[----:B------:R-:W-:Y:S01]  /*0990*/  CS2R R66, SRZ ;  /* 0x0000000000427805 */ /* 0x000fe2000001ff00 */
[----:B------:R-:W-:Y:S01]  /*09a0*/  USHF.R.S32.HI UR7, URZ, 0x1f, UR6 ;  /* 0x0000001f3f077899 */ /* 0x000fe20008011406 */
[----:B------:R-:W-:Y:S01]  /*09b0*/  CS2R R64, SRZ ;  /* 0x0000000000407805 */ /* 0x000fe2000001ff00 */
[----:B------:R-:W-:Y:S01]  /*09c0*/  USHF.R.S32.HI UR5, URZ, 0x1f, UR4 ;  /* 0x0000001f3f057899 */ /* 0x000fe20008011404 */
[----:B------:R-:W-:Y:S01]  /*09d0*/  CS2R R62, SRZ ;  /* 0x00000000003e7805 */ /* 0x000fe2000001ff00 */
[----:B------:R-:W-:Y:S01]  /*09e0*/  ULEA.HI UR7, UR7, UR6, URZ, 0x6 ;  /* 0x0000000607077291 */ /* 0x000fe2000f8f303f */
[----:B------:R-:W-:Y:S01]  /*09f0*/  CS2R R60, SRZ ;  /* 0x00000000003c7805 */ /* 0x000fe2000001ff00 */
[----:B------:R-:W-:Y:S01]  /*0a00*/  ULEA.HI UR5, UR5, UR4, URZ, 0x6 ;  /* 0x0000000405057291 */ /* 0x000fe2000f8f303f */
[----:B------:R-:W-:Y:S01]  /*0a10*/  CS2R R58, SRZ ;  /* 0x00000000003a7805 */ /* 0x000fe2000001ff00 */
[----:B------:R-:W-:Y:S01]  /*0a20*/  USHF.R.S32.HI UR7, URZ, 0x6, UR7 ;  /* 0x000000063f077899 */ /* 0x000fe20008011407 */
[----:B------:R-:W-:Y:S01]  /*0a30*/  CS2R R56, SRZ ;  /* 0x0000000000387805 */ /* 0x000fe2000001ff00 */
[----:B------:R-:W-:Y:S01]  /*0a40*/  USHF.R.S32.HI UR36, URZ, 0x6, UR5 ;  /* 0x000000063f247899 */ /* 0x000fe20008011405 */
[----:B------:R-:W-:-:S02]  /*0a50*/  CS2R R54, SRZ ;  /* 0x0000000000367805 */ /* 0x000fc4000001ff00 */
[----:B------:R-:W-:Y:S02]  /*0a60*/  CS2R R52, SRZ ;  /* 0x0000000000347805 */ /* 0x000fe4000001ff00 */
[----:B------:R-:W-:Y:S02]  /*0a70*/  CS2R R50, SRZ ;  /* 0x0000000000327805 */ /* 0x000fe4000001ff00 */
[----:B------:R-:W-:Y:S02]  /*0a80*/  VIMNMX R16, RZ, UR7, !PT ;  /* 0x00000007ff107c48 */ /* 0x000fe4000ffe0100 */
[----:B------:R-:W-:Y:S02]  /*0a90*/  CS2R R48, SRZ ;  /* 0x0000000000307805 */ /* 0x000fe4000001ff00 */
[----:B------:R-:W-:Y:S02]  /*0aa0*/  CS2R R46, SRZ ;  /* 0x00000000002e7805 */ /* 0x000fe4000001ff00 */
[----:B------:R-:W-:-:S02]  /*0ab0*/  CS2R R44, SRZ ;  /* 0x00000000002c7805 */ /* 0x000fc4000001ff00 */
[----:B------:R-:W-:Y:S02]  /*0ac0*/  ISETP.LT.AND P1, PT, R16, UR36, PT ;  /* 0x0000002410007c0c */ /* 0x000fe4000bf21270 */
        /* <DEDUP_REMOVED lines=33> */
[----:B------:R-:W-:Y:S01]  /*0ce0*/  CS2R R72, SRZ ;  /* 0x0000000000487805 */ /* 0x000fe2000001ff00 */
[----:B------:R-:W-:Y:S06]  /*0cf0*/  @!P1 BRA `(.L_x_2522) ;  /* 0x0000002c00fc9947 */ /* 0x000fec0003800000 */
[----:B------:R-:W1:Y:S01]  /*0d00*/  S2UR UR4, SR_CgaCtaId ;  /* 0x00000000000479c3 */ /* 0x000e620000008800 */
[----:B------:R-:W-:Y:S01]  /*0d10*/  UMOV UR37, 0x400 ;  /* 0x0000040000257882 */ /* 0x000fe20000000000 */
[----:B------:R-:W-:Y:S01]  /*0d20*/  ULDC UR40, c[0x0][0x744] ;  /* 0x0001d10000287ab9 */ /* 0x000fe20000000800 */
        /* <DEDUP_REMOVED lines=21> */
.L_x_2524:
        /* <DEDUP_REMOVED lines=15> */
.L_x_2523:
        /* <DEDUP_REMOVED lines=20> */
.L_x_2526:
        /* <DEDUP_REMOVED lines=15> */
.L_x_2525:
        /* <DEDUP_REMOVED lines=8> */
.L_x_2640:
        /* <DEDUP_REMOVED lines=19> */
.L_x_2528:
[----:B------:R-:W3:Y:S01]  /*1350*/  LDL.LU R15, [R1+0x8] ;  /* 0x00000800010f7983 */ /* 0x000ee20000300800 */
[----:B------:R-:W-:Y:S01]  /*1360*/  IMAD.IADD R12, R8, 0x1, -R9 ;  /* 0x00000001080c7824 */ /* 0x000fe200078e0a09 */
[--C-:B------:R-:W-:Y:S01]  /*1370*/  SHF.R.S32.HI R5, RZ, 0x1, R2.reuse ;  /* 0x00000001ff057819 */ /* 0x100fe20000011402 */
[----:B------:R-:W-:Y:S01]  /*1380*/  IMAD.HI R11, R13, 0x55555556, RZ ;  /* 0x555555560d0b7827 */ /* 0x000fe200078e02ff */
[----:B------:R-:W-:Y:S01]  /*1390*/  SHF.R.S32.HI R8, RZ, 0x1f, R2 ;  /* 0x0000001fff087819 */ /* 0x000fe20000011402 */
[----:B------:R-:W-:Y:S01]  /*13a0*/  ULDC UR4, c[0x0][0x290] ;  /* 0x0000a40000047ab9 */ /* 0x000fe20000000800 */
[----:B--2---:R-:W-:Y:S01]  /*13b0*/  SHF.R.S32.HI R10, RZ, 0x1f, R7 ;  /* 0x0000001fff0a7819 */ /* 0x004fe20000011407 */
[----:B------:R-:W-:Y:S01]  /*13c0*/  UIMAD UR4, UR38, -0x60, UR4 ;  /* 0xffffffa0260478a4 */ /* 0x000fe2000f8e0204 */
[----:B------:R-:W-:Y:S01]  /*13d0*/  LEA.HI R8, R8, R5, RZ, 0x2 ;  /* 0x0000000508087211 */ /* 0x000fe200078f10ff */
[----:B------:R-:W-:Y:S01]  /*13e0*/  ULDC UR5, c[0x0][0x280] ;  /* 0x0000a00000057ab9 */ /* 0x000fe20000000800 */
[----:B------:R-:W-:Y:S01]  /*13f0*/  LEA.HI R10, R10, R7, RZ, 0x3 ;  /* 0x000000070a0a7211 */ /* 0x000fe200078f18ff */
[----:B------:R-:W-:Y:S01]  /*1400*/  UIADD3 UR5, UR4, 0x1, -UR5 ;  /* 0x0000000104057890 */ /* 0x000fe2000fffe805 */
[----:B------:R-:W-:-:S02]  /*1410*/  LOP3.LUT R8, R8, 0xfffffffc, RZ, 0xc0, !PT ;  /* 0xfffffffc08087812 */ /* 0x000fc400078ec0ff */
[----:B------:R-:W-:Y:S02]  /*1420*/  CS2R R70, SRZ ;  /* 0x0000000000467805 */ /* 0x000fe4000001ff00 */
[----:B------:R-:W-:Y:S01]  /*1430*/  LOP3.LUT R2, R2, 0x7fffffe, RZ, 0xc0, !PT ;  /* 0x07fffffe02027812 */ /* 0x000fe200078ec0ff */
[----:B------:R-:W-:Y:S01]  /*1440*/  IMAD.SHL.U32 R10, R10, 0x20, RZ ;  /* 0x000000200a0a7824 */ /* 0x000fe200078e00ff */
[----:B------:R-:W-:Y:S01]  /*1450*/  SHF.R.S32.HI R6, RZ, 0x4, R6 ;  /* 0x00000004ff067819 */ /* 0x000fe20000011406 */
[----:B------:R-:W-:Y:S01]  /*1460*/  IMAD.IADD R8, R5, 0x1, -R8 ;  /* 0x0000000105087824 */ /* 0x000fe200078e0a08 */
[----:B------:R-:W-:Y:S01]  /*1470*/  SHF.R.S32.HI R3, RZ, 0x1f, R0 ;  /* 0x0000001fff037819 */ /* 0x000fe20000011400 */
[----:B------:R-:W-:Y:S01]  /*1480*/  IMAD.IADD R9, R7, 0x1, -R2 ;  /* 0x0000000107097824 */ /* 0x000fe200078e0a02 */
[----:B------:R-:W-:Y:S01]  /*1490*/  LOP3.LUT R10, R10, 0x7fffff00, RZ, 0xc0, !PT ;  /* 0x7fffff000a0a7812 */ /* 0x000fe200078ec0ff */
[----:B------:R-:W-:Y:S01]  /*14a0*/  IMAD.SHL.U32 R7, R8, 0x40, RZ ;  /* 0x0000004008077824 */ /* 0x000fe200078e00ff */
[----:B------:R-:W-:Y:S01]  /*14b0*/  LEA.HI R2, R3, R0, RZ, 0x2 ;  /* 0x0000000003027211 */ /* 0x000fe200078f10ff */
[----:B------:R-:W-:Y:S01]  /*14c0*/  IMAD.SHL.U32 R14, R6, 0x8, RZ ;  /* 0x00000008060e7824 */ /* 0x000fe200078e00ff */
[----:B------:R-:W-:Y:S01]  /*14d0*/  LEA.HI R20, R11, R11, RZ, 0x1 ;  /* 0x0000000b0b147211 */ /* 0x000fe200078f08ff */
[----:B------:R-:W-:Y:S01]  /*14e0*/  IMAD R10, R13, 0x800, R10 ;  /* 0x000008000d0a7824 */ /* 0x000fe200078e020a */
[----:B------:R-:W-:-:S02]  /*14f0*/  LOP3.LUT R7, R7, 0xc0, RZ, 0xc0, !PT ;  /* 0x000000c007077812 */ /* 0x000fc400078ec0ff */
[----:B------:R-:W-:Y:S02]  /*1500*/  CS2R R68, SRZ ;  /* 0x0000000000447805 */ /* 0x000fe4000001ff00 */
[----:B------:R-:W-:Y:S01]  /*1510*/  LOP3.LUT R11, R2, 0x7ffffffc, RZ, 0xc0, !PT ;  /* 0x7ffffffc020b7812 */ /* 0x000fe200078ec0ff */
[----:B------:R-:W-:Y:S01]  /*1520*/  IMAD R9, R9, 0x20, R10 ;  /* 0x0000002009097824 */ /* 0x000fe200078e020a */
[----:B------:R-:W-:Y:S01]  /*1530*/  LOP3.LUT R14, R7, 0x8, R14, 0xf8, !PT ;  /* 0x00000008070e7812 */ /* 0x000fe200078ef80e */
[----:B------:R-:W-:Y:S01]  /*1540*/  IMAD R20, R20, -0x3, R13 ;  /* 0xfffffffd14147824 */ /* 0x000fe200078e020d */
[----:B------:R-:W-:Y:S01]  /*1550*/  SHF.R.U32.HI R7, RZ, 0x3, R7 ;  /* 0x00000003ff077819 */ /* 0x000fe20000011607 */
[----:B------:R-:W-:Y:S01]  /*1560*/  IMAD.IADD R11, R0, 0x1, -R11 ;  /* 0x00000001000b7824 */ /* 0x000fe200078e0a0b */
[--C-:B------:R-:W-:Y:S01]  /*1570*/  SHF.R.S32.HI R5, RZ, 0x2, R2.reuse ;  /* 0x00000002ff057819 */ /* 0x100fe20000011402 */
[----:B------:R-:W-:Y:S01]  /*1580*/  IMAD R9, R12, 0x200, R9 ;  /* 0x000002000c097824 */ /* 0x000fe200078e0209 */
[----:B------:R-:W-:Y:S01]  /*1590*/  SHF.R.S32.HI R6, RZ, 0x1f, R2 ;  /* 0x0000001fff067819 */ /* 0x000fe20000011402 */
[----:B------:R-:W-:Y:S01]  /*15a0*/  IMAD R11, R20, 0x10, R11 ;  /* 0x00000010140b7824 */ /* 0x000fe200078e020b */
[----:B------:R-:W-:Y:S01]  /*15b0*/  LOP3.LUT R14, R14, R7, RZ, 0x3c, !PT ;  /* 0x000000070e0e7212 */ /* 0x000fe200078e3cff */
[----:B-1----:R-:W-:Y:S01]  /*15c0*/  IMAD R13, R13, 0x400, R0 ;  /* 0x000004000d0d7824 */ /* 0x002fe200078e0200 */
[----:B------:R-:W-:Y:S01]  /*15d0*/  LEA.HI R6, R6, R5, RZ, 0x3 ;  /* 0x0000000506067211 */ /* 0x000fe200078f18ff */
[----:B------:R-:W-:Y:S01]  /*15e0*/  IMAD.MOV.U32 R12, RZ, RZ, 0x20 ;  /* 0x00000020ff0c7424 */ /* 0x000fe200078e00ff */
[----:B------:R-:W-:Y:S01]  /*15f0*/  LEA.HI R3, R3, R0, RZ, 0x5 ;  /* 0x0000000003037211 */ /* 0x000fe200078f28ff */
[----:B------:R-:W-:Y:S01]  /*1600*/  IMAD.IADD R9, R9, 0x1, R14 ;  /* 0x0000000109097824 */ /* 0x000fe200078e020e */
[----:B------:R-:W-:Y:S01]  /*1610*/  LOP3.LUT R6, R6, 0xfffffff8, RZ, 0xc0, !PT ;  /* 0xfffffff806067812 */ /* 0x000fe200078ec0ff */
[----:B------:R-:W-:Y:S01]  /*1620*/  IMAD.SHL.U32 R0, R13, 0x4, RZ ;  /* 0x000000040d007824 */ /* 0x000fe200078e00ff */
[----:B------:R-:W-:Y:S01]  /*1630*/  LOP3.LUT P0, RZ, R8, 0x2, RZ, 0xc0, !PT ;  /* 0x0000000208ff7812 */ /* 0x000fe2000780c0ff */
[----:B------:R-:W-:Y:S01]  /*1640*/  IMAD.SHL.U32 R8, R11, 0x2, RZ ;  /* 0x000000020b087824 */ /* 0x000fe200078e00ff */
[----:B------:R-:W-:Y:S01]  /*1650*/  SHF.R.S32.HI R3, RZ, 0x5, R3 ;  /* 0x00000005ff037819 */ /* 0x000fe20000011403 */
[----:B------:R-:W-:Y:S01]  /*1660*/  IMAD.IADD R6, R5, 0x1, -R6 ;  /* 0x0000000105067824 */ /* 0x000fe200078e0a06 */
[----:B------:R-:W-:Y:S01]  /*1670*/  SEL R12, R12, 0xffffffe0, !P0 ;  /* 0xffffffe00c0c7807 */ /* 0x000fe20004000000 */
[----:B------:R-:W-:Y:S01]  /*1680*/  IMAD.MOV.U32 R7, RZ, RZ, RZ ;  /* 0x000000ffff077224 */ /* 0x000fe200078e00ff */
[----:B------:R-:W-:Y:S01]  /*1690*/  LEA R11, R9, UR37, 0x1 ;  /* 0x00000025090b7c11 */ /* 0x000fe2000f8e08ff */
[----:B------:R-:W-:Y:S01]  /*16a0*/  IMAD R6, R3, 0x10, R6 ;  /* 0x0000001003067824 */ /* 0x000fe200078e0206 */
[----:B------:R-:W-:Y:S01]  /*16b0*/  IADD3 R9, -R8, UR4, RZ ;  /* 0x0000000408097c10 */ /* 0x000fe2000fffe1ff */
        /* <DEDUP_REMOVED lines=48> */
[----:B------:R-:W-:Y:S02]  /*19c0*/  LEA R0, R0, UR37, 0x2 ;  /* 0x0000002500007c11 */ /* 0x000fe4000f8e10ff */
[----:B------:R-:W-:Y:S02]  /*19d0*/  IADD3 R8, -R8, UR5, RZ ;  /* 0x0000000508087c10 */ /* 0x000fe4000fffe1ff */
[----:B------:R-:W-:Y:S02]  /*19e0*/  IADD3 R17, R12, 0x30400, R11 ;  /* 0x000304000c117810 */ /* 0x000fe40007ffe00b */
[----:B---3--:R-:W-:-:S07]  /*19f0*/  LOP3.LUT R10, R15, 0x1, RZ, 0xfc, !PT ;  /* 0x000000010f0a7812 */ /* 0x008fce00078efcff */
.L_x_2540:
[----:B------:R-:W-:Y:S01]  /*1a00*/  ISETP.NE.AND P0, PT, R10, 0x3, PT ;  /* 0x000000030a00780c */ /* 0x000fe20003f05270 */
[----:B------:R-:W-:-:S12]  /*1a10*/  YIELD ;  /* 0x0000000000007946 */ /* 0x000fd80003800000 */
[----:B-1----:R-:W-:Y:S05]  /*1a20*/  @!P0 BRA `(.L_x_2530) ;  /* 0x0000000000048947 */ /* 0x002fea0003800000 */
[----:B------:R-:W-:Y:S01]  /*1a30*/  BPT.TRAP 0x1 ;  /* 0x000000040000795c */ /* 0x000fe20000300000 */
.L_x_2530:
[----:B------:R-:W-:Y:S02]  /*1a40*/  LEA R3, R2, UR37, 0x3 ;  /* 0x0000002502037c11 */ /* 0x000fe4000f8e18ff */
[----:B------:R-:W-:-:S04]  /*1a50*/  SHF.L.U32 R12, R7, 0x1f, RZ ;  /* 0x0000001f070c7819 */ /* 0x000fc800000006ff */
[----:B------:R1:W2:Y:S01]  /*1a60*/  SYNCS.PHASECHK.TRANS64.TRYWAIT P1, [R3+URZ+0x36410], R12 ;  /* 0x0364100c030075a7 */ /* 0x0002a2000802017f */
[----:B------:R-:W-:Y:S05]  /*1a70*/  @!P0 BRA `(.L_x_2531) ;  /* 0x0000000000048947 */ /* 0x000fea0003800000 */
[----:B------:R-:W-:Y:S01]  /*1a80*/  BPT.TRAP 0x1 ;  /* 0x000000040000795c */ /* 0x000fe20000300000 */
.L_x_2531:
[----:B--2---:R-:W-:Y:S05]  /*1a90*/  @P1 BRA `(.L_x_2532) ;  /* 0x0000000000081947 */ /* 0x004fea0003800000 */
[----:B------:R-:W2:Y:S02]  /*1aa0*/  SYNCS.PHASECHK.TRANS64.TRYWAIT P1, [R3+URZ+0x36410], R12 ;  /* 0x0364100c030075a7 */ /* 0x000ea4000802017f */
[----:B--2---:R-:W-:Y:S05]  /*1ab0*/  @!P1 BRA `(.L_x_2533) ;  /* 0x0000007800749947 */ /* 0x004fea0003800000 */
.L_x_2532:
        /* <DEDUP_REMOVED lines=103> */
.L_x_2534:
[----:B------:R-:W-:-:S04]  /*2130*/  SHF.L.U32 R14, R5, 0x1f, RZ ;  /* 0x0000001f050e7819 */ /* 0x000fc800000006ff */
[----:B------:R4:W1:Y:S01]  /*2140*/  SYNCS.PHASECHK.TRANS64.TRYWAIT P1, [UR37+0x36430], R14 ;  /* 0x0364300eff0075a7 */ /* 0x0008620008020165 */
[----:B------:R-:W-:Y:S05]  /*2150*/  @!P0 BRA `(.L_x_2535) ;  /* 0x0000000000048947 */ /* 0x000fea0003800000 */
[----:B------:R-:W-:Y:S01]  /*2160*/  BPT.TRAP 0x1 ;  /* 0x000000040000795c */ /* 0x000fe20000300000 */
.L_x_2535:
[----:B-1----:R-:W-:Y:S05]  /*2170*/  @P1 BRA `(.L_x_2536) ;  /* 0x0000000000081947 */ /* 0x002fea0003800000 */
[----:B------:R-:W1:Y:S02]  /*2180*/  SYNCS.PHASECHK.TRANS64.TRYWAIT P1, [UR37+0x36430], R14 ;  /* 0x0364300eff0075a7 */ /* 0x000e640008020165 */
[----:B-1----:R-:W-:Y:S05]  /*2190*/  @!P1 BRA `(.L_x_2537) ;  /* 0x0000007000d09947 */ /* 0x002fea0003800000 */
.L_x_2536:
[----:B------:R-:W-:Y:S01]  /*21a0*/  UIADD3 UR5, UR37, 0x2a000, URZ ;  /* 0x0002a00025057890 */ /* 0x000fe2000fffe03f */
[----:B------:R-:W-:Y:S01]  /*21b0*/  WARPGROUP.ARRIVE ;  /* 0x00000000000079c5 */ /* 0x000fe20000000000 */
[----:B------:R-:W-:Y:S01]  /*21c0*/  UIADD3 UR4, UR4, 0x9000, URZ ;  /* 0x0000900004047890 */ /* 0x000fe2000fffe03f */
[----:B------:R-:W-:Y:S01]  /*21d0*/  IMAD R21, R16, 0x40, R6 ;  /* 0x0000004010157824 */ /* 0x000fe200078e0206 */
[----:B------:R-:W-:Y:S02]  /*21e0*/  USHF.R.U32.HI UR6, URZ, 0x4, UR5 ;  /* 0x000000043f067899 */ /* 0x000fe40008011605 */
[----:B------:R-:W-:Y:S02]  /*21f0*/  USHF.R.U32.HI UR4, URZ, 0x4, UR4 ;  /* 0x000000043f047899 */ /* 0x000fe40008011604 */
[----:B------:R-:W-:Y:S01]  /*2200*/  ULOP3.LUT UR7, UR6, 0x3fff, URZ, 0xc0, !UPT ;  /* 0x00003fff06077892 */ /* 0x000fe2000f8ec03f */
[----:B------:R-:W-:Y:S01]  /*2210*/  VIADDMNMX R22, R21, R8, R9, PT ;  /* 0x0000000815167246 */ /* 0x000fe20003800109 */
[----:B------:R-:W-:-:S02]  /*2220*/  ULOP3.LUT UR6, UR4, 0x3fff, URZ, 0xc0, !UPT ;  /* 0x00003fff04067892 */ /* 0x000fc4000f8ec03f */
[----:B------:R-:W-:Y:S01]  /*2230*/  ULOP3.LUT UR4, UR7, 0x10000, URZ, 0xfc, !UPT ;  /* 0x0001000007047892 */ /* 0x000fe2000f8efc3f */
[C---:B------:R-:W-:Y:S01]  /*2240*/  ISETP.GT.AND P1, PT, R22.reuse, RZ, PT ;  /* 0x000000ff1600720c */ /* 0x040fe20003f24270 */
[----:B------:R-:W-:Y:S01]  /*2250*/  ULOP3.LUT UR6, UR6, 0x10000, URZ, 0xfc, !UPT ;  /* 0x0001000006067892 */ /* 0x000fe2000f8efc3f */
[----:B------:R-:W-:Y:S01]  /*2260*/  ISETP.GT.AND P2, PT, R22, 0x18, PT ;  /* 0x000000181600780c */ /* 0x000fe20003f44270 */
[----:B------:R-:W-:Y:S01]  /*2270*/  UMOV UR9, 0x40000040 ;  /* 0x4000004000097882 */ /* 0x000fe20000000000 */
[----:B------:R-:W-:Y:S01]  /*2280*/  UMOV UR11, 0x40000040 ;  /* 0x40000040000b7882 */ /* 0x000fe20000000000 */
[----:B------:R-:W-:Y:S01]  /*2290*/  FSEL R136, R136, -INF , P1 ;  /* 0xff80000088887808 */ /* 0x000fe20000800000 */
[----:B------:R-:W-:Y:S01]  /*22a0*/  UMOV UR8, UR4 ;  /* 0x0000000400087c82 */ /* 0x000fe20008000000 */
[C---:B------:R-:W-:Y:S01]  /*22b0*/  ISETP.GT.AND P1, PT, R22.reuse, 0x1, PT ;  /* 0x000000011600780c */ /* 0x040fe20003f24270 */
[----:B------:R-:W-:Y:S01]  /*22c0*/  UMOV UR10, UR6 ;  /* 0x00000006000a7c82 */ /* 0x000fe20008000000 */
[C---:B------:R-:W-:Y:S01]  /*22d0*/  ISETP.GT.AND P3, PT, R22.reuse, 0x19, PT ;  /* 0x000000191600780c */ /* 0x040fe20003f64270 */
[----:B------:R-:W-:Y:S01]  /*22e0*/  HGMMA.64x32x16.F32.BF16 R120, gdesc[UR8], RZ, !UPT, gsb0 ;  /* 0x00600000087879f0 */ /* 0x000fe2000c0018ff */
[----:B------:R-:W-:Y:S01]  /*22f0*/  UIADD3 UR10, UR6, 0x2, URZ ;  /* 0x00000002060a7890 */ /* 0x000fe2000fffe03f */
[----:B----4-:R-:W-:Y:S01]  /*2300*/  FSEL R14, R137, -INF , P1 ;  /* 0xff800000890e7808 */ /* 0x010fe20000800000 */
[----:B------:R-:W-:Y:S01]  /*2310*/  UIADD3 UR8, UR4, 0x2, URZ ;  /* 0x0000000204087890 */ /* 0x000fe2000fffe03f */
[----:B------:R-:W-:Y:S01]  /*2320*/  ISETP.GT.AND P1, PT, R22, 0x8, PT ;  /* 0x000000081600780c */ /* 0x000fe20003f24270 */
[----:B------:R-:W-:Y:S01]  /*2330*/  UMOV UR11, 0x40000040 ;  /* 0x40000040000b7882 */ /* 0x000fe20000000000 */
[----:B------:R-:W-:Y:S01]  /*2340*/  UMOV UR9, 0x40000040 ;  /* 0x4000004000097882 */ /* 0x000fe20000000000 */
[--C-:B--2---:R-:W-:Y:S01]  /*2350*/  FFMA.FTZ R13, R136, UR40, -R23.reuse ;  /* 0x00000028880d7c23 */ /* 0x104fe20008010817 */
[----:B------:R-:W-:Y:S01]  /*2360*/  FSEL R140, R140, -INF , P1 ;  /* 0xff8000008c8c7808 */ /* 0x000fe20000800000 */
[--C-:B------:R-:W-:Y:S01]  /*2370*/  FFMA.FTZ R14, R14, UR40, -R23.reuse ;  /* 0x000000280e0e7c23 */ /* 0x100fe20008010817 */
[----:B------:R-:W-:Y:S01]  /*2380*/  ISETP.GT.AND P1, PT, R22, 0x9, PT ;  /* 0x000000091600780c */ /* 0x000fe20003f24270 */
[----:B------:R-:W-:Y:S01]  /*2390*/  UMOV UR7, 0x80000020 ;  /* 0x8000002000077882 */ /* 0x000fe20000000000 */
[----:B------:R-:W-:Y:S01]  /*23a0*/  FSEL R148, R148, -INF , P2 ;  /* 0xff80000094947808 */ /* 0x000fe20001000000 */
[--C-:B------:R-:W-:Y:S01]  /*23b0*/  FFMA.FTZ R15, R140, UR40, -R23.reuse ;  /* 0x000000288c0f7c23 */ /* 0x100fe20008010817 */
[----:B------:R-:W-:Y:S01]  /*23c0*/  FSEL R20, R141, -INF , P1 ;  /* 0xff8000008d147808 */ /* 0x000fe20000800000 */
[----:B------:R-:W1:Y:S01]  /*23d0*/  MUFU.EX2 R13, R13 ;  /* 0x0000000d000d7308 */ /* 0x000e620000000800 */
[----:B------:R-:W-:Y:S01]  /*23e0*/  ISETP.GT.AND P1, PT, R22, 0x10, PT ;  /* 0x000000101600780c */ /* 0x000fe20003f24270 */
[--C-:B------:R-:W-:Y:S01]  /*23f0*/  FFMA.FTZ R148, R148, UR40, -R23.reuse ;  /* 0x0000002894947c23 */ /* 0x100fe20008010817 */
[----:B------:R-:W-:Y:S01]  /*2400*/  FSEL R140, R149, -INF , P3 ;  /* 0xff800000958c7808 */ /* 0x000fe20001800000 */
[----:B------:R-:W-:Y:S01]  /*2410*/  FFMA.FTZ R136, R20, UR40, -R23 ;  /* 0x0000002814887c23 */ /* 0x000fe20008010817 */
[----:B------:R-:W-:-:S02]  /*2420*/  FSEL R144, R144, -INF , P1 ;  /* 0xff80000090907808 */ /* 0x000fc40000800000 */
[----:B------:R-:W-:Y:S01]  /*2430*/  ISETP.GT.AND P1, PT, R22, 0x11, PT ;  /* 0x000000111600780c */ /* 0x000fe20003f24270 */
[----:B------:R-:W2:Y:S01]  /*2440*/  MUFU.EX2 R14, R14 ;  /* 0x0000000e000e7308 */ /* 0x000ea20000000800 */
[----:B------:R-:W-:Y:S01]  /*2450*/  LEA R149, R6, UR37, 0x2 ;  /* 0x0000002506957c11 */ /* 0x000fe2000f8e10ff */
[----:B------:R-:W-:Y:S01]  /*2460*/  FFMA.FTZ R20, R144, UR40, -R23 ;  /* 0x0000002890147c23 */ /* 0x000fe20008010817 */
[----:B------:R-:W-:-:S05]  /*2470*/  FSEL R22, R145, -INF , P1 ;  /* 0xff80000091167808 */ /* 0x000fca0000800000 */
[----:B------:R-:W-:Y:S01]  /*2480*/  FFMA.FTZ R144, R22, UR40, -R23 ;  /* 0x0000002816907c23 */ /* 0x000fe20008010817 */
[----:B------:R-:W-:Y:S01]  /*2490*/  IADD3 R22, R8, 0x8, R21 ;  /* 0x0000000808167810 */ /* 0x000fe20007ffe015 */
[----:B------:R-:W-:Y:S01]  /*24a0*/  FFMA.FTZ R23, R140, UR40, -R23 ;  /* 0x000000288c177c23 */ /* 0x000fe20008010817 */
[----:B------:R-:W4:Y:S02]  /*24b0*/  MUFU.EX2 R15, R15 ;  /* 0x0000000f000f7308 */ /* 0x000f240000000800 */
[----:B------:R-:W-:-:S04]  /*24c0*/  VIMNMX R137, R9, R22, PT ;  /* 0x0000001609897248 */ /* 0x000fc80003fe0100 */
[C---:B------:R-:W-:Y:S02]  /*24d0*/  ISETP.GT.AND P1, PT, R137.reuse, RZ, PT ;  /* 0x000000ff8900720c */ /* 0x040fe40003f24270 */
[----:B------:R5:W-:Y:S01]  /*24e0*/  MUFU.EX2 R21, R144 ;  /* 0x0000009000157308 */ /* 0x000be20000000800 */
[C---:B------:R-:W-:Y:S02]  /*24f0*/  ISETP.GT.AND P2, PT, R137.reuse, 0x18, PT ;  /* 0x000000188900780c */ /* 0x040fe40003f44270 */
[----:B------:R-:W-:Y:S02]  /*2500*/  FSEL R141, R138, -INF , P1 ;  /* 0xff8000008a8d7808 */ /* 0x000fe40000800000 */
[C---:B------:R-:W-:Y:S02]  /*2510*/  ISETP.GT.AND P1, PT, R137.reuse, 0x1, PT ;  /* 0x000000018900780c */ /* 0x040fe40003f24270 */
[----:B------:R-:W-:Y:S01]  /*2520*/  ISETP.GT.AND P3, PT, R137, 0x19, PT ;  /* 0x000000198900780c */ /* 0x000fe20003f64270 */
[----:B---3--:R-:W-:Y:S01]  /*2530*/  FFMA.FTZ R138, R141, UR40, -R12 ;  /* 0x000000288d8a7c23 */ /* 0x008fe2000801080c */
[----:B------:R-:W-:Y:S01]  /*2540*/  FSEL R139, R139, -INF , P1 ;  /* 0xff8000008b8b7808 */ /* 0x000fe20000800000 */
[----:B------:R-:W3:Y:S01]  /*2550*/  MUFU.EX2 R136, R136 ;  /* 0x0000008800887308 */ /* 0x000ee20000000800 */
[----:B------:R-:W-:-:S02]  /*2560*/  ISETP.GT.AND P1, PT, R137, 0x8, PT ;  /* 0x000000088900780c */ /* 0x000fc40003f24270 */
[----:B------:R-:W-:Y:S01]  /*2570*/  FSEL R151, R151, -INF , P3 ;  /* 0xff80000097977808 */ /* 0x000fe20001800000 */
[--C-:B------:R-:W-:Y:S01]  /*2580*/  FFMA.FTZ R139, R139, UR40, -R12.reuse ;  /* 0x000000288b8b7c23 */ /* 0x100fe2000801080c */
[----:B------:R-:W-:Y:S02]  /*2590*/  FSEL R141, R142, -INF , P1 ;  /* 0xff8000008e8d7808 */ /* 0x000fe40000800000 */
[----:B------:R-:W-:Y:S01]  /*25a0*/  ISETP.GT.AND P1, PT, R137, 0x9, PT ;  /* 0x000000098900780c */ /* 0x000fe20003f24270 */
[----:B------:R-:W-:Y:S02]  /*25b0*/  WARPGROUP.DEPBAR.LE gsb0, 0x0 ;  /* 0x00008000000079c5 */ /* 0x000fe40000010000 */
[----:B------:R-:W-:Y:S01]  /*25c0*/  WARPGROUP.ARRIVE ;  /* 0x00000000000079c5 */ /* 0x000fe20000000000 */
[----:B------:R-:W-:Y:S01]  /*25d0*/  FSEL R143, R143, -INF , P1 ;  /* 0xff8000008f8f7808 */ /* 0x000fe20000800000 */
[--C-:B------:R-:W-:Y:S01]  /*25e0*/  FFMA.FTZ R141, R141, UR40, -R12.reuse ;  /* 0x000000288d8d7c23 */ /* 0x100fe2000801080c */
[----:B------:R-:W-:Y:S01]  /*25f0*/  ISETP.GT.AND P1, PT, R137, 0x10, PT ;  /* 0x000000108900780c */ /* 0x000fe20003f24270 */
[----:B------:R1:W-:Y:S02]  /*2600*/  MUFU.EX2 R22, R148 ;  /* 0x0000009400167308 */ /* 0x0003e40000000800 */
[----:B------:R-:W-:Y:S01]  /*2610*/  HGMMA.64x32x16.F32.BF16 R120, gdesc[UR8], R120, gsb0 ;  /* 0x00600000087879f0 */ /* 0x000fe20008001878 */
[----:B------:R-:W-:Y:S01]  /*2620*/  UIADD3 UR10, UR6, 0x4, URZ ;  /* 0x00000004060a7890 */ /* 0x000fe2000fffe03f */
[--C-:B-----5:R-:W-:Y:S01]  /*2630*/  FFMA.FTZ R144, R143, UR40, -R12.reuse ;  /* 0x000000288f907c23 */ /* 0x120fe2000801080c */
[----:B------:R-:W-:Y:S01]  /*2640*/  UIADD3 UR8, UR4, 0x4, URZ ;  /* 0x0000000404087890 */ /* 0x000fe2000fffe03f */
[----:B------:R-:W-:Y:S01]  /*2650*/  FSEL R143, R146, -INF , P1 ;  /* 0xff800000928f7808 */ /* 0x000fe20000800000 */
[----:B------:R-:W-:Y:S01]  /*2660*/  UMOV UR11, 0x40000040 ;  /* 0x40000040000b7882 */ /* 0x000fe20000000000 */
[----:B------:R-:W-:Y:S01]  /*2670*/  UMOV UR9, 0x40000040 ;  /* 0x4000004000097882 */ /* 0x000fe20000000000 */
[----:B------:R-:W-:Y:S01]  /*2680*/  ISETP.GT.AND P1, PT, R137, 0x11, PT ;  /* 0x000000118900780c */ /* 0x000fe20003f24270 */
[--C-:B------:R-:W-:Y:S01]  /*2690*/  FFMA.FTZ R146, R151, UR40, -R12.reuse ;  /* 0x0000002897927c23 */ /* 0x100fe2000801080c */
[----:B------:R-:W-:Y:S01]  /*26a0*/  FFMA.FTZ R137, R143, UR40, -R12 ;  /* 0x000000288f897c23 */ /* 0x000fe2000801080c */
[----:B------:R-:W-:Y:S01]  /*26b0*/  FSEL R143, R150, -INF , P2 ;  /* 0xff800000968f7808 */ /* 0x000fe20001000000 */
[----:B------:R-:W-:Y:S01]  /*26c0*/  MUFU.EX2 R141, R141 ;  /* 0x0000008d008d7308 */ /* 0x000fe20000000800 */
[----:B------:R-:W-:-:S05]  /*26d0*/  FSEL R147, R147, -INF , P1 ;  /* 0xff80000093937808 */ /* 0x000fca0000800000 */
[--C-:B------:R-:W-:Y:S01]  /*26e0*/  FFMA.FTZ R142, R147, UR40, -R12.reuse ;  /* 0x00000028938e7c23 */ /* 0x100fe2000801080c */
[----:B------:R-:W-:Y:S01]  /*26f0*/  FFMA.FTZ R147, R143, UR40, -R12 ;  /* 0x000000288f937c23 */ /* 0x000fe2000801080c */
[----:B------:R-:W5:Y:S08]  /*2700*/  MUFU.EX2 R144, R144 ;  /* 0x0000009000907308 */ /* 0x000f700000000800 */
[----:B------:R-:W-:Y:S08]  /*2710*/  MUFU.EX2 R138, R138 ;  /* 0x0000008a008a7308 */ /* 0x000ff00000000800 */
[----:B------:R-:W5:Y:S08]  /*2720*/  MUFU.EX2 R139, R139 ;  /* 0x0000008b008b7308 */ /* 0x000f700000000800 */
[----:B------:R-:W5:Y:S08]  /*2730*/  MUFU.EX2 R20, R20 ;  /* 0x0000001400147308 */ /* 0x000f700000000800 */
[----:B------:R-:W5:Y:S08]  /*2740*/  MUFU.EX2 R23, R23 ;  /* 0x0000001700177308 */ /* 0x000f700000000800 */
[----:B------:R-:W-:Y:S01]  /*2750*/  MUFU.EX2 R137, R137 ;  /* 0x0000008900897308 */ /* 0x000fe20000000800 */
[----:B------:R-:W-:-:S02]  /*2760*/  WARPGROUP.DEPBAR.LE gsb0, 0x0 ;  /* 0x00008000000079c5 */ /* 0x000fc40000010000 */
[----:B------:R-:W-:-:S05]  /*2770*/  WARPGROUP.ARRIVE ;  /* 0x00000000000079c5 */ /* 0x000fca0000000000 */
[----:B------:R-:W5:Y:S01]  /*2780*/  MUFU.EX2 R142, R142 ;  /* 0x0000008e008e7308 */ /* 0x000f620000000800 */
        /* <DEDUP_REMOVED lines=77> */
[----:B------:R2:W4:Y:S02]  /*2c60*/  LDS R140, [R149+0x30220] ;  /* 0x03022000958c7984 */ /* 0x0005240000000800 */
[--C-:B--2---:R-:W-:Y:S01]  /*2c70*/  FADD.FTZ R149, R121, -R145.reuse ;  /* 0x8000009179957221 */ /* 0x104fe20000010000 */
[--C-:B------:R-:W-:Y:S01]  /*2c80*/  FADD.FTZ R121, R128, -R145.reuse ;  /* 0x8000009180797221 */ /* 0x100fe20000010000 */
[--C-:B-1----:R-:W-:Y:S01]  /*2c90*/  FADD.FTZ R148, R133, -R145.reuse ;  /* 0x8000009185947221 */ /* 0x102fe20000010000 */
[----:B------:R-:W-:Y:S01]  /*2ca0*/  MUFU.EX2 R128, R147 ;  /* 0x0000009300807308 */ /* 0x000fe20000000800 */
[--C-:B------:R-:W-:Y:S01]  /*2cb0*/  FADD.FTZ R12, R120, -R145.reuse ;  /* 0x80000091780c7221 */ /* 0x100fe20000010000 */
[--C-:B------:R-:W-:Y:S01]  /*2cc0*/  FADD.FTZ R150, R124, -R145.reuse ;  /* 0x800000917c967221 */ /* 0x100fe20000010000 */
[--C-:B------:R-:W-:Y:S01]  /*2cd0*/  FADD.FTZ R151, R125, -R145.reuse ;  /* 0x800000917d977221 */ /* 0x100fe20000010000 */
[--C-:B------:R-:W-:Y:S01]  /*2ce0*/  FADD.FTZ R120, R129, -R145.reuse ;  /* 0x8000009181787221 */ /* 0x100fe20000010000 */
[----:B------:R-:W-:Y:S01]  /*2cf0*/  FADD.FTZ R143, R132, -R145 ;  /* 0x80000091848f7221 */ /* 0x000fe20000010000 */
[--C-:B----4-:R-:W-:Y:S01]  /*2d00*/  FADD.FTZ R145, R122, -R140.reuse ;  /* 0x8000008c7a917221 */ /* 0x110fe20000010000 */
[----:B------:R-:W-:Y:S01]  /*2d10*/  FMUL.FTZ R124, R13, R12 ;  /* 0x0000000c0d7c7220 */ /* 0x000fe20000410000 */
[----:B------:R-:W1:Y:S01]  /*2d20*/  MUFU.EX2 R133, R146 ;  /* 0x0000009200857308 */ /* 0x000e620000000800 */
[--C-:B------:R-:W-:Y:S01]  /*2d30*/  FADD.FTZ R122, R123, -R140.reuse ;  /* 0x8000008c7b7a7221 */ /* 0x100fe20000010000 */
[--C-:B------:R-:W-:Y:S01]  /*2d40*/  FADD.FTZ R126, R126, -R140.reuse ;  /* 0x8000008c7e7e7221 */ /* 0x100fe20000010000 */
[C---:B------:R-:W-:Y:S01]  /*2d50*/  FMUL.FTZ R125, R14.reuse, R149 ;  /* 0x000000950e7d7220 */ /* 0x040fe20000410000 */
[----:B------:R-:W-:Y:S01]  /*2d60*/  F2FP.BF16.F32.PACK_AB R12, R14, R13 ;  /* 0x0000000d0e0c723e */ /* 0x000fe200000010ff */
[--C-:B------:R-:W-:Y:S01]  /*2d70*/  FADD.FTZ R123, R127, -R140.reuse ;  /* 0x8000008c7f7b7221 */ /* 0x100fe20000010000 */
[----:B------:R-:W-:Y:S01]  /*2d80*/  FMUL.FTZ R132, R15, R150 ;  /* 0x000000960f847220 */ /* 0x000fe20000410000 */
[----:B---3--:R-:W-:Y:S01]  /*2d90*/  F2FP.BF16.F32.PACK_AB R14, R136, R15 ;  /* 0x0000000f880e723e */ /* 0x008fe200000010ff */
[--C-:B------:R-:W-:Y:S01]  /*2da0*/  FADD.FTZ R130, R130, -R140.reuse ;  /* 0x8000008c82827221 */ /* 0x100fe20000010000 */
[----:B-----5:R-:W-:Y:S01]  /*2db0*/  F2FP.BF16.F32.PACK_AB R15, R144, R141 ;  /* 0x0000008d900f723e */ /* 0x020fe200000010ff */
[--C-:B------:R-:W-:Y:S01]  /*2dc0*/  FADD.FTZ R131, R131, -R140.reuse ;  /* 0x8000008c83837221 */ /* 0x100fe20000010000 */
[--C-:B------:R-:W-:Y:S01]  /*2dd0*/  FADD.FTZ R127, R134, -R140.reuse ;  /* 0x8000008c867f7221 */ /* 0x100fe20000010000 */
[----:B------:R-:W-:Y:S01]  /*2de0*/  F2FP.BF16.F32.PACK_AB R13, R139, R138 ;  /* 0x0000008a8b0d723e */ /* 0x000fe200000010ff */
[----:B------:R-:W-:Y:S01]  /*2df0*/  BAR.SYNC.DEFER_BLOCKING 0x9, 0x180 ;  /* 0x0246000000007b1d */ /* 0x000fe20000010000 */
[----:B------:R-:W-:Y:S01]  /*2e00*/  FADD.FTZ R140, R135, -R140 ;  /* 0x8000008c878c7221 */ /* 0x000fe20000010000 */
[----:B------:R-:W-:Y:S01]  /*2e10*/  FMUL.FTZ R141, R141, R126 ;  /* 0x0000007e8d8d7220 */ /* 0x000fe20000410000 */
[----:B------:R-:W-:Y:S01]  /*2e20*/  FMUL.FTZ R139, R139, R122 ;  /* 0x0000007a8b8b7220 */ /* 0x000fe20000410000 */
[----:B------:R-:W-:Y:S01]  /*2e30*/  FMUL.FTZ R144, R144, R123 ;  /* 0x0000007b90907220 */ /* 0x000fe20000410000 */
[----:B------:R-:W-:Y:S01]  /*2e40*/  FMUL.FTZ R126, R20, R121 ;  /* 0x00000079147e7220 */ /* 0x000fe20000410000 */
[C---:B------:R-:W-:Y:S01]  /*2e50*/  FMUL.FTZ R135, R21.reuse, R120 ;  /* 0x0000007815877220 */ /* 0x040fe20000410000 */
[----:B------:R-:W-:Y:S01]  /*2e60*/  F2FP.BF16.F32.PACK_AB R120, R21, R20 ;  /* 0x000000141578723e */ /* 0x000fe200000010ff */
[----:B------:R-:W-:Y:S01]  /*2e70*/  FMUL.FTZ R129, R136, R151 ;  /* 0x0000009788817220 */ /* 0x000fe20000410000 */
[C---:B------:R-:W-:Y:S01]  /*2e80*/  F2FP.BF16.F32.PACK_AB R122, R23.reuse, R22 ;  /* 0x00000016177a723e */ /* 0x040fe200000010ff */
[----:B------:R-:W-:Y:S01]  /*2e90*/  FMUL.FTZ R138, R138, R145 ;  /* 0x000000918a8a7220 */ /* 0x000fe20000410000 */
[----:B------:R-:W-:Y:S01]  /*2ea0*/  F2FP.BF16.F32.PACK_AB R121, R142, R137 ;  /* 0x000000898e79723e */ /* 0x000fe200000010ff */
[----:B------:R-:W-:Y:S01]  /*2eb0*/  FMUL.FTZ R148, R23, R148 ;  /* 0x0000009417947220 */ /* 0x000fe20000410000 */
[----:B-1----:R-:W-:Y:S01]  /*2ec0*/  F2FP.BF16.F32.PACK_AB R123, R133, R128 ;  /* 0x00000080857b723e */ /* 0x002fe200000010ff */
[----:B------:R-:W-:Y:S01]  /*2ed0*/  FMUL.FTZ R143, R22, R143 ;  /* 0x0000008f168f7220 */ /* 0x000fe20000410000 */
[----:B------:R-:W-:Y:S01]  /*2ee0*/  FMUL.FTZ R21, R137, R130 ;  /* 0x0000008289157220 */ /* 0x000fe20000410000 */
[----:B------:R-:W-:Y:S01]  /*2ef0*/  FMUL.FTZ R142, R142, R131 ;  /* 0x000000838e8e7220 */ /* 0x000fe20000410000 */
[----:B------:R-:W-:Y:S01]  /*2f00*/  FMUL.FTZ R23, R128, R127 ;  /* 0x0000007f80177220 */ /* 0x000fe20000410000 */
[----:B------:R-:W-:Y:S01]  /*2f10*/  FMUL.FTZ R140, R133, R140 ;  /* 0x0000008c858c7220 */ /* 0x000fe20000410000 */
[----:B------:R-:W-:-:S02]  /*2f20*/  F2FP.BF16.F32.PACK_AB R20, R135, R126 ;  /* 0x0000007e8714723e */ /* 0x000fc400000010ff */
[----:B------:R-:W-:Y:S02]  /*2f30*/  F2FP.BF16.F32.PACK_AB R22, R148, R143 ;  /* 0x0000008f9416723e */ /* 0x000fe400000010ff */
[----:B------:R-:W-:Y:S01]  /*2f40*/  F2FP.BF16.F32.PACK_AB R21, R142, R21 ;  /* 0x000000158e15723e */ /* 0x000fe200000010ff */
[----:B------:R1:W-:Y:S01]  /*2f50*/  STSM.16.M88.4 [R11+0x30400], R12 ;  /* 0x0304000c0b007844 */ /* 0x0003e20000000200 */
[----:B------:R-:W-:-:S03]  /*2f60*/  F2FP.BF16.F32.PACK_AB R23, R140, R23 ;  /* 0x000000178c17723e */ /* 0x000fc600000010ff */
[----:B------:R2:W-:Y:S01]  /*2f70*/  STSM.16.M88.4 [R17], R120 ;  /* 0x0000007811007844 */ /* 0x0005e20000000200 */
[----:B------:R-:W-:Y:S01]  /*2f80*/  @!PT LDS RZ, [RZ] ;  /* 0x00000000fffff984 */ /* 0x000fe20000000800 */
[----:B------:R-:W-:Y:S01]  /*2f90*/  @!PT LDS RZ, [RZ] ;  /* 0x00000000fffff984 */ /* 0x000fe20000000800 */
[----:B------:R-:W-:Y:S01]  /*2fa0*/  @!PT LDS RZ, [RZ] ;  /* 0x00000000fffff984 */ /* 0x000fe20000000800 */
[----:B------:R-:W-:Y:S01]  /*2fb0*/  @!PT LDS RZ, [RZ] ;  /* 0x00000000fffff984 */ /* 0x000fe20000000800 */
[----:B------:R3:W-:Y:S06]  /*2fc0*/  MEMBAR.ALL.CTA ;  /* 0x0000000000007992 */ /* 0x0007ec0000008000 */
[----:B---3--:R-:W3:Y:S01]  /*2fd0*/  FENCE.VIEW.ASYNC.S ;  /* 0x00000000000073c6 */ /* 0x008ee20000000000 */
[----:B-1----:R-:W-:Y:S02]  /*2fe0*/  F2FP.BF16.F32.PACK_AB R12, R125, R124 ;  /* 0x0000007c7d0c723e */ /* 0x002fe400000010ff */
[----:B------:R-:W-:-:S02]  /*2ff0*/  F2FP.BF16.F32.PACK_AB R14, R129, R132 ;  /* 0x00000084810e723e */ /* 0x000fc400000010ff */
[----:B------:R-:W-:Y:S02]  /*3000*/  F2FP.BF16.F32.PACK_AB R13, R139, R138 ;  /* 0x0000008a8b0d723e */ /* 0x000fe400000010ff */
        /* <DEDUP_REMOVED lines=84> */
.L_x_2538:
        /* <DEDUP_REMOVED lines=60> */
.L_x_2539:
        /* <DEDUP_REMOVED lines=62> */
.L_x_2522:
[----:B------:R-:W-:Y:S05]  /*3cf0*/  @P0 BRA `(.L_x_2541) ;  /* 0x0000000c005c0947 */ /* 0x000fea0003800000 */
[----:B------:R-:W2:Y:S01]  /*3d00*/  S2UR UR4, SR_CgaCtaId ;  /* 0x00000000000479c3 */ /* 0x000ea20000008800 */
[----:B------:R-:W-:Y:S02]  /*3d10*/  UMOV UR37, 0x400 ;  /* 0x0000040000257882 */ /* 0x000fe40000000000 */
[----:B--2---:R-:W-:-:S06]  /*3d20*/  ULEA UR37, UR4, UR37, 0x18 ;  /* 0x0000002504257291 */ /* 0x004fcc000f8ec03f */
        /* <DEDUP_REMOVED lines=8> */
[----:B-1----:R-:W1:Y:S01]  /*3db0*/  LDC.64 R2, c[0x4][R2] ;  /* 0x0100000002027b82 */ /* 0x002e620000000a00 */
        /* <DEDUP_REMOVED lines=10> */
.L_x_2542:
        /* <DEDUP_REMOVED lines=20> */
.L_x_2543:
        /* <DEDUP_REMOVED lines=18> */
.L_x_2544:
        /* <DEDUP_REMOVED lines=18> */
.L_x_2545:
[----:B------:R-:W2:Y:S01]  /*41e0*/  S2R R0, SR_TID.X ;  /* 0x0000000000007919 */ /* 0x000ea20000002100 */
        /* <DEDUP_REMOVED lines=26> */
[----:B-1----:R-:W-:Y:S01]  /*4390*/  IMAD.SHL.U32 R3, R7, 0x10, RZ ;  /* 0x0000001007037824 */ /* 0x002fe200078e00ff */
        /* <DEDUP_REMOVED lines=70> */
[----:B------:R-:W-:Y:S01]  /*4800*/  ULDC.64 UR6, c[0x0][0x198] ;  /* 0x0000660000067ab9 */ /* 0x000fe20000000a00 */
[----:B------:R-:W-:Y:S02]  /*4810*/  UIADD3 UR40, UR37, 0x9000, URZ ;  /* 0x0000900025287890 */ /* 0x000fe4000fffe03f */
[----:B------:R-:W-:Y:S02]  /*4820*/  UIADD3 UR4, UP0, UR6, 0x770, URZ ;  /* 0x0000077006047890 */ /* 0x000fe4000ff1e03f */
[----:B------:R-:W-:Y:S02]  /*4830*/  UIMAD UR42, UR38, 0x60, URZ ;  /* 0x00000060262a78a4 */ /* 0x000fe4000f8e023f */
[----:B------:R-:W-:Y:S02]  /*4840*/  UIADD3.X UR5, URZ, UR7, URZ, UP0, !UPT ;  /* 0x000000073f057290 */ /* 0x000fe400087fe43f */
[----:B------:R-:W-:Y:S02]  /*4850*/  UIADD3 UR6, UP0, UR6, 0x670, URZ ;  /* 0x0000067006067890 */ /* 0x000fe4000ff1e03f */
[----:B------:R-:W-:-:S02]  /*4860*/  UIADD3 UR32, UR37, 0xc000, URZ ;  /* 0x0000c00025207890 */ /* 0x000fc4000fffe03f */
[----:B------:R-:W-:Y:S02]  /*4870*/  UIADD3 UR24, UR37, 0xf000, URZ ;  /* 0x0000f00025187890 */ /* 0x000fe4000fffe03f */
[----:B------:R-:W-:Y:S02]  /*4880*/  UIADD3.X UR7, URZ, UR7, URZ, UP0, !UPT ;  /* 0x000000073f077290 */ /* 0x000fe400087fe43f */
[----:B------:R-:W-:Y:S02]  /*4890*/  UIADD3 UR16, UR37, 0x3000, URZ ;  /* 0x0000300025107890 */ /* 0x000fe4000fffe03f */
[----:B------:R-:W-:Y:S01]  /*48a0*/  UIADD3 UR8, UR37, 0x6000, URZ ;  /* 0x0000600025087890 */ /* 0x000fe2000fffe03f */
[----:B------:R-:W-:Y:S01]  /*48b0*/  UMOV UR41, URZ ;  /* 0x0000003f00297c82 */ /* 0x000fe20008000000 */
[----:B------:R-:W-:Y:S01]  /*48c0*/  UMOV UR33, 0x40 ;  /* 0x0000004000217882 */ /* 0x000fe20000000000 */
[----:B------:R-:W-:Y:S01]  /*48d0*/  UMOV UR35, UR43 ;  /* 0x0000002b00237c82 */ /* 0x000fe20008000000 */
[----:B------:R-:W-:Y:S01]  /*48e0*/  UMOV UR36, UR44 ;  /* 0x0000002c00247c82 */ /* 0x000fe20008000000 */
[----:B------:R-:W-:Y:S01]  /*48f0*/  UMOV UR34, UR42 ;  /* 0x0000002a00227c82 */ /* 0x000fe20008000000 */
[----:B------:R-:W-:Y:S01]  /*4900*/  UMOV UR25, 0x80 ;  /* 0x0000008000197882 */ /* 0x000fe20000000000 */
[----:B------:R-:W-:Y:S01]  /*4910*/  UMOV UR27, UR43 ;  /* 0x0000002b001b7c82 */ /* 0x000fe20008000000 */
[----:B------:R-:W-:Y:S01]  /*4920*/  UMOV UR28, UR44 ;  /* 0x0000002c001c7c82 */ /* 0x000fe20008000000 */
[----:B------:R1:W-:Y:S01]  /*4930*/  UTMASTG.4D [UR40], [UR4] ;  /* 0x00000028040073b5 */ /* 0x0003e20008018000 */
[----:B------:R-:W-:Y:S01]  /*4940*/  UMOV UR26, UR42 ;  /* 0x0000002a001a7c82 */ /* 0x000fe20008000000 */
[----:B------:R-:W-:Y:S01]  /*4950*/  UMOV UR17, 0x40 ;  /* 0x0000004000117882 */ /* 0x000fe20000000000 */
[----:B------:R-:W-:Y:S01]  /*4960*/  UMOV UR19, UR43 ;  /* 0x0000002b00137c82 */ /* 0x000fe20008000000 */
[----:B------:R-:W-:Y:S01]  /*4970*/  UMOV UR20, UR44 ;  /* 0x0000002c00147c82 */ /* 0x000fe20008000000 */
[----:B------:R-:W-:Y:S01]  /*4980*/  UMOV UR18, UR42 ;  /* 0x0000002a00127c82 */ /* 0x000fe20008000000 */
[----:B------:R-:W-:Y:S01]  /*4990*/  UMOV UR9, 0x80 ;  /* 0x0000008000097882 */ /* 0x000fe20000000000 */
[----:B------:R-:W-:Y:S01]  /*49a0*/  UMOV UR11, UR43 ;  /* 0x0000002b000b7c82 */ /* 0x000fe20008000000 */
[----:B------:R3:W-:Y:S01]  /*49b0*/  UTMASTG.4D [UR32], [UR4] ;  /* 0x00000020040073b5 */ /* 0x0007e20008018000 */
[----:B------:R-:W-:Y:S01]  /*49c0*/  UMOV UR12, UR44 ;  /* 0x0000002c000c7c82 */ /* 0x000fe20008000000 */
[----:B------:R-:W-:Y:S01]  /*49d0*/  UMOV UR10, UR42 ;  /* 0x0000002a000a7c82 */ /* 0x000fe20008000000 */
[----:B------:R3:W-:Y:S01]  /*49e0*/  UTMASTG.4D [UR24], [UR4] ;  /* 0x00000018040073b5 */ /* 0x0007e20008018000 */
[----:B-1----:R-:W-:-:S02]  /*49f0*/  UMOV UR40, UR37 ;  /* 0x0000002500287c82 */ /* 0x002fc40008000000 */
[----:B------:R3:W-:Y:S01]  /*4a00*/  UTMASTG.4D [UR40], [UR6] ;  /* 0x00000028060073b5 */ /* 0x0007e20008018000 */
[----:B------:R3:W-:Y:S01]  /*4a10*/  UTMASTG.4D [UR16], [UR6] ;  /* 0x00000010060073b5 */ /* 0x0007e20008018000 */
[----:B------:R3:W-:Y:S02]  /*4a20*/  UTMASTG.4D [UR8], [UR6] ;  /* 0x00000008060073b5 */ /* 0x0007e40008018000 */
[----:B---3--:R0:W-:Y:S02]  /*4a30*/  UTMACMDFLUSH ;  /* 0x00000000000079b7 */ /* 0x0081e40000000000 */
.L_x_2547:
[----:B------:R-:W-:Y:S05]  /*4a40*/  BSYNC B0 ;  /* 0x0000000000007941 */ /* 0x000fea0003800000 */
.L_x_2546:
[----:B------:R-:W-:-:S04]  /*4a50*/  DEPBAR.LE SB0, 0x0 ;  /* 0x000080000000791a */ /* 0x000fc80000000000 */
[----:B------:R-:W-:Y:S05]  /*4a60*/  EXIT ;  /* 0x000000000000794d */ /* 0x000fea0003800000 */
.L_x_2541:
[----:B------:R-:W2:Y:S01]  /*4a70*/  S2R R0, SR_TID.X ;  /* 0x0000000000007919 */ /* 0x000ea20000002100 */
[----:B-1----:R-:W1:Y:S01]  /*4a80*/  LDC.64 R2, c[0x0][0x820] ;  /* 0x00020800ff027b82 */ /* 0x002e620000000a00 */
[----:B------:R-:W-:Y:S01]  /*4a90*/  ULDC.64 UR4, c[0x0][0x808] ;  /* 0x0002020000047ab9 */ /* 0x000fe20000000a00 */
[----:B------:R-:W-:Y:S01]  /*4aa0*/  USHF.R.S32.HI UR10, URZ, 0x1f, UR43 ;  /* 0x0000001f3f0a7899 */ /* 0x000fe2000801142b */
[----:B------:R-:W-:Y:S01]  /*4ab0*/  BSSY B0, `(.L_x_2548) ;  /* 0x000002f000007945 */ /* 0x000fe20003800000 */
[----:B------:R-:W-:Y:S02]  /*4ac0*/  UIMAD UR4, UR38, -0x60, UR4 ;  /* 0xffffffa0260478a4 */ /* 0x000fe4000f8e0204 */
[----:B------:R-:W-:Y:S02]  /*4ad0*/  USHF.R.S32.HI UR11, URZ, 0x1f, UR44 ;  /* 0x0000001f3f0b7899 */ /* 0x000fe4000801142c */
[----:B------:R-:W3:Y:S01]  /*4ae0*/  LDC.64 R10, c[0x0][0x828] ;  /* 0x00020a00ff0a7b82 */ /* 0x000ee20000000a00 */
[----:B------:R-:W-:-:S07]  /*4af0*/  ULDC.64 UR6, c[0x0][0x208] ;  /* 0x0000820000067ab9 */ /* 0x000fce0000000a00 */
[----:B------:R-:W4:Y:S08]  /*4b00*/  LDC.64 R16, c[0x0][0x850] ;  /* 0x00021400ff107b82 */ /* 0x000f300000000a00 */
[----:B------:R-:W3:Y:S01]  /*4b10*/  LDC.64 R18, c[0x0][0x858] ;  /* 0x00021600ff127b82 */ /* 0x000ee20000000a00 */
[----:B--2---:R-:W-:Y:S02]  /*4b20*/  VIADD R7, R0, 0xffffff80 ;  /* 0xffffff8000077836 */ /* 0x004fe40000000000 */
[----:B-1----:R-:W-:-:S02]  /*4b30*/  IMAD R0, R2, UR10, RZ ;  /* 0x0000000a02007c24 */ /* 0x002fc4000f8e02ff */
[----:B------:R-:W-:-:S05]  /*4b40*/  IMAD.HI R4, R7, 0x2aaaaaab, RZ ;  /* 0x2aaaaaab07047827 */ /* 0x000fca00078e02ff */
[----:B------:R-:W-:-:S04]  /*4b50*/  SHF.R.U32.HI R5, RZ, 0x1f, R4 ;  /* 0x0000001fff057819 */ /* 0x000fc80000011604 */
[----:B------:R-:W-:-:S04]  /*4b60*/  LEA.HI.SX32 R4, R4, R5, 0x1e ;  /* 0x0000000504047211 */ /* 0x000fc800078ff2ff */
[C---:B------:R-:W-:Y:S01]  /*4b70*/  ISETP.GE.AND P3, PT, R4.reuse, UR4, PT ;  /* 0x0000000404007c0c */ /* 0x040fe2000bf66270 */
[C---:B------:R-:W-:Y:S02]  /*4b80*/  IMAD R6, R4.reuse, -0x18, R7 ;  /* 0xffffffe804067824 */ /* 0x040fe400078e0207 */
[----:B------:R-:W-:Y:S02]  /*4b90*/  VIADD R5, R4, 0x10 ;  /* 0x0000001004057836 */ /* 0x000fe40000000000 */
[----:B------:R-:W-:Y:S02]  /*4ba0*/  IMAD.SHL.U32 R6, R6, 0x8, RZ ;  /* 0x0000000806067824 */ /* 0x000fe400078e00ff */
[C---:B------:R-:W-:Y:S01]  /*4bb0*/  VIADD R9, R4.reuse, 0x40 ;  /* 0x0000004004097836 */ /* 0x040fe20000000000 */
[----:B------:R-:W-:Y:S01]  /*4bc0*/  ISETP.GE.AND P4, PT, R5, UR4, PT ;  /* 0x0000000405007c0c */ /* 0x000fe2000bf86270 */
[----:B------:R-:W-:Y:S01]  /*4bd0*/  IMAD R5, R3, UR43, R0 ;  /* 0x0000002b03057c24 */ /* 0x000fe2000f8e0200 */
[--C-:B------:R-:W-:Y:S01]  /*4be0*/  SHF.R.S32.HI R7, RZ, 0x1f, R6.reuse ;  /* 0x0000001fff077819 */ /* 0x100fe20000011406 */
[----:B------:R-:W-:Y:S01]  /*4bf0*/  VIADD R0, R4, 0x20 ;  /* 0x0000002004007836 */ /* 0x000fe20000000000 */
[----:B------:R-:W-:Y:S01]  /*4c00*/  ISETP.GE.OR P6, PT, R6, UR5, P3 ;  /* 0x0000000506007c0c */ /* 0x000fe20009fc6670 */
[----:B------:R-:W-:Y:S01]  /*4c10*/  VIADD R8, R4, 0x30 ;  /* 0x0000003004087836 */ /* 0x000fe20000000000 */
[----:B------:R-:W-:Y:S01]  /*4c20*/  ISETP.GE.AND P1, PT, R9, UR4, PT ;  /* 0x0000000409007c0c */ /* 0x000fe2000bf26270 */
[----:B------:R-:W-:Y:S01]  /*4c30*/  IMAD.WIDE.U32 R2, R2, UR43, R6 ;  /* 0x0000002b02027c25 */ /* 0x000fe2000f8e0006 */
[----:B------:R-:W-:-:S02]  /*4c40*/  ISETP.GE.AND P5, PT, R0, UR4, PT ;  /* 0x0000000400007c0c */ /* 0x000fc4000bfa6270 */
[----:B------:R-:W-:Y:S01]  /*4c50*/  ISETP.GE.AND P0, PT, R8, UR4, PT ;  /* 0x0000000408007c0c */ /* 0x000fe2000bf06270 */
[----:B------:R-:W-:Y:S01]  /*4c60*/  IMAD.IADD R3, R3, 0x1, R5 ;  /* 0x0000000103037824 */ /* 0x000fe200078e0205 */
[----:B------:R-:W-:Y:S01]  /*4c70*/  SHF.R.S32.HI R5, RZ, 0x1f, R4 ;  /* 0x0000001fff057819 */ /* 0x000fe20000011404 */
[----:B---3--:R-:W-:Y:S01]  /*4c80*/  IMAD R0, R10, UR11, RZ ;  /* 0x0000000b0a007c24 */ /* 0x008fe2000f8e02ff */
[----:B------:R-:W-:Y:S01]  /*4c90*/  ISETP.GE.OR P2, PT, R6, UR5, P4 ;  /* 0x0000000506007c0c */ /* 0x000fe2000a746670 */
[----:B------:R-:W-:Y:S02]  /*4ca0*/  IMAD.U32 R9, RZ, RZ, UR38 ;  /* 0x00000026ff097e24 */ /* 0x000fe4000f8e00ff */
[----:B------:R-:W-:Y:S02]  /*4cb0*/  IMAD R11, R11, UR44, R0 ;  /* 0x0000002c0b0b7c24 */ /* 0x000fe4000f8e0200 */
[----:B------:R-:W-:-:S04]  /*4cc0*/  IMAD.WIDE.U32 R12, R10, UR44, R2 ;  /* 0x0000002c0a0c7c25 */ /* 0x000fc8000f8e0002 */
[----:B------:R-:W-:-:S04]  /*4cd0*/  IMAD.WIDE R2, R9, 0x60, R4 ;  /* 0x0000006009027825 */ /* 0x000fc800078e0204 */
[----:B------:R-:W-:Y:S01]  /*4ce0*/  IMAD.IADD R11, R13, 0x1, R11 ;  /* 0x000000010d0b7824 */ /* 0x000fe200078e020b */
[----:B----4-:R-:W-:Y:S06]  /*4cf0*/  @P6 BRA `(.L_x_2549) ;  /* 0x0000000000286947 */ /* 0x010fec0003800000 */
        /* <DEDUP_REMOVED lines=10> */
.L_x_2549:
[----:B------:R-:W-:Y:S05]  /*4da0*/  BSYNC B0 ;  /* 0x0000000000007941 */ /* 0x000fea0003800000 */
.L_x_2548:
[----:B------:R-:W-:Y:S01]  /*4db0*/  BSSY B0, `(.L_x_2550) ;  /* 0x0000010000007945 */ /* 0x000fe20003800000 */
[----:B------:R-:W-:-:S03]  /*4dc0*/  ISETP.GE.OR P6, PT, R6, UR5, P5 ;  /* 0x0000000506007c0c */ /* 0x000fc6000afc6670 */
        /* <DEDUP_REMOVED lines=14> */
.L_x_2551:
[----:B------:R-:W-:Y:S05]  /*4eb0*/  BSYNC B0 ;  /* 0x0000000000007941 */ /* 0x000fea0003800000 */
.L_x_2550:
[----:B------:R-:W-:Y:S01]  /*4ec0*/  BSSY B0, `(.L_x_2552) ;  /* 0x0000010000007945 */ /* 0x000fe20003800000 */
[----:B------:R-:W-:-:S03]  /*4ed0*/  ISETP.GE.OR P2, PT, R6, UR5, P0 ;  /* 0x0000000506007c0c */ /* 0x000fc60008746670 */
[----:B------:R-:W-:Y:S10]  /*4ee0*/  @P6 BRA `(.L_x_2553) ;  /* 0x0000000000346947 */ /* 0x000ff40003800000 */
[----:B-12---:R-:W-:Y:S01]  /*4ef0*/  IADD3 R15, P6, R2, 0x20, RZ ;  /* 0x00000020020f7810 */ /* 0x006fe20007fde0ff */
        /* <DEDUP_REMOVED lines=12> */
.L_x_2553:
[----:B------:R-:W-:Y:S05]  /*4fc0*/  BSYNC B0 ;  /* 0x0000000000007941 */ /* 0x000fea0003800000 */
.L_x_2552:
[----:B------:R-:W-:Y:S01]  /*4fd0*/  BSSY B0, `(.L_x_2554) ;  /* 0x0000011000007945 */ /* 0x000fe20003800000 */
[----:B------:R-:W-:Y:S01]  /*4fe0*/  ISETP.GE.OR P6, PT, R6, UR5, P1 ;  /* 0x0000000506007c0c */ /* 0x000fe20008fc6670 */
        /* <DEDUP_REMOVED lines=15> */
.L_x_2555:
[----:B------:R-:W-:Y:S05]  /*50e0*/  BSYNC B0 ;  /* 0x0000000000007941 */ /* 0x000fea0003800000 */
.L_x_2554:
[----:B------:R-:W-:Y:S01]  /*50f0*/  ISETP.GE.AND P2, PT, R0, UR4, PT ;  /* 0x0000000400007c0c */ /* 0x000fe2000bf46270 */
[C---:B------:R-:W-:Y:S01]  /*5100*/  IMAD R0, R16.reuse, UR10, RZ ;  /* 0x0000000a10007c24 */ /* 0x040fe2000f8e02ff */
[----:B------:R-:W-:Y:S01]  /*5110*/  ULDC UR8, c[0x0][0x83c] ;  /* 0x00020f0000087ab9 */ /* 0x000fe20000000800 */
[----:B------:R-:W-:Y:S01]  /*5120*/  BSSY B0, `(.L_x_2556) ;  /* 0x0000011000007945 */ /* 0x000fe20003800000 */
[----:B----4-:R-:W-:-:S04]  /*5130*/  IMAD.WIDE.U32 R8, R16, UR43, R6 ;  /* 0x0000002b10087c25 */ /* 0x010fc8000f8e0006 */
[----:B------:R-:W-:Y:S01]  /*5140*/  IMAD R17, R17, UR43, R0 ;  /* 0x0000002b11117c24 */ /* 0x000fe2000f8e0200 */
[----:B------:R-:W-:Y:S06]  /*5150*/  @P6 BRA `(.L_x_2557) ;  /* 0x0000000000346947 */ /* 0x000fec0003800000 */
[----:B-123--:R-:W-:Y:S01]  /*5160*/  IADD3 R15, P6, R2, 0x40, RZ ;  /* 0x00000040020f7810 */ /* 0x00efe20007fde0ff */
        /* <DEDUP_REMOVED lines=12> */
.L_x_2557:
[----:B------:R-:W-:Y:S05]  /*5230*/  BSYNC B0 ;  /* 0x0000000000007941 */ /* 0x000fea0003800000 */
.L_x_2556:
[----:B------:R-:W-:Y:S01]  /*5240*/  ISETP.GE.OR P6, PT, R6, UR5, P2 ;  /* 0x0000000506007c0c */ /* 0x000fe200097c6670 */
[----:B------:R-:W-:Y:S01]  /*5250*/  IMAD.IADD R9, R9, 0x1, R17 ;  /* 0x0000000109097824 */ /* 0x000fe200078e0211 */
[----:B------:R-:W-:Y:S01]  /*5260*/  BSSY B0, `(.L_x_2558) ;  /* 0x0000018000007945 */ /* 0x000fe20003800000 */
[----:B------:R-:W-:Y:S01]  /*5270*/  IMAD R0, R18, UR11, RZ ;  /* 0x0000000b12007c24 */ /* 0x000fe2000f8e02ff */
[----:B------:R-:W-:Y:S01]  /*5280*/  ISETP.GE.OR P3, PT, R6, UR8, P3 ;  /* 0x0000000806007c0c */ /* 0x000fe20009f66670 */
[----:B------:R-:W-:Y:S01]  /*5290*/  IMAD.WIDE.U32 R8, R18, UR44, R8 ;  /* 0x0000002c12087c25 */ /* 0x000fe2000f8e0008 */
[C---:B------:R-:W-:Y:S02]  /*52a0*/  ISETP.GE.OR P4, PT, R6.reuse, UR8, P4 ;  /* 0x0000000806007c0c */ /* 0x040fe4000a786670 */
[C---:B------:R-:W-:Y:S01]  /*52b0*/  ISETP.GE.OR P5, PT, R6.reuse, UR8, P5 ;  /* 0x0000000806007c0c */ /* 0x040fe2000afa6670 */
[----:B-1234-:R-:W-:Y:S01]  /*52c0*/  IMAD R15, R19, UR44, R0 ;  /* 0x0000002c130f7c24 */ /* 0x01efe2000f8e0200 */
[----:B------:R-:W-:-:S02]  /*52d0*/  ISETP.GE.OR P0, PT, R6, UR8, P0 ;  /* 0x0000000806007c0c */ /* 0x000fc40008706670 */
[C---:B------:R-:W-:Y:S02]  /*52e0*/  ISETP.GE.OR P1, PT, R6.reuse, UR8, P1 ;  /* 0x0000000806007c0c */ /* 0x040fe40008f26670 */
[----:B------:R-:W-:Y:S01]  /*52f0*/  ISETP.GE.OR P2, PT, R6, UR8, P2 ;  /* 0x0000000806007c0c */ /* 0x000fe20009746670 */
[----:B------:R-:W-:-:S12]  /*5300*/  @P6 BRA `(.L_x_2559) ;  /* 0x0000000000346947 */ /* 0x000fd80003800000 */
        /* <DEDUP_REMOVED lines=13> */
.L_x_2559:
[----:B------:R-:W-:Y:S05]  /*53e0*/  BSYNC B0 ;  /* 0x0000000000007941 */ /* 0x000fea0003800000 */
.L_x_2558:
[----:B------:R-:W-:Y:S01]  /*53f0*/  BSSY B0, `(.L_x_2560) ;  /* 0x000000d000007945 */ /* 0x000fe20003800000 */
[----:B-1----:R-:W-:-:S03]  /*5400*/  IMAD.IADD R7, R9, 0x1, R15 ;  /* 0x0000000109077824 */ /* 0x002fc600078e020f */
        /* <DEDUP_REMOVED lines=11> */
.L_x_2561:
[----:B------:R-:W-:Y:S05]  /*54c0*/  BSYNC B0 ;  /* 0x0000000000007941 */ /* 0x000fea0003800000 */
.L_x_2560:
        /* <DEDUP_REMOVED lines=15> */
.L_x_2563:
[----:B------:R-:W-:Y:S05]  /*55c0*/  BSYNC B0 ;  /* 0x0000000000007941 */ /* 0x000fea0003800000 */
.L_x_2562:
[----:B------:R-:W-:Y:S04]  /*55d0*/  BSSY B0, `(.L_x_2564) ;  /* 0x000000f000007945 */ /* 0x000fe80003800000 */
[----:B------:R-:W-:Y:S05]  /*55e0*/  @P5 BRA `(.L_x_2565) ;  /* 0x0000000000345947 */ /* 0x000fea0003800000 */
        /* <DEDUP_REMOVED lines=13> */
.L_x_2565:
[----:B------:R-:W-:Y:S05]  /*56c0*/  BSYNC B0 ;  /* 0x0000000000007941 */ /* 0x000fea0003800000 */
.L_x_2564:
[----:B------:R-:W-:Y:S04]  /*56d0*/  BSSY B0, `(.L_x_2566) ;  /* 0x000000f000007945 */ /* 0x000fe80003800000 */
[----:B------:R-:W-:Y:S05]  /*56e0*/  @P0 BRA `(.L_x_2567) ;  /* 0x0000000000340947 */ /* 0x000fea0003800000 */
        /* <DEDUP_REMOVED lines=13> */
.L_x_2567:
[----:B------:R-:W-:Y:S05]  /*57c0*/  BSYNC B0 ;  /* 0x0000000000007941 */ /* 0x000fea0003800000 */
.L_x_2566:
[----:B------:R-:W-:Y:S04]  /*57d0*/  BSSY B0, `(.L_x_2568) ;  /* 0x000000f000007945 */ /* 0x000fe80003800000 */
[----:B------:R-:W-:Y:S05]  /*57e0*/  @P1 BRA `(.L_x_2569) ;  /* 0x0000000000341947 */ /* 0x000fea0003800000 */
[----:B-1234-:R-:W-:Y:S01]  /*57f0*/  IADD3 R11, P0, R2, 0x40, RZ ;  /* 0x00000040020b7810 */ /* 0x01efe20007f1e0ff */
        /* <DEDUP_REMOVED lines=12> */
.L_x_2569:
[----:B------:R-:W-:Y:S05]  /*58c0*/  BSYNC B0 ;  /* 0x0000000000007941 */ /* 0x000fea0003800000 */
.L_x_2568:
        /* <DEDUP_REMOVED lines=15> */
.L_x_2571:
[----:B------:R-:W-:Y:S05]  /*59c0*/  BSYNC B0 ;  /* 0x0000000000007941 */ /* 0x000fea0003800000 */
.L_x_2570:
[----:B------:R-:W-:Y:S05]  /*59d0*/  EXIT ;  /* 0x000000000000794d */ /* 0x000fea0003800000 */
.L_x_2518:
[----:B------:R-:W-:-:S08]  /*59e0*/  NOP ;  /* 0x0000000000007918 */ /* 0x000fd00000000000 */
[----:B---3--:R-:W1:-:S00]  /*59f0*/  USETMAXREG.DEALLOC.CTAPOOL 0x20 ;  /* 0x00000020000079c8 */ /* 0x008e4000080e0500 */
[----:B-1----:R-:W-:Y:S01]  /*5a00*/  LOP3.LUT R0, R0, 0x3, RZ, 0xc0, !PT ;  /* 0x0000000300007812 */ /* 0x002fe200078ec0ff */
[----:B------:R-:W-:Y:S05]  /*5a10*/  BSSY B0, `(.L_x_2572) ;  /* 0x000039a000007945 */ /* 0x000fea0003800000 */
[----:B------:R-:W1:Y:S02]  /*5a20*/  SHFL.IDX PT, R0, R0, RZ, 0x1f ;  /* 0x00001fff00007589 */ /* 0x000e6400000e0000 */
[----:B-1----:R-:W-:-:S13]  /*5a30*/  ISETP.NE.AND P0, PT, R0, RZ, PT ;  /* 0x000000ff0000720c */ /* 0x002fda0003f05270 */
[----:B------:R-:W-:Y:S05]  /*5a40*/  @!P0 BRA `(.L_x_2573) ;  /* 0x0000001000908947 */ /* 0x000fea0003800000 */
[----:B------:R-:W-:-:S13]  /*5a50*/  ISETP.NE.AND P0, PT, R0, 0x1, PT ;  /* 0x000000010000780c */ /* 0x000fda0003f05270 */
[----:B------:R-:W-:Y:S05]  /*5a60*/  @P0 BRA `(.L_x_2574) ;  /* 0x0000003800500947 */ /* 0x000fea0003800000 */
[----:B------:R-:W1:Y:S01]  /*5a70*/  S2UR UR7, SR_CTAID.X ;  /* 0x00000000000779c3 */ /* 0x000e620000002500 */
[----:B------:R-:W-:Y:S02]  /*5a80*/  ULDC UR8, c[0x0][0xb50] ;  /* 0x0002d40000087ab9 */ /* 0x000fe40000000800 */
[----:B------:R-:W-:-:S05]  /*5a90*/  UISETP.NE.AND UP0, UPT, UR8, 0x1, UPT ;  /* 0x000000010800788c */ /* 0x000fca000bf05270 */
[----:B------:R-:W2:Y:S06]  /*5aa0*/  LDC R0, c[0x0][0xb68] ;  /* 0x0002da00ff007b82 */ /* 0x000eac0000000800 */
[----:B------:R-:W-:Y:S01]  /*5ab0*/  @UP0 ULDC UR4, c[0x0][0xb54] ;  /* 0x0002d50000040ab9 */ /* 0x000fe20000000800 */
[----:B------:R-:W-:Y:S01]  /*5ac0*/  @UP0 ULDC UR9, c[0x0][0xb58] ;  /* 0x0002d60000090ab9 */ /* 0x000fe20000000800 */
[----:B-1----:R-:W-:Y:S02]  /*5ad0*/  UIMAD.WIDE.U32 UR4, UR7, UR4, URZ ;  /* 0x00000004070472a5 */ /* 0x002fe4000f8e003f */
[----:B------:R-:W-:-:S02]  /*5ae0*/  UMOV UR6, UR7 ;  /* 0x0000000700067c82 */ /* 0x000fc40008000000 */
[----:B------:R-:W-:-:S04]  /*5af0*/  @UP0 USHF.R.U32.HI UR6, URZ, UR9, UR5 ;  /* 0x000000093f060299 */ /* 0x000fc80008011605 */
[----:B------:R-:W-:Y:S02]  /*5b00*/  UIADD3 UR4, -UR6, URZ, URZ ;  /* 0x0000003f06047290 */ /* 0x000fe4000fffe13f */
[----:B--2---:R-:W-:Y:S02]  /*5b10*/  ISETP.LE.AND P0, PT, R0, UR6, PT ;  /* 0x0000000600007c0c */ /* 0x004fe4000bf03270 */
[----:B------:R-:W-:-:S11]  /*5b20*/  UIMAD UR8, UR8, UR4, UR7 ;  /* 0x00000004080872a4 */ /* 0x000fd6000f8e0207 */
[----:B------:R-:W-:Y:S05]  /*5b30*/  @!P0 BRA `(.L_x_2575) ;  /* 0x0000000000208947 */ /* 0x000fea0003800000 */
        /* <DEDUP_REMOVED lines=8> */
.L_x_2575:
[----:B------:R-:W-:Y:S01]  /*5bc0*/  ULDC UR9, c[0x0][0xb44] ;  /* 0x0002d10000097ab9 */ /* 0x000fe20000000800 */
[----:B------:R-:W-:Y:S01]  /*5bd0*/  UMOV UR7, UR8 ;  /* 0x0000000800077c82 */ /* 0x000fe20008000000 */
[----:B------:R-:W-:-:S11]  /*5be0*/  UISETP.NE.AND UP0, UPT, UR9, 0x1, UPT ;  /* 0x000000010900788c */ /* 0x000fd6000bf05270 */
[----:B------:R-:W-:Y:S02]  /*5bf0*/  @UP0 ULDC.64 UR10, c[0x0][0xb48] ;  /* 0x0002d200000a0ab9 */ /* 0x000fe40000000a00 */
[----:B------:R-:W-:-:S04]  /*5c00*/  UIMAD.WIDE.U32 UR4, UR8, UR10, URZ ;  /* 0x0000000a080472a5 */ /* 0x000fc8000f8e003f */
[----:B------:R-:W-:-:S04]  /*5c10*/  @UP0 USHF.R.U32.HI UR7, URZ, UR11, UR5 ;  /* 0x0000000b3f070299 */ /* 0x000fc80008011605 */
[----:B------:R-:W-:-:S12]  /*5c20*/  UIMAD UR4, UR7, UR9, URZ ;  /* 0x00000009070472a4 */ /* 0x000fd8000f8e023f */
.L_x_2576:
        /* <DEDUP_REMOVED lines=13> */
[----:B------:R-:W-:Y:S05]  /*5d00*/  @!P0 BRA `(.L_x_2574) ;  /* 0x0000003400a88947 */ /* 0x000fea0003800000 */
[----:B------:R-:W-:Y:S01]  /*5d10*/  ULDC UR5, c[0x0][0x280] ;  /* 0x0000a00000057ab9 */ /* 0x000fe20000000800 */
[----:B------:R-:W-:Y:S01]  /*5d20*/  ULDC UR4, c[0x0][0x290] ;  /* 0x0000a40000047ab9 */ /* 0x000fe20000000800 */
[----:B------:R-:W-:Y:S01]  /*5d30*/  UIMAD UR7, UR7, 0x60, UR5 ;  /* 0x00000060070778a4 */ /* 0x000fe2000f8e0205 */
[----:B------:R-:W-:Y:S01]  /*5d40*/  ULDC UR6, c[0x0][0x74c] ;  /* 0x0001d30000067ab9 */ /* 0x000fe20000000800 */
[----:B------:R-:W-:Y:S02]  /*5d50*/  UIADD3 UR5, UR5, 0x3f, URZ ;  /* 0x0000003f05057890 */ /* 0x000fe4000fffe03f */
[----:B------:R-:W-:Y:S02]  /*5d60*/  UIADD3 UR7, -UR6, UR7, -UR4 ;  /* 0x0000000706077290 */ /* 0x000fe4000fffe904 */
[----:B------:R-:W-:Y:S02]  /*5d70*/  USHF.R.S32.HI UR6, URZ, 0x1f, UR5 ;  /* 0x0000001f3f067899 */ /* 0x000fe40008011405 */
[----:B------:R-:W-:-:S02]  /*5d80*/  USHF.R.S32.HI UR4, URZ, 0x1f, UR7 ;  /* 0x0000001f3f047899 */ /* 0x000fc40008011407 */
[----:B------:R-:W-:Y:S02]  /*5d90*/  ULEA.HI UR5, UR6, UR5, URZ, 0x6 ;  /* 0x0000000506057291 */ /* 0x000fe4000f8f303f */
[----:B------:R-:W-:Y:S02]  /*5da0*/  ULEA.HI UR4, UR4, UR7, URZ, 0x6 ;  /* 0x0000000704047291 */ /* 0x000fe4000f8f303f */
[----:B------:R-:W-:Y:S02]  /*5db0*/  USHF.R.S32.HI UR5, URZ, 0x6, UR5 ;  /* 0x000000063f057899 */ /* 0x000fe40008011405 */
[----:B------:R-:W-:-:S04]  /*5dc0*/  USHF.R.S32.HI UR4, URZ, 0x6, UR4 ;  /* 0x000000063f047899 */ /* 0x000fc80008011404 */
[----:B------:R-:W-:-:S04]  /*5dd0*/  UISETP.LT.AND UP0, UPT, URZ, UR4, UPT ;  /* 0x000000043f00728c */ /* 0x000fc8000bf01270 */
[----:B------:R-:W-:-:S04]  /*5de0*/  USEL UR8, URZ, UR4, !UP0 ;  /* 0x000000043f087287 */ /* 0x000fc8000c000000 */
[----:B------:R-:W-:-:S06]  /*5df0*/  UISETP.GT.AND UP0, UPT, UR5, UR8, UPT ;  /* 0x000000080500728c */ /* 0x000fcc000bf04270 */
[----:B------:R-:W-:-:S13]  /*5e00*/  PLOP3.LUT P0, PT, PT, PT, UP0, 0x80, 0x0 ;  /* 0x000000000000781c */ /* 0x000fda0003f0f008 */
[----:B------:R-:W-:Y:S05]  /*5e10*/  @!P0 BRA `(.L_x_2574) ;  /* 0x0000003400648947 */ /* 0x000fea0003800000 */
[----:B------:R-:W-:Y:S01]  /*5e20*/  USHF.R.S32.HI UR4, URZ, 0x1f, UR11 ;  /* 0x0000001f3f047899 */ /* 0x000fe2000801140b */
[----:B------:R-:W-:Y:S01]  /*5e30*/  ULDC.64 UR12, c[0x0][0x2d8] ;  /* 0x0000b600000c7ab9 */ /* 0x000fe20000000a00 */
[----:B------:R-:W-:Y:S02]  /*5e40*/  ELECT P0, URZ, PT ;  /* 0x00000000003f782f */ /* 0x000fe40003800000 */
[----:B------:R-:W-:Y:S02]  /*5e50*/  UIMAD UR9, UR4, UR12, URZ ;  /* 0x0000000c040972a4 */ /* 0x000fe4000f8e023f */
[----:B------:R-:W-:Y:S02]  /*5e60*/  UIADD3 UR4, UR5, -UR8, URZ ;  /* 0x8000000805047290 */ /* 0x000fe4000fffe03f */
[----:B------:R-:W-:Y:S02]  /*5e70*/  UIMAD.WIDE.U32 UR6, UR11, UR12, URZ ;  /* 0x0000000c0b0672a5 */ /* 0x000fe4000f8e003f */
[----:B------:R-:W-:-:S02]  /*5e80*/  ULOP3.LUT UR4, UR4, 0x1, URZ, 0xc0, !UPT ;  /* 0x0000000104047892 */ /* 0x000fc4000f8ec03f */
[----:B------:R-:W-:Y:S02]  /*5e90*/  UIMAD UR9, UR11, UR13, UR9 ;  /* 0x0000000d0b0972a4 */ /* 0x000fe4000f8e0209 */
[----:B------:R-:W-:Y:S02]  /*5ea0*/  UISETP.NE.U32.AND UP0, UPT, UR4, 0x1, UPT ;  /* 0x000000010400788c */ /* 0x000fe4000bf05070 */
[----:B------:R-:W-:Y:S01]  /*5eb0*/  USHF.R.S32.HI UR11, URZ, 0x1f, UR10 ;  /* 0x0000001f3f0b7899 */ /* 0x000fe2000801140a */
[----:B------:R-:W-:Y:S01]  /*5ec0*/  ULDC.64 UR12, c[0x0][0x2e0] ;  /* 0x0000b800000c7ab9 */ /* 0x000fe20000000a00 */
[----:B------:R-:W-:Y:S02]  /*5ed0*/  UIADD3 UR7, UR7, UR9, URZ ;  /* 0x0000000907077290 */ /* 0x000fe4000fffe03f */
[----:B------:R-:W-:Y:S01]  /*5ee0*/  PLOP3.LUT P1, PT, PT, PT, UP0, 0x80, 0x0 ;  /* 0x000000000000781c */ /* 0x000fe20003f2f008 */
[----:B------:R-:W-:Y:S02]  /*5ef0*/  UIMAD UR9, UR11, UR12, URZ ;  /* 0x0000000c0b0972a4 */ /* 0x000fe4000f8e023f */
[----:B------:R-:W-:-:S02]  /*5f00*/  UIMAD.WIDE.U32 UR6, UR10, UR12, UR6 ;  /* 0x0000000c0a0672a5 */ /* 0x000fc4000f8e0006 */
[----:B------:R-:W-:-:S04]  /*5f10*/  UIMAD UR9, UR10, UR13, UR9 ;  /* 0x0000000d0a0972a4 */ /* 0x000fc8000f8e0209 */
[----:B------:R-:W-:-:S04]  /*5f20*/  UIADD3 UR25, UR7, UR9, URZ ;  /* 0x0000000907197290 */ /* 0x000fc8000fffe03f */
[----:B------:R-:W-:Y:S08]  /*5f30*/  @P1 BRA `(.L_x_2577) ;  /* 0x00000004001c1947 */ /* 0x000ff00003800000 */
        /* <DEDUP_REMOVED lines=18> */
.L_x_2579:
[----:B------:R-:W-:Y:S05]  /*6060*/  BSYNC B1 ;  /* 0x0000000000017941 */ /* 0x000fea0003800000 */
.L_x_2578:
        /* <DEDUP_REMOVED lines=18> */
.L_x_2581:
[----:B------:R-:W-:Y:S05]  /*6190*/  BSYNC B1 ;  /* 0x0000000000017941 */ /* 0x000fea0003800000 */
.L_x_2580:
        /* <DEDUP_REMOVED lines=19> */
.L_x_2583:
[----:B------:R-:W-:Y:S05]  /*62d0*/  BSYNC B1 ;  /* 0x0000000000017941 */ /* 0x000fea0003800000 */
.L_x_2582:
[----:B------:R-:W-:Y:S06]  /*62e0*/  BAR.ARV 0xa, 0xa0 ;  /* 0x0282800000007b1d */ /* 0x000fec0000002000 */
[----:B------:R-:W-:Y:S04]  /*62f0*/  BSSY B1, `(.L_x_2584) ;  /* 0x0000003000017945 */ /* 0x000fe80003800000 */
[----:B------:R-:W-:Y:S05]  /*6300*/  @!P0 BRA `(.L_x_2585) ;  /* 0x0000000000048947 */ /* 0x000fea0003800000 */
[----:B------:R-:W-:-:S04]  /*6310*/  DEPBAR.LE SB0, 0x1 ;  /* 0x000080400000791a */ /* 0x000fc80000000000 */
.L_x_2585:
[----:B------:R-:W-:Y:S05]  /*6320*/  BSYNC B1 ;  /* 0x0000000000017941 */ /* 0x000fea0003800000 */
.L_x_2584:
[----:B------:R-:W-:Y:S06]  /*6330*/  BAR.ARV 0xb, 0xa0 ;  /* 0x02c2800000007b1d */ /* 0x000fec0000002000 */
[----:B------:R-:W-:Y:S04]  /*6340*/  BSSY B1, `(.L_x_2586) ;  /* 0x0000003000017945 */ /* 0x000fe80003800000 */
[----:B------:R-:W-:Y:S05]  /*6350*/  @!P0 BRA `(.L_x_2587) ;  /* 0x0000000000048947 */ /* 0x000fea0003800000 */
[----:B------:R-:W-:-:S04]  /*6360*/  DEPBAR.LE SB0, 0x0 ;  /* 0x000080000000791a */ /* 0x000fc80000000000 */
.L_x_2587:
[----:B------:R-:W-:Y:S05]  /*6370*/  BSYNC B1 ;  /* 0x0000000000017941 */ /* 0x000fea0003800000 */
.L_x_2586:
[----:B------:R-:W-:Y:S06]  /*6380*/  BAR.ARV 0xc, 0xa0 ;  /* 0x0302800000007b1d */ /* 0x000fec0000002000 */
[----:B------:R-:W-:Y:S01]  /*6390*/  UIADD3 UR12, UR8, 0x1, URZ ;  /* 0x00000001080c7890 */ /* 0x000fe2000fffe03f */
[----:B------:R-:W-:Y:S11]  /*63a0*/  BRA `(.L_x_2588) ;  /* 0x0000000000047947 */ /* 0x000ff60003800000 */
.L_x_2577:
[----:B------:R-:W-:-:S05]  /*63b0*/  UMOV UR12, UR8 ;  /* 0x00000008000c7c82 */ /* 0x000fca0008000000 */
.L_x_2588:
[----:B------:R-:W-:-:S04]  /*63c0*/  UIADD3 UR4, UR8, 0x1, URZ ;  /* 0x0000000108047890 */ /* 0x000fc8000fffe03f */
[----:B------:R-:W-:-:S06]  /*63d0*/  UISETP.NE.AND UP0, UPT, UR5, UR4, UPT ;  /* 0x000000040500728c */ /* 0x000fcc000bf05270 */
[----:B------:R-:W-:-:S13]  /*63e0*/  PLOP3.LUT P1, PT, PT, PT, UP0, 0x80, 0x0 ;  /* 0x000000000000781c */ /* 0x000fda0003f2f008 */
[----:B------:R-:W-:Y:S05]  /*63f0*/  @!P1 BRA `(.L_x_2574) ;  /* 0x0000002c00ec9947 */ /* 0x000fea0003800000 */
[----:B------:R-:W-:Y:S01]  /*6400*/  ULDC.64 UR10, c[0x0][0x2c0] ;  /* 0x0000b000000a7ab9 */ /* 0x000fe20000000a00 */
[----:B------:R-:W-:Y:S02]  /*6410*/  UIADD3 UR23, UR9, UR7, URZ ;  /* 0x0000000709177290 */ /* 0x000fe4000fffe03f */
[----:B------:R-:W-:Y:S02]  /*6420*/  ULEA UR22, UP0, UR6, UR10, 0x2 ;  /* 0x0000000a06167291 */ /* 0x000fe4000f80103f */
[----:B------:R-:W-:Y:S02]  /*6430*/  UIMAD UR13, UR12, 0x3000, URZ ;  /* 0x000030000c0d78a4 */ /* 0x000fe4000f8e023f */
        /* <DEDUP_REMOVED lines=11> */
[----:B------:R-:W-:Y:S01]  /*64f0*/  UMOV UR4, URZ ;  /* 0x0000003f00047c82 */ /* 0x000fe20008000000 */
[----:B------:R-:W-:Y:S01]  /*6500*/  ULDC.64 UR28, c[0x0][0x2c0] ;  /* 0x0000b000001c7ab9 */ /* 0x000fe20000000a00 */
[----:B------:R-:W-:-:S09]  /*6510*/  UMOV UR24, UR13 ;  /* 0x0000000d00187c82 */ /* 0x000fd20008000000 */
.L_x_2609:
        /* <DEDUP_REMOVED lines=13> */
[----:B------:R-:W-:Y:S02]  /*65f0*/  ULEA.HI.X.SX32 UR40, UR24, UR25, 0x1, UP0 ;  /* 0x0000001918287291 */ /* 0x000fe400080f0e3f */
[----:B------:R-:W-:-:S04]  /*6600*/  ULEA UR38, UP0, UR39, UR28, 0x2 ;  /* 0x0000001c27267291 */ /* 0x000fc8000f80103f */
[----:B------:R-:W-:-:S03]  /*6610*/  ULEA.HI.X UR39, UR39, UR29, UR40, 0x2, UP0 ;  /* 0x0000001d27277291 */ /* 0x000fc600080f1428 */
[----:B------:R-:W-:Y:S01]  /*6620*/  UMOV UR40, 0x0 ;  /* 0x0000000000287882 */ /* 0x000fe20000000000 */
[----:B-1----:R-:W-:-:S03]  /*6630*/  ULEA UR26, UR27, UR26, 0x18 ;  /* 0x0000001a1b1a7291 */ /* 0x002fc6000f8ec03f */
[----:B------:R-:W-:Y:S01]  /*6640*/  UMOV UR27, 0x400 ;  /* 0x00000400001b7882 */ /* 0x000fe20000000000 */
[----:B------:R-:W-:-:S09]  /*6650*/  UIADD3 UR26, UR26, 0x12000, URZ ;  /* 0x000120001a1a7890 */ /* 0x000fd2000fffe03f */
[----:B------:R1:W-:Y:S02]  /*6660*/  UBLKRED.G.S.ADD.F32.RN [UR38], [UR26], UR27, desc[UR40] ;  /* 0x000028261a0073bb */ /* 0x0003e400080a141b */
[----:B-1----:R0:W-:Y:S02]  /*6670*/  UTMACMDFLUSH ;  /* 0x00000000000079b7 */ /* 0x0021e40000000000 */
.L_x_2590:
[----:B------:R-:W-:Y:S05]  /*6680*/  BSYNC B1 ;  /* 0x0000000000017941 */ /* 0x000fea0003800000 */
.L_x_2589:
        /* <DEDUP_REMOVED lines=12> */
.L_x_2592:
[----:B------:R-:W-:Y:S05]  /*6750*/  BSYNC B1 ;  /* 0x0000000000017941 */ /* 0x000fea0003800000 */
.L_x_2591:
        /* <DEDUP_REMOVED lines=13> */
.L_x_2594:
[----:B------:R-:W-:Y:S05]  /*6830*/  BSYNC B1 ;  /* 0x0000000000017941 */ /* 0x000fea0003800000 */
.L_x_2593:
[----:B------:R-:W-:Y:S06]  /*6840*/  BAR.ARV 0xa, 0xa0 ;  /* 0x0282800000007b1d */ /* 0x000fec0000002000 */
[----:B------:R-:W-:Y:S04]  /*6850*/  BSSY B1, `(.L_x_2595) ;  /* 0x0000003000017945 */ /* 0x000fe80003800000 */
[----:B------:R-:W-:Y:S05]  /*6860*/  @!P0 BRA `(.L_x_2596) ;  /* 0x0000000000048947 */ /* 0x000fea0003800000 */
[----:B------:R-:W-:-:S04]  /*6870*/  DEPBAR.LE SB0, 0x1 ;  /* 0x000080400000791a */ /* 0x000fc80000000000 */
.L_x_2596:
[----:B------:R-:W-:Y:S05]  /*6880*/  BSYNC B1 ;  /* 0x0000000000017941 */ /* 0x000fea0003800000 */
.L_x_2595:
[----:B------:R-:W-:Y:S06]  /*6890*/  BAR.ARV 0xb, 0xa0 ;  /* 0x02c2800000007b1d */ /* 0x000fec0000002000 */
[----:B------:R-:W-:Y:S04]  /*68a0*/  BSSY B1, `(.L_x_2597) ;  /* 0x0000003000017945 */ /* 0x000fe80003800000 */
[----:B------:R-:W-:Y:S05]  /*68b0*/  @!P0 BRA `(.L_x_2598) ;  /* 0x0000000000048947 */ /* 0x000fea0003800000 */
[----:B------:R-:W-:-:S04]  /*68c0*/  DEPBAR.LE SB0, 0x0 ;  /* 0x000080000000791a */ /* 0x000fc80000000000 */
.L_x_2598:
[----:B------:R-:W-:Y:S05]  /*68d0*/  BSYNC B1 ;  /* 0x0000000000017941 */ /* 0x000fea0003800000 */
.L_x_2597:
        /* <DEDUP_REMOVED lines=13> */
.L_x_2600:
[----:B------:R-:W-:Y:S05]  /*69b0*/  BSYNC B1 ;  /* 0x0000000000017941 */ /* 0x000fea0003800000 */
.L_x_2599:
        /* <DEDUP_REMOVED lines=12> */
.L_x_2602:
[----:B------:R-:W-:Y:S05]  /*6a80*/  BSYNC B1 ;  /* 0x0000000000017941 */ /* 0x000fea0003800000 */
.L_x_2601:
        /* <DEDUP_REMOVED lines=13> */
.L_x_2604:
[----:B------:R-:W-:Y:S05]  /*6b60*/  BSYNC B1 ;  /* 0x0000000000017941 */ /* 0x000fea0003800000 */
.L_x_2603:
[----:B------:R-:W-:Y:S06]  /*6b70*/  BAR.ARV 0xa, 0xa0 ;  /* 0x0282800000007b1d */ /* 0x000fec0000002000 */
[----:B------:R-:W-:Y:S04]  /*6b80*/  BSSY B1, `(.L_x_2605) ;  /* 0x0000003000017945 */ /* 0x000fe80003800000 */
[----:B------:R-:W-:Y:S05]  /*6b90*/  @!P0 BRA `(.L_x_2606) ;  /* 0x0000000000048947 */ /* 0x000fea0003800000 */
[----:B------:R-:W-:-:S04]  /*6ba0*/  DEPBAR.LE SB0, 0x1 ;  /* 0x000080400000791a */ /* 0x000fc80000000000 */
.L_x_2606:
[----:B------:R-:W-:Y:S05]  /*6bb0*/  BSYNC B1 ;  /* 0x0000000000017941 */ /* 0x000fea0003800000 */
.L_x_2605:
[----:B------:R-:W-:Y:S01]  /*6bc0*/  UIADD3 UR12, UR12, 0x2, URZ ;  /* 0x000000020c0c7890 */ /* 0x000fe2000fffe03f */
[----:B------:R-:W-:Y:S06]  /*6bd0*/  BAR.ARV 0xb, 0xa0 ;  /* 0x02c2800000007b1d */ /* 0x000fec0000002000 */
[----:B------:R-:W-:Y:S01]  /*6be0*/  UISETP.GE.AND UP0, UPT, UR12, UR5, UPT ;  /* 0x000000050c00728c */ /* 0x000fe2000bf06270 */
[----:B------:R-:W-:Y:S04]  /*6bf0*/  BSSY B1, `(.L_x_2607) ;  /* 0x0000003000017945 */ /* 0x000fe80003800000 */
[----:B------:R-:W-:Y:S06]  /*6c00*/  @!P0 BRA `(.L_x_2608) ;  /* 0x0000000000048947 */ /* 0x000fec0003800000 */
[----:B------:R-:W-:-:S04]  /*6c10*/  DEPBAR.LE SB0, 0x0 ;  /* 0x000080000000791a */ /* 0x000fc80000000000 */
.L_x_2608:
[----:B------:R-:W-:Y:S05]  /*6c20*/  BSYNC B1 ;  /* 0x0000000000017941 */ /* 0x000fea0003800000 */
.L_x_2607:
[----:B------:R-:W-:Y:S06]  /*6c30*/  BAR.ARV 0xc, 0xa0 ;  /* 0x0302800000007b1d */ /* 0x000fec0000002000 */
[----:B------:R-:W-:Y:S01]  /*6c40*/  PLOP3.LUT P1, PT, PT, PT, UP0, 0x80, 0x0 ;  /* 0x000000000000781c */ /* 0x000fe20003f2f008 */
[----:B------:R-:W-:Y:S02]  /*6c50*/  UIADD3 UR24, UR24, 0x6000, URZ ;  /* 0x0000600018187890 */ /* 0x000fe4000fffe03f */
[----:B------:R-:W-:-:S10]  /*6c60*/  UIADD3 UR4, UR4, 0x6000, URZ ;  /* 0x0000600004047890 */ /* 0x000fd4000fffe03f */
[----:B------:R-:W-:Y:S05]  /*6c70*/  @!P1 BRA `(.L_x_2609) ;  /* 0xfffffff800289947 */ /* 0x000fea000383ffff */
[----:B------:R-:W-:Y:S05]  /*6c80*/  BRA `(.L_x_2574) ;  /* 0x0000002400c87947 */ /* 0x000fea0003800000 */
.L_x_2573:
        /* <DEDUP_REMOVED lines=21> */
.L_x_2610:
[----:B------:R-:W-:Y:S01]  /*6de0*/  ULDC UR8, c[0x0][0xb44] ;  /* 0x0002d10000087ab9 */ /* 0x000fe20000000800 */
[----:B------:R-:W-:Y:S01]  /*6df0*/  UMOV UR35, UR7 ;  /* 0x0000000700237c82 */ /* 0x000fe20008000000 */
[----:B------:R-:W-:-:S11]  /*6e00*/  UISETP.NE.AND UP0, UPT, UR8, 0x1, UPT ;  /* 0x000000010800788c */ /* 0x000fd6000bf05270 */
[----:B------:R-:W-:Y:S02]  /*6e10*/  @UP0 ULDC.64 UR10, c[0x0][0xb48] ;  /* 0x0002d200000a0ab9 */ /* 0x000fe40000000a00 */
[----:B------:R-:W-:-:S04]  /*6e20*/  UIMAD.WIDE.U32 UR4, UR7, UR10, URZ ;  /* 0x0000000a070472a5 */ /* 0x000fc8000f8e003f */
[----:B------:R-:W-:-:S04]  /*6e30*/  @UP0 USHF.R.U32.HI UR35, URZ, UR11, UR5 ;  /* 0x0000000b3f230299 */ /* 0x000fc80008011605 */
[----:B------:R-:W-:-:S12]  /*6e40*/  UIMAD UR4, UR35, UR8, URZ ;  /* 0x00000008230472a4 */ /* 0x000fd8000f8e023f */
.L_x_2611:
[----:B------:R-:W-:Y:S01]  /*6e50*/  ULDC UR8, c[0x0][0xb38] ;  /* 0x0002ce0000087ab9 */ /* 0x000fe20000000800 */
[----:B------:R-:W-:Y:S01]  /*6e60*/  UIADD3 UR4, UR7, -UR4, URZ ;  /* 0x8000000407047290 */ /* 0x000fe2000fffe03f */
[----:B------:R-:W-:Y:S01]  /*6e70*/  IMAD.MOV.U32 R16, RZ, RZ, 0x1 ;  /* 0x00000001ff107424 */ /* 0x000fe200078e00ff */
[----:B------:R-:W-:Y:S01]  /*6e80*/  UISETP.NE.AND UP0, UPT, UR8, 0x1, UPT ;  /* 0x000000010800788c */ /* 0x000fe2000bf05270 */
[----:B------:R-:W-:Y:S01]  /*6e90*/  IMAD.MOV.U32 R23, RZ, RZ, RZ ;  /* 0x000000ffff177224 */ /* 0x000fe200078e00ff */
[----:B------:R-:W-:Y:S01]  /*6ea0*/  ULDC UR5, c[0x0][0xb44] ;  /* 0x0002d10000057ab9 */ /* 0x000fe20000000800 */
[----:B------:R-:W-:Y:S01]  /*6eb0*/  IMAD.MOV.U32 R10, RZ, RZ, 0x1 ;  /* 0x00000001ff0a7424 */ /* 0x000fe200078e00ff */
[----:B------:R-:W-:-:S07]  /*6ec0*/  UIMAD UR6, UR6, UR5, UR4 ;  /* 0x00000005060672a4 */ /* 0x000fce000f8e0204 */
        /* <DEDUP_REMOVED lines=9> */
[----:B------:R-:W1:Y:S01]  /*6f60*/  LDC R2, c[0x0][0x280] ;  /* 0x0000a000ff027b82 */ /* 0x000e620000000800 */
[----:B------:R-:W-:Y:S01]  /*6f70*/  UIMAD UR35, UR35, 0x60, URZ ;  /* 0x00000060232378a4 */ /* 0x000fe2000f8e023f */
[----:B------:R-:W-:-:S06]  /*6f80*/  ULDC UR4, c[0x0][0x74c] ;  /* 0x0001d30000047ab9 */ /* 0x000fcc0000000800 */
[----:B------:R-:W1:Y:S02]  /*6f90*/  LDC R3, c[0x0][0x290] ;  /* 0x0000a400ff037b82 */ /* 0x000e640000000800 */
[----:B-1----:R-:W-:Y:S01]  /*6fa0*/  IADD3 R0, -R3, UR35, R2 ;  /* 0x0000002303007c10 */ /* 0x002fe2000fffe102 */
[----:B------:R-:W-:-:S04]  /*6fb0*/  VIADD R2, R2, 0x3f ;  /* 0x0000003f02027836 */ /* 0x000fc80000000000 */
[----:B------:R-:W-:Y:S01]  /*6fc0*/  VIADD R0, R0, -UR4 ;  /* 0x8000000400007c36 */ /* 0x000fe20008000000 */
[----:B------:R-:W-:-:S04]  /*6fd0*/  SHF.R.S32.HI R5, RZ, 0x1f, R2 ;  /* 0x0000001fff057819 */ /* 0x000fc80000011402 */
[----:B------:R-:W-:Y:S02]  /*6fe0*/  SHF.R.S32.HI R3, RZ, 0x1f, R0 ;  /* 0x0000001fff037819 */ /* 0x000fe40000011400 */
[----:B------:R-:W-:Y:S02]  /*6ff0*/  LEA.HI R4, R5, R2, RZ, 0x6 ;  /* 0x0000000205047211 */ /* 0x000fe400078f30ff */
[----:B------:R-:W-:Y:S02]  /*7000*/  LEA.HI R3, R3, R0, RZ, 0x6 ;  /* 0x0000000003037211 */ /* 0x000fe400078f30ff */
[----:B------:R-:W-:Y:S02]  /*7010*/  SHF.R.S32.HI R4, RZ, 0x6, R4 ;  /* 0x00000006ff047819 */ /* 0x000fe40000011404 */
[----:B------:R-:W-:-:S04]  /*7020*/  SHF.R.S32.HI R3, RZ, 0x6, R3 ;  /* 0x00000006ff037819 */ /* 0x000fc80000011403 */
[----:B------:R-:W-:-:S04]  /*7030*/  VIMNMX R5, RZ, R3, !PT ;  /* 0x00000003ff057248 */ /* 0x000fc80007fe0100 */
[----:B------:R-:W-:-:S13]  /*7040*/  ISETP.GT.AND P0, PT, R4, R5, PT ;  /* 0x000000050400720c */ /* 0x000fda0003f04270 */
[----:B------:R-:W-:Y:S05]  /*7050*/  @!P0 BRA `(.L_x_2612) ;  /* 0x0000002000508947 */ /* 0x000fea0003800000 */
[----:B------:R-:W1:Y:S01]  /*7060*/  LDC.64 R8, c[0x0][0x718] ;  /* 0x0001c600ff087b82 */ /* 0x000e620000000a00 */
[----:B------:R-:W-:Y:S01]  /*7070*/  IMAD.U32 R3, RZ, RZ, UR28 ;  /* 0x0000001cff037e24 */ /* 0x000fe2000f8e00ff */
[----:B------:R-:W-:Y:S01]  /*7080*/  ULDC UR4, c[0x0][0x2e8] ;  /* 0x0000ba0000047ab9 */ /* 0x000fe20000000800 */
[----:B------:R-:W-:Y:S01]  /*7090*/  ELECT P0, URZ, PT ;  /* 0x00000000003f782f */ /* 0x000fe20003800000 */
[----:B------:R-:W-:Y:S01]  /*70a0*/  BSSY B1, `(.L_x_2612) ;  /* 0x000020f000017945 */ /* 0x000fe20003800000 */
[----:B------:R-:W-:Y:S01]  /*70b0*/  UISETP.NE.AND UP0, UPT, UR4, 0x1, UPT ;  /* 0x000000010400788c */ /* 0x000fe2000bf05270 */
[----:B------:R-:W-:Y:S01]  /*70c0*/  SHF.R.S32.HI R3, RZ, 0x1f, R3 ;  /* 0x0000001fff037819 */ /* 0x000fe20000011403 */
[----:B------:R-:W-:Y:S01]  /*70d0*/  UMOV UR36, UR28 ;  /* 0x0000001c00247c82 */ /* 0x000fe20008000000 */
[----:B------:R-:W2:Y:S01]  /*70e0*/  LDC.64 R6, c[0x0][0x730] ;  /* 0x0001cc00ff067b82 */ /* 0x000ea20000000a00 */
[----:B------:R-:W-:-:S07]  /*70f0*/  IMAD.MOV.U32 R23, RZ, RZ, RZ ;  /* 0x000000ffff177224 */ /* 0x000fce00078e00ff */
[----:B------:R-:W3:Y:S01]  /*7100*/  LDC.64 R10, c[0x0][0x720] ;  /* 0x0001c800ff0a7b82 */ /* 0x000ee20000000a00 */
[----:B------:R-:W-:Y:S01]  /*7110*/  @UP0 ULDC UR4, c[0x0][0x2ec] ;  /* 0x0000bb0000040ab9 */ /* 0x000fe20000000800 */
[----:B------:R-:W-:Y:S01]  /*7120*/  @UP0 ULDC UR6, c[0x0][0x2f0] ;  /* 0x0000bc0000060ab9 */ /* 0x000fe20000000800 */
[----:B------:R-:W-:-:S04]  /*7130*/  UIMAD.WIDE.U32 UR4, UR28, UR4, URZ ;  /* 0x000000041c0472a5 */ /* 0x000fc8000f8e003f */
[----:B------:R-:W-:Y:S01]  /*7140*/  @UP0 USHF.R.U32.HI UR36, URZ, UR6, UR5 ;  /* 0x000000063f240299 */ /* 0x000fe20008011605 */
[----:B-1----:R-:W-:-:S04]  /*7150*/  IMAD R0, R3, R8, RZ ;  /* 0x0000000803007224 */ /* 0x002fc800078e02ff */
[----:B------:R-:W-:Y:S02]  /*7160*/  IMAD R13, R9, UR28, R0 ;  /* 0x0000001c090d7c24 */ /* 0x000fe4000f8e0200 */
[----:B------:R-:W-:-:S04]  /*7170*/  IMAD.WIDE.U32 R8, R8, UR28, RZ ;  /* 0x0000001c08087c25 */ /* 0x000fc8000f8e00ff */
[----:B--2---:R-:W-:Y:S02]  /*7180*/  IMAD R12, R3, R6, RZ ;  /* 0x00000006030c7224 */ /* 0x004fe400078e02ff */
[----:B------:R-:W1:Y:S01]  /*7190*/  LDC.64 R2, c[0x0][0x738] ;  /* 0x0001ce00ff027b82 */ /* 0x000e620000000a00 */
[----:B------:R-:W-:Y:S02]  /*71a0*/  IMAD.U32 R0, RZ, RZ, UR29 ;  /* 0x0000001dff007e24 */ /* 0x000fe4000f8e00ff */
[----:B------:R-:W-:Y:S02]  /*71b0*/  IMAD.IADD R9, R9, 0x1, R13 ;  /* 0x0000000109097824 */ /* 0x000fe400078e020d */
[----:B------:R-:W-:Y:S01]  /*71c0*/  IMAD R15, R7, UR28, R12 ;  /* 0x0000001c070f7c24 */ /* 0x000fe2000f8e020c */
[----:B------:R-:W-:Y:S01]  /*71d0*/  SHF.R.S32.HI R13, RZ, 0x1f, R0 ;  /* 0x0000001fff0d7819 */ /* 0x000fe20000011400 */
[----:B------:R-:W-:-:S04]  /*71e0*/  IMAD.WIDE.U32 R6, R6, UR28, RZ ;  /* 0x0000001c06067c25 */ /* 0x000fc8000f8e00ff */
[----:B---3--:R-:W-:Y:S02]  /*71f0*/  IMAD R0, R13, R10, RZ ;  /* 0x0000000a0d007224 */ /* 0x008fe400078e02ff */
[----:B------:R-:W-:Y:S02]  /*7200*/  IMAD.IADD R7, R7, 0x1, R15 ;  /* 0x0000000107077824 */ /* 0x000fe400078e020f */
[----:B------:R-:W-:Y:S02]  /*7210*/  IMAD R11, R11, UR29, R0 ;  /* 0x0000001d0b0b7c24 */ /* 0x000fe4000f8e0200 */
[----:B------:R-:W-:-:S04]  /*7220*/  IMAD.WIDE.U32 R8, R10, UR29, R8 ;  /* 0x0000001d0a087c25 */ /* 0x000fc8000f8e0008 */
[----:B------:R-:W-:Y:S02]  /*7230*/  IMAD.MOV.U32 R10, RZ, RZ, 0x1 ;  /* 0x00000001ff0a7424 */ /* 0x000fe400078e00ff */
[----:B-1----:R-:W-:Y:S02]  /*7240*/  IMAD R0, R13, R2, RZ ;  /* 0x000000020d007224 */ /* 0x002fe400078e02ff */
[----:B------:R-:W-:-:S04]  /*7250*/  IMAD.WIDE.U32 R6, R2, UR29, R6 ;  /* 0x0000001d02067c25 */ /* 0x000fc8000f8e0006 */
[----:B------:R-:W-:Y:S01]  /*7260*/  IMAD R3, R3, UR29, R0 ;  /* 0x0000001d03037c24 */ /* 0x000fe2000f8e0200 */
[----:B------:R-:W-:Y:S06]  /*7270*/  @!P0 BRA `(.L_x_2613) ;  /* 0x0000001c00c48947 */ /* 0x000fec0003800000 */
[----:B------:R-:W1:Y:S01]  /*7280*/  S2R R13, SR_CgaCtaId ;  /* 0x00000000000d7919 */ /* 0x000e620000008800 */
[----:B------:R-:W-:Y:S01]  /*7290*/  MOV R12, 0x400 ;  /* 0x00000400000c7802 */ /* 0x000fe20000000f00 */
[----:B------:R-:W-:Y:S01]  /*72a0*/  IMAD.MOV.U32 R0, RZ, RZ, 0x1 ;  /* 0x00000001ff007424 */ /* 0x000fe200078e00ff */
[----:B------:R-:W2:Y:S02]  /*72b0*/  S2R R14, SR_TID.X ;  /* 0x00000000000e7919 */ /* 0x000ea40000002100 */
[----:B-1----:R-:W-:Y:S02]  /*72c0*/  LEA R12, R13, R12, 0x18 ;  /* 0x0000000c0d0c7211 */ /* 0x002fe400078ec0ff */
[----:B------:R-:W-:Y:S02]  /*72d0*/  SHF.L.U32 R13, R0, 0x1f, RZ ;  /* 0x0000001f000d7819 */ /* 0x000fe400000006ff */
[----:B--2---:R-:W-:Y:S01]  /*72e0*/  LOP3.LUT P0, RZ, R14, 0x7f, RZ, 0xc0, !PT ;  /* 0x0000007f0eff7812 */ /* 0x004fe2000780c0ff */
[----:B------:R-:W-:Y:S01]  /*72f0*/  IMAD.IADD R14, R9, 0x1, R11 ;  /* 0x00000001090e7824 */ /* 0x000fe200078e020b */
[----:B------:R-:W1:Y:S02]  /*7300*/  SYNCS.PHASECHK.TRANS64.TRYWAIT P1, [R12+URZ+0x36420], R13 ;  /* 0x0364200d0c0075a7 */ /* 0x000e64000802017f */
[----:B-1----:R-:W-:Y:S09]  /*7310*/  @!P1 BRA `(.L_x_2614) ;  /* 0x0000002000849947 */ /* 0x002ff20003800000 */
.L_x_2641:
        /* <DEDUP_REMOVED lines=9> */
.L_x_2615:
[----:B------:R-:W-:Y:S01]  /*73b0*/  R2UR UR27, R5 ;  /* 0x00000000051b72ca */ /* 0x000fe200000e0000 */
[----:B------:R-:W2:Y:S01]  /*73c0*/  LDC.64 R18, c[0x0][0x198] ;  /* 0x00006600ff127b82 */ /* 0x000ea20000000a00 */
[----:B------:R-:W-:Y:S01]  /*73d0*/  ULDC.64 UR4, c[0x0][0x700] ;  /* 0x0001c00000047ab9 */ /* 0x000fe20000000a00 */
[----:B------:R-:W-:Y:S01]  /*73e0*/  R2UR UR32, R12 ;  /* 0x000000000c2072ca */ /* 0x000fe200000e0000 */
[----:B------:R-:W-:Y:S01]  /*73f0*/  IMAD.U32 R11, RZ, RZ, UR4 ;  /* 0x00000004ff0b7e24 */ /* 0x000fe2000f8e00ff */
[----:B------:R-:W-:Y:S01]  /*7400*/  UMOV UR30, 0x0 ;  /* 0x00000000001e7882 */ /* 0x000fe20000000000 */
[----:B------:R-:W-:Y:S01]  /*7410*/  IMAD.U32 R0, RZ, RZ, UR5 ;  /* 0x00000005ff007e24 */ /* 0x000fe2000f8e00ff */
[----:B------:R-:W-:Y:S01]  /*7420*/  UMOV UR31, 0x14f00000 ;  /* 0x14f00000001f7882 */ /* 0x000fe20000000000 */
[----:B------:R-:W-:Y:S01]  /*7430*/  UMOV UR26, URZ ;  /* 0x0000003f001a7c82 */ /* 0x000fe20008000000 */
[----:B------:R-:W-:Y:S01]  /*7440*/  UMOV UR18, 0x40 ;  /* 0x0000004000127882 */ /* 0x000fe20000000000 */
[----:B------:R-:W-:Y:S01]  /*7450*/  UMOV UR20, UR28 ;  /* 0x0000001c00147c82 */ /* 0x000fe20008000000 */
[----:B------:R-:W-:Y:S01]  /*7460*/  UMOV UR21, UR29 ;  /* 0x0000001d00157c82 */ /* 0x000fe20008000000 */
[----:B------:R-:W-:Y:S01]  /*7470*/  UMOV UR10, 0x80 ;  /* 0x00000080000a7882 */ /* 0x000fe20000000000 */
[----:B------:R-:W-:Y:S01]  /*7480*/  USHF.L.U32 UR27, UR27, 0x6, URZ ;  /* 0x000000061b1b7899 */ /* 0x000fe2000800063f */
[----:B------:R-:W-:Y:S01]  /*7490*/  IMAD.MOV.U32 R17, RZ, RZ, 0x12000 ;  /* 0x00012000ff117424 */ /* 0x000fe200078e00ff */
[----:B------:R-:W-:Y:S01]  /*74a0*/  UMOV UR12, UR28 ;  /* 0x0000001c000c7c82 */ /* 0x000fe20008000000 */
[----:B------:R-:W-:Y:S01]  /*74b0*/  UIADD3 UR25, UR32, 0x36410, URZ ;  /* 0x0003641020197890 */ /* 0x000fe2000fffe03f */
[----:B------:R-:W-:Y:S01]  /*74c0*/  IMAD.MOV.U32 R23, RZ, RZ, 0x1 ;  /* 0x00000001ff177424 */ /* 0x000fe200078e00ff */
[----:B------:R-:W-:Y:S01]  /*74d0*/  UIADD3 UR24, UR32, 0x1e000, URZ ;  /* 0x0001e00020187890 */ /* 0x000fe2000fffe03f */
[----:B------:R-:W-:Y:S01]  /*74e0*/  IMAD.U32 R3, RZ, RZ, UR27 ;  /* 0x0000001bff037e24 */ /* 0x000fe2000f8e00ff */
[----:B------:R-:W-:Y:S01]  /*74f0*/  IADD3 R2, P1, R8, UR27, RZ ;  /* 0x0000001b08027c10 */ /* 0x000fe2000ff3e0ff */
[----:B------:R-:W-:-:S02]  /*7500*/  UIADD3 UR16, UR32, 0x20000, URZ ;  /* 0x0002000020107890 */ /* 0x000fc4000fffe03f */
[----:B------:R-:W-:Y:S01]  /*7510*/  UIADD3 UR8, UR32, 0x22000, URZ ;  /* 0x0002200020087890 */ /* 0x000fe2000fffe03f */
[----:B------:R-:W-:Y:S01]  /*7520*/  LEA.HI.X.SX32 R3, R3, R14, 0x1, P1 ;  /* 0x0000000e03037211 */ /* 0x000fe200008f0eff */
[----:B--2---:R-:W-:Y:S01]  /*7530*/  IMAD.MOV.U32 R20, RZ, RZ, R18 ;  /* 0x000000ffff147224 */ /* 0x004fe200078e0012 */
[C---:B------:R-:W-:Y:S01]  /*7540*/  LEA R10, P1, R2.reuse, R11, 0x2 ;  /* 0x0000000b020a7211 */ /* 0x040fe200078210ff */
[----:B------:R-:W-:Y:S01]  /*7550*/  IMAD.MOV.U32 R21, RZ, RZ, R19 ;  /* 0x000000ffff157224 */ /* 0x000fe200078e0013 */
[----:B------:R-:W-:Y:S02]  /*7560*/  UIADD3 UR40, UR32, 0x30000, URZ ;  /* 0x0003000020287890 */ /* 0x000fe4000fffe03f */
[----:B------:R-:W-:Y:S01]  /*7570*/  LEA.HI.X R2, R2, R0, R3, 0x2, P1 ;  /* 0x0000000002027211 */ /* 0x000fe200008f1403 */
[----:B------:R-:W-:Y:S01]  /*7580*/  UMOV UR17, UR25 ;  /* 0x0000001900117c82 */ /* 0x000fe20008000000 */
[----:B------:R-:W-:Y:S01]  /*7590*/  R2UR UR14, R10 ;  /* 0x000000000a0e72ca */ /* 0x000fe200000e0000 */
[----:B------:R-:W-:Y:S01]  /*75a0*/  UMOV UR19, UR27 ;  /* 0x0000001b00137c82 */ /* 0x000fe20008000000 */
[----:B------:R-:W-:Y:S01]  /*75b0*/  R2UR UR15, R2 ;  /* 0x00000000020f72ca */ /* 0x000fe200000e0000 */
[----:B------:R-:W-:Y:S01]  /*75c0*/  UMOV UR13, UR29 ;  /* 0x0000001d000d7c82 */ /* 0x000fe20008000000 */
[----:B------:R-:W-:Y:S01]  /*75d0*/  IADD3 R2, P1, R20, 0x2f0, RZ ;  /* 0x000002f014027810 */ /* 0x000fe20007f3e0ff */
[----:B------:R-:W-:Y:S01]  /*75e0*/  UMOV UR9, UR25 ;  /* 0x0000001900097c82 */ /* 0x000fe20008000000 */
[----:B------:R-:W-:Y:S01]  /*75f0*/  UMOV UR11, UR27 ;  /* 0x0000001b000b7c82 */ /* 0x000fe20008000000 */
[----:B------:R-:W-:Y:S01]  /*7600*/  UMOV UR33, 0x10 ;  /* 0x0000001000217882 */ /* 0x000fe20000000000 */
[----:B------:R-:W-:Y:S01]  /*7610*/  R2UR UR6, R2 ;  /* 0x00000000020672ca */ /* 0x000fe200000e0000 */
[----:B------:R-:W-:Y:S01]  /*7620*/  UMOV UR41, UR25 ;  /* 0x0000001900297c82 */ /* 0x000fe20008000000 */
[----:B------:R-:W-:Y:S01]  /*7630*/  IADD3 R2, P2, R20, 0x3f0, RZ ;  /* 0x000003f014027810 */ /* 0x000fe20007f5e0ff */
[----:B------:R-:W-:Y:S01]  /*7640*/  VIADD R10, R4, 0xffffffff ;  /* 0xffffffff040a7836 */ /* 0x000fe20000000000 */
[----:B------:R-:W-:-:S02]  /*7650*/  UIADD3 UR48, UR32, 0x3000, URZ ;  /* 0x0000300020307890 */ /* 0x000fc4000fffe03f */
[----:B------:R-:W-:Y:S01]  /*7660*/  R2UR UR4, R2 ;  /* 0x00000000020472ca */ /* 0x000fe200000e0000 */
[--C-:B------:R-:W-:Y:S01]  /*7670*/  IMAD.X R2, RZ, RZ, R21.reuse, P1 ;  /* 0x000000ffff027224 */ /* 0x100fe200008e0615 */
[----:B------:R-:W-:Y:S01]  /*7680*/  UMOV UR38, 0x0 ;  /* 0x0000000000267882 */ /* 0x000fe20000000000 */
[----:B------:R-:W-:Y:S01]  /*7690*/  UMOV UR39, 0x10000000 ;  /* 0x1000000000277882 */ /* 0x000fe20000000000 */
[----:B------:R-:W-:Y:S01]  /*76a0*/  UMOV UR37, UR29 ;  /* 0x0000001d00257c82 */ /* 0x000fe20008000000 */
[----:B------:R-:W-:Y:S01]  /*76b0*/  UMOV UR34, UR26 ;  /* 0x0000001a00227c82 */ /* 0x000fe20008000000 */
[----:B------:R-:W-:Y:S01]  /*76c0*/  R2UR UR7, R2 ;  /* 0x00000000020772ca */ /* 0x000fe200000e0000 */
[--C-:B------:R-:W-:Y:S01]  /*76d0*/  IMAD.X R2, RZ, RZ, R21.reuse, P2 ;  /* 0x000000ffff027224 */ /* 0x100fe200010e0615 */
[----:B------:R-:W-:Y:S01]  /*76e0*/  UMOV UR50, 0x40 ;  /* 0x0000004000327882 */ /* 0x000fe20000000000 */
[----:B------:R-:W-:Y:S01]  /*76f0*/  UMOV UR51, UR35 ;  /* 0x0000002300337c82 */ /* 0x000fe20008000000 */
[----:B------:R-:W-:Y:S01]  /*7700*/  UMOV UR52, UR36 ;  /* 0x0000002400347c82 */ /* 0x000fe20008000000 */
[----:B------:R-:W-:Y:S01]  /*7710*/  UMOV UR53, UR29 ;  /* 0x0000001d00357c82 */ /* 0x000fe20008000000 */
[----:B------:R-:W-:Y:S01]  /*7720*/  R2UR UR5, R2 ;  /* 0x00000000020572ca */ /* 0x000fe200000e0000 */
[----:B------:R-:W-:Y:S01]  /*7730*/  UMOV UR42, 0x80 ;  /* 0x00000080002a7882 */ /* 0x000fe20000000000 */
[----:B------:R-:W-:Y:S01]  /*7740*/  IADD3 R2, P1, R20, 0xf0, RZ ;  /* 0x000000f014027810 */ /* 0x000fe20007f3e0ff */
[----:B------:R-:W-:Y:S01]  /*7750*/  UMOV UR43, UR35 ;  /* 0x00000023002b7c82 */ /* 0x000fe20008000000 */
[----:B------:R-:W-:Y:S01]  /*7760*/  UMOV UR44, UR36 ;  /* 0x00000024002c7c82 */ /* 0x000fe20008000000 */
[----:B------:R-:W-:Y:S01]  /*7770*/  UMOV UR45, UR29 ;  /* 0x0000001d002d7c82 */ /* 0x000fe20008000000 */
[----:B------:R-:W-:Y:S01]  /*7780*/  R2UR UR22, R2 ;  /* 0x00000000021672ca */ /* 0x000fe200000e0000 */
[----:B------:R-:W-:Y:S01]  /*7790*/  IMAD.X R3, RZ, RZ, R21, P1 ;  /* 0x000000ffff037224 */ /* 0x000fe200008e0615 */
[----:B------:R-:W-:Y:S01]  /*77a0*/  ISETP.GE.AND P1, PT, R5, R10, PT ;  /* 0x0000000a0500720c */ /* 0x000fe20003f26270 */
[----:B------:R2:W-:Y:S03]  /*77b0*/  STL [R1+0x4], R10 ;  /* 0x0000040a01007387 */ /* 0x0005e60000100800 */
[----:B------:R-:W-:Y:S01]  /*77c0*/  R2UR UR23, R3 ;  /* 0x00000000031772ca */ /* 0x000fe200000e0000 */
[----:B--2---:R-:W-:-:S12]  /*77d0*/  IMAD.MOV.U32 R10, RZ, RZ, 0x1 ;  /* 0x00000001ff0a7424 */ /* 0x004fd800078e00ff */
[----:B------:R-:W-:Y:S01]  /*77e0*/  UTMALDG.4D [UR24], [UR22], desc[UR30] ;  /* 0x00001e18160075b4 */ /* 0x000fe20008019000 */
[----:B------:R2:W-:Y:S01]  /*77f0*/  UTMALDG.4D [UR16], [UR22], desc[UR30] ;  /* 0x00001e10160075b4 */ /* 0x0005e20008019000 */
[----:B------:R-:W-:Y:S01]  /*7800*/  UTMALDG.4D [UR8], [UR22], desc[UR30] ;  /* 0x00001e08160075b4 */ /* 0x000fe20008019000 */
[----:B------:R3:W-:Y:S01]  /*7810*/  UBLKCP.S.G [UR40], [UR14], UR33 ;  /* 0x000000280e0073ba */ /* 0x0007e20008000221 */
[----:B------:R4:W-:Y:S01]  /*7820*/  SYNCS.ARRIVE.TRANS64 RZ, [R12+URZ+0x36400], R17 ;  /* 0x036400110cff79a7 */ /* 0x0009e2000800003f */
[----:B--2---:R-:W-:Y:S01]  /*7830*/  UIADD3 UR16, UR32, 0x9000, URZ ;  /* 0x0000900020107890 */ /* 0x004fe2000fffe03f */
[----:B------:R-:W-:Y:S01]  /*7840*/  UMOV UR19, UR35 ;  /* 0x0000002300137c82 */ /* 0x000fe20008000000 */
[----:B------:R-:W-:Y:S01]  /*7850*/  UMOV UR20, UR36 ;  /* 0x0000002400147c82 */ /* 0x000fe20008000000 */
[----:B------:R-:W-:Y:S01]  /*7860*/  UMOV UR18, UR26 ;  /* 0x0000001a00127c82 */ /* 0x000fe20008000000 */
[----:B---3--:R-:W-:Y:S02]  /*7870*/  UIADD3 UR33, UR32, 0x36400, URZ ;  /* 0x0003640020217890 */ /* 0x008fe4000fffe03f */
[----:B------:R-:W-:-:S02]  /*7880*/  UIADD3 UR40, UR32, 0x6000, URZ ;  /* 0x0000600020287890 */ /* 0x000fc4000fffe03f */
[----:B------:R-:W-:Y:S01]  /*7890*/  UIADD3 UR8, UR32, 0xc000, URZ ;  /* 0x0000c00020087890 */ /* 0x000fe2000fffe03f */
[----:B------:R-:W-:Y:S02]  /*78a0*/  UMOV UR10, 0x40 ;  /* 0x00000040000a7882 */ /* 0x000fe40000000000 */
[----:B------:R-:W-:Y:S01]  /*78b0*/  UMOV UR49, UR33 ;  /* 0x0000002100317c82 */ /* 0x000fe20008000000 */
[----:B------:R-:W-:Y:S01]  /*78c0*/  UMOV UR41, UR33 ;  /* 0x0000002100297c82 */ /* 0x000fe20008000000 */
[----:B------:R2:W-:Y:S01]  /*78d0*/  UTMALDG.4D [UR32], [UR6], desc[UR38] ;  /* 0x00002620060075b4 */ /* 0x0005e20008019000 */
[----:B------:R-:W-:Y:S01]  /*78e0*/  UMOV UR17, UR33 ;  /* 0x0000002100117c82 */ /* 0x000fe20008000000 */
[----:B------:R-:W-:Y:S01]  /*78f0*/  UMOV UR11, UR35 ;  /* 0x00000023000b7c82 */ /* 0x000fe20008000000 */
[----:B------:R-:W-:Y:S01]  /*7900*/  UMOV UR12, UR36 ;  /* 0x00000024000c7c82 */ /* 0x000fe20008000000 */
[----:B------:R-:W-:Y:S01]  /*7910*/  UMOV UR9, UR33 ;  /* 0x0000002100097c82 */ /* 0x000fe20008000000 */
[----:B------:R4:W-:Y:S01]  /*7920*/  UTMALDG.4D [UR48], [UR6], desc[UR38] ;  /* 0x00002630060075b4 */ /* 0x0009e20008019000 */
[----:B------:R4:W-:Y:S01]  /*7930*/  UTMALDG.4D [UR40], [UR6], desc[UR38] ;  /* 0x00002628060075b4 */ /* 0x0009e20008019000 */
[----:B------:R4:W-:Y:S01]  /*7940*/  UTMALDG.4D [UR16], [UR4], desc[UR38] ;  /* 0x00002610040075b4 */ /* 0x0009e20008019000 */
[----:B--2---:R-:W-:Y:S01]  /*7950*/  UIADD3 UR32, UR32, 0xf000, URZ ;  /* 0x0000f00020207890 */ /* 0x004fe2000fffe03f */
[----:B------:R-:W-:Y:S01]  /*7960*/  UMOV UR34, 0x80 ;  /* 0x0000008000227882 */ /* 0x000fe20000000000 */
[----:B------:R4:W-:Y:S07]  /*7970*/  UTMALDG.4D [UR8], [UR4], desc[UR38] ;  /* 0x00002608040075b4 */ /* 0x0009ee0008019000 */
[----:B------:R4:W-:Y:S02]  /*7980*/  UTMALDG.4D [UR32], [UR4], desc[UR38] ;  /* 0x00002620040075b4 */ /* 0x0009e40008019000 */
[----:B----4-:R-:W-:Y:S05]  /*7990*/  @P1 BRA `(.L_x_2616) ;  /* 0x0000001400201947 */ /* 0x010fea0003800000 */
[-C--:B------:R-:W-:Y:S01]  /*79a0*/  LOP3.LUT R17, RZ, R5.reuse, RZ, 0x33, !PT ;  /* 0x00000005ff117212 */ /* 0x080fe200078e33ff */
[C---:B------:R-:W-:Y:S02]  /*79b0*/  VIADD R10, R4.reuse, 0xfffffffe ;  /* 0xfffffffe040a7836 */ /* 0x040fe40000000000 */
[----:B------:R-:W-:Y:S02]  /*79c0*/  IMAD.MOV.U32 R23, RZ, RZ, 0x1 ;  /* 0x00000001ff177424 */ /* 0x000fe400078e00ff */
[----:B------:R-:W-:Y:S01]  /*79d0*/  IMAD.IADD R17, R4, 0x1, R17 ;  /* 0x0000000104117824 */ /* 0x000fe200078e0211 */
[----:B------:R-:W-:Y:S01]  /*79e0*/  ISETP.NE.AND P1, PT, R10, R5, PT ;  /* 0x000000050a00720c */ /* 0x000fe20003f25270 */
[----:B------:R-:W-:Y:S02]  /*79f0*/  IMAD.MOV.U32 R24, RZ, RZ, R5 ;  /* 0x000000ffff187224 */ /* 0x000fe400078e0005 */
[----:B------:R-:W-:Y:S01]  /*7a00*/  IMAD.MOV.U32 R16, RZ, RZ, 0x1 ;  /* 0x00000001ff107424 */ /* 0x000fe200078e00ff */
[----:B------:R-:W-:-:S05]  /*7a10*/  LOP3.LUT R4, R17, 0x1, RZ, 0xc0, !PT ;  /* 0x0000000111047812 */ /* 0x000fca00078ec0ff */
[----:B------:R2:W-:Y:S04]  /*7a20*/  STL [R1], R4 ;  /* 0x0000000401007387 */ /* 0x0005e80000100800 */
[----:B------:R-:W-:Y:S05]  /*7a30*/  @!P1 BRA `(.L_x_2617) ;  /* 0x0000000c005c9947 */ /* 0x000fea0003800000 */
[----:B------:R-:W-:Y:S02]  /*7a40*/  IMAD.IADD R25, R17, 0x1, -R4 ;  /* 0x0000000111197824 */ /* 0x000fe400078e0a04 */
[----:B------:R-:W-:Y:S02]  /*7a50*/  IMAD.MOV.U32 R24, RZ, RZ, R5 ;  /* 0x000000ffff187224 */ /* 0x000fe400078e0005 */
[----:B------:R-:W-:-:S07]  /*7a60*/  IMAD.MOV.U32 R16, RZ, RZ, 0x1 ;  /* 0x00000001ff107424 */ /* 0x000fce00078e00ff */
.L_x_2626:
[----:B-1----:R-:W-:-:S05]  /*7a70*/  IMAD.MOV.U32 R13, RZ, RZ, 0x1 ;  /* 0x00000001ff0d7424 */ /* 0x002fca00078e00ff */
[----:B------:R-:W-:-:S04]  /*7a80*/  SHF.L.U32 R13, R13, 0x1f, RZ ;  /* 0x0000001f0d0d7819 */ /* 0x000fc800000006ff */
[----:B------:R-:W1:Y:S02]  /*7a90*/  SYNCS.PHASECHK.TRANS64.TRYWAIT P1, [R12+URZ+0x36438], R13 ;  /* 0x0364380d0c0075a7 */ /* 0x000e64000802017f */
[----:B-1----:R-:W-:Y:S05]  /*7aa0*/  @!P1 BRA `(.L_x_2618) ;  /* 0x0000001800b49947 */ /* 0x002fea0003800000 */
.L_x_2642:
[----:B------:R-:W-:Y:S05]  /*7ab0*/  @P0 BRA `(.L_x_2619) ;  /* 0x00000000001c0947 */ /* 0x000fea0003800000 */
[----:B------:R-:W3:Y:S01]  /*7ac0*/  S2R R0, SR_TID.X ;  /* 0x0000000000007919 */ /* 0x000ee20000002100 */
[----:B------:R-:W-:-:S04]  /*7ad0*/  IMAD.MOV.U32 R3, RZ, RZ, 0x6100 ;  /* 0x00006100ff037424 */ /* 0x000fc800078e00ff */
[----:B------:R4:W-:Y:S01]  /*7ae0*/  SYNCS.ARRIVE.TRANS64 RZ, [R12+URZ+0x36430], R3 ;  /* 0x036430030cff79a7 */ /* 0x0009e2000800003f */
[----:B---3--:R-:W-:-:S04]  /*7af0*/  LOP3.LUT R0, R0, 0x1f, RZ, 0xc0, !PT ;  /* 0x0000001f00007812 */ /* 0x008fc800078ec0ff */
[----:B------:R-:W-:-:S13]  /*7b00*/  ISETP.NE.AND P1, PT, R0, RZ, PT ;  /* 0x000000ff0000720c */ /* 0x000fda0003f25270 */
[----:B----4-:R-:W-:Y:S05]  /*7b10*/  @!P1 BRA `(.L_x_2619) ;  /* 0x0000000000049947 */ /* 0x010fea0003800000 */
[----:B------:R-:W-:Y:S01]  /*7b20*/  BPT.TRAP 0x1 ;  /* 0x000000040000795c */ /* 0x000fe20000300000 */
.L_x_2619:
[----:B------:R-:W3:Y:S01]  /*7b30*/  LDC.64 R18, c[0x0][0x728] ;  /* 0x0001ca00ff127b82 */ /* 0x000ee20000000a00 */
[----:B------:R-:W-:Y:S01]  /*7b40*/  IMAD.SHL.U32 R22, R24, 0x40, RZ ;  /* 0x0000004018167824 */ /* 0x000fe200078e00ff */
[----:B------:R-:W-:Y:S01]  /*7b50*/  UMOV UR6, 0x0 ;  /* 0x0000000000067882 */ /* 0x000fe20000000000 */
[C---:B------:R-:W-:Y:S01]  /*7b60*/  VIADD R26, R12.reuse, 0x36430 ;  /* 0x000364300c1a7836 */ /* 0x040fe20000000000 */
[----:B------:R-:W-:Y:S01]  /*7b70*/  UMOV UR7, 0x14f00000 ;  /* 0x14f0000000077882 */ /* 0x000fe20000000000 */
[----:B------:R-:W-:Y:S01]  /*7b80*/  VIADD R27, R12, 0x2a000 ;  /* 0x0002a0000c1b7836 */ /* 0x000fe20000000000 */
[----:B------:R-:W-:Y:S01]  /*7b90*/  IADD3 R0, P1, R22, R6, RZ ;  /* 0x0000000616007210 */ /* 0x000fe20007f3e0ff */
[C---:B------:R-:W-:Y:S01]  /*7ba0*/  VIADD R28, R12.reuse, 0x2c000 ;  /* 0x0002c0000c1c7836 */ /* 0x040fe20000000000 */
[----:B--2---:R-:W2:Y:S01]  /*7bb0*/  LDC.64 R4, c[0x0][0x198] ;  /* 0x00006600ff047b82 */ /* 0x004ea20000000a00 */
[----:B------:R-:W-:Y:S01]  /*7bc0*/  VIADD R29, R12, 0x2e000 ;  /* 0x0002e0000c1d7836 */ /* 0x000fe20000000000 */
        /* <DEDUP_REMOVED lines=38> */
.L_x_2643:
[----:B------:R-:W-:Y:S05]  /*7e30*/  @P0 BRA `(.L_x_2621) ;  /* 0x00000000001c0947 */ /* 0x000fea0003800000 */
[----:B------:R-:W3:Y:S01]  /*7e40*/  S2R R2, SR_TID.X ;  /* 0x0000000000027919 */ /* 0x000ee20000002100 */
[----:B--2---:R-:W-:-:S04]  /*7e50*/  IMAD.MOV.U32 R0, RZ, RZ, 0x6100 ;  /* 0x00006100ff007424 */ /* 0x004fc800078e00ff */
[----:B------:R4:W-:Y:S01]  /*7e60*/  SYNCS.ARRIVE.TRANS64 RZ, [R12+URZ+0x36418], R0 ;  /* 0x036418000cff79a7 */ /* 0x0009e2000800003f */
[----:B---3--:R-:W-:-:S04]  /*7e70*/  LOP3.LUT R2, R2, 0x1f, RZ, 0xc0, !PT ;  /* 0x0000001f02027812 */ /* 0x008fc800078ec0ff */
[----:B------:R-:W-:-:S13]  /*7e80*/  ISETP.NE.AND P1, PT, R2, RZ, PT ;  /* 0x000000ff0200720c */ /* 0x000fda0003f25270 */
[----:B----4-:R-:W-:Y:S05]  /*7e90*/  @!P1 BRA `(.L_x_2621) ;  /* 0x0000000000049947 */ /* 0x010fea0003800000 */
[----:B------:R-:W-:Y:S01]  /*7ea0*/  BPT.TRAP 0x1 ;  /* 0x000000040000795c */ /* 0x000fe20000300000 */
.L_x_2621:
[----:B------:R-:W-:Y:S01]  /*7eb0*/  VIADD R22, R22, 0x40 ;  /* 0x0000004016167836 */ /* 0x000fe20000000000 */
[----:B------:R-:W-:Y:S01]  /*7ec0*/  ULDC.64 UR4, c[0x0][0x700] ;  /* 0x0001c00000047ab9 */ /* 0x000fe20000000a00 */
[----:B------:R-:W-:Y:S01]  /*7ed0*/  R2UR UR14, R12 ;  /* 0x000000000c0e72ca */ /* 0x000fe200000e0000 */
[----:B------:R-:W-:Y:S01]  /*7ee0*/  IMAD.U32 R11, RZ, RZ, UR4 ;  /* 0x00000004ff0b7e24 */ /* 0x000fe2000f8e00ff */
[----:B------:R3:W-:Y:S01]  /*7ef0*/  STL [R1+0xc], R4 ;  /* 0x00000c0401007387 */ /* 0x0007e20000100800 */
[----:B------:R-:W-:Y:S01]  /*7f00*/  IADD3 R2, P1, R22, R8, RZ ;  /* 0x0000000816027210 */ /* 0x000fe20007f3e0ff */
[----:B------:R-:W-:Y:S01]  /*7f10*/  UMOV UR6, 0x0 ;  /* 0x0000000000067882 */ /* 0x000fe20000000000 */
[----:B------:R-:W-:Y:S01]  /*7f20*/  SHF.R.S32.HI R10, RZ, 0x1f, R22 ;  /* 0x0000001fff0a7819 */ /* 0x000fe20000011416 */
[----:B------:R-:W-:Y:S01]  /*7f30*/  UMOV UR7, 0x14f00000 ;  /* 0x14f0000000077882 */ /* 0x000fe20000000000 */
[----:B--2---:R-:W-:Y:S01]  /*7f40*/  LEA R0, P2, R2, R11, 0x2 ;  /* 0x0000000b02007211 */ /* 0x004fe200078410ff */
[----:B------:R-:W-:Y:S01]  /*7f50*/  UMOV UR18, URZ ;  /* 0x0000003f00127c82 */ /* 0x000fe20008000000 */
[----:B------:R-:W-:Y:S01]  /*7f60*/  R2UR UR19, R22 ;  /* 0x00000000161372ca */ /* 0x000fe200000e0000 */
[----:B------:R-:W-:Y:S01]  /*7f70*/  IMAD.X R3, R10, 0x1, R14, P1 ;  /* 0x000000010a037824 */ /* 0x000fe200008e060e */
[----:B------:R-:W-:Y:S01]  /*7f80*/  R2UR UR30, R0 ;  /* 0x00000000001e72ca */ /* 0x000fe200000e0000 */
[----:B------:R-:W-:Y:S01]  /*7f90*/  IMAD.U32 R0, RZ, RZ, UR5 ;  /* 0x00000005ff007e24 */ /* 0x000fe2000f8e00ff */
[----:B------:R-:W-:Y:S01]  /*7fa0*/  UIADD3 UR17, UR14, 0x36418, URZ ;  /* 0x000364180e117890 */ /* 0x000fe2000fffe03f */
[----:B---3--:R-:W-:Y:S01]  /*7fb0*/  SHF.L.U32 R4, RZ, 0x1f, RZ ;  /* 0x0000001fff047819 */ /* 0x008fe200000006ff */
        /* <DEDUP_REMOVED lines=27> */
[----:B---3--:R2:W5:Y:S02]  /*8170*/  LDL.LU R4, [R1+0xc] ;  /* 0x00000c0001047983 */ /* 0x0085640000300800 */
[----:B--2-4-:R-:W-:Y:S05]  /*8180*/  @!P1 BRA `(.L_x_2622) ;  /* 0x0000001400249947 */ /* 0x014fea0003800000 */
.L_x_2644:
[----:B------:R-:W-:Y:S05]  /*8190*/  @P0 BRA `(.L_x_2623) ;  /* 0x00000000002c0947 */ /* 0x000fea0003800000 */
[----:B------:R2:W-:Y:S04]  /*81a0*/  STL [R1+0x10], R2 ;  /* 0x0000100201007387 */ /* 0x0005e80000100800 */
[----:B-----5:R3:W-:Y:S01]  /*81b0*/  STL [R1+0xc], R0 ;  /* 0x00000c0001007387 */ /* 0x0207e20000100800 */
[----:B--2---:R-:W3:Y:S02]  /*81c0*/  S2R R2, SR_TID.X ;  /* 0x0000000000027919 */ /* 0x004ee40000002100 */
[----:B---3--:R-:W-:Y:S01]  /*81d0*/  LOP3.LUT R0, R2, 0x1f, RZ, 0xc0, !PT ;  /* 0x0000001f02007812 */ /* 0x008fe200078ec0ff */
[----:B------:R-:W-:-:S03]  /*81e0*/  IMAD.MOV.U32 R2, RZ, RZ, 0x6100 ;  /* 0x00006100ff027424 */ /* 0x000fc600078e00ff */
[----:B------:R-:W-:Y:S01]  /*81f0*/  ISETP.NE.AND P1, PT, R0, RZ, PT ;  /* 0x000000ff0000720c */ /* 0x000fe20003f25270 */
[----:B------:R2:W-:Y:S02]  /*8200*/  SYNCS.ARRIVE.TRANS64 RZ, [R12+URZ+0x36430], R2 ;  /* 0x036430020cff79a7 */ /* 0x0005e4000800003f */
[----:B--2---:R2:W5:Y:S04]  /*8210*/  LDL.LU R2, [R1+0x10] ;  /* 0x0000100001027983 */ /* 0x0045680000300800 */
[----:B------:R2:W5:Y:S06]  /*8220*/  LDL.LU R0, [R1+0xc] ;  /* 0x00000c0001007983 */ /* 0x00056c0000300800 */
[----:B------:R-:W-:Y:S05]  /*8230*/  @!P1 BRA `(.L_x_2623) ;  /* 0x0000000000049947 */ /* 0x000fea0003800000 */
[----:B------:R-:W-:Y:S01]  /*8240*/  BPT.TRAP 0x1 ;  /* 0x000000040000795c */ /* 0x000fe20000300000 */
.L_x_2623:
        /* <DEDUP_REMOVED lines=10> */
[----:B-----5:R-:W-:Y:S01]  /*82f0*/  R2UR UR4, R4 ;  /* 0x00000000040472ca */ /* 0x020fe200000e0000 */
        /* <DEDUP_REMOVED lines=26> */
.L_x_2646:
[----:B------:R-:W-:Y:S05]  /*84a0*/  @P0 BRA `(.L_x_2625) ;  /* 0x00000000001c0947 */ /* 0x000fea0003800000 */
[----:B------:R-:W4:Y:S01]  /*84b0*/  S2R R4, SR_TID.X ;  /* 0x0000000000047919 */ /* 0x000f220000002100 */
[----:B---3--:R-:W-:-:S04]  /*84c0*/  IMAD.MOV.U32 R5, RZ, RZ, 0x6100 ;  /* 0x00006100ff057424 */ /* 0x008fc800078e00ff */
[----:B------:R3:W-:Y:S01]  /*84d0*/  SYNCS.ARRIVE.TRANS64 RZ, [R12+URZ+0x36410], R5 ;  /* 0x036410050cff79a7 */ /* 0x0007e2000800003f */
[----:B----4-:R-:W-:-:S04]  /*84e0*/  LOP3.LUT R4, R4, 0x1f, RZ, 0xc0, !PT ;  /* 0x0000001f04047812 */ /* 0x010fc800078ec0ff */
[----:B------:R-:W-:-:S13]  /*84f0*/  ISETP.NE.AND P1, PT, R4, RZ, PT ;  /* 0x000000ff0400720c */ /* 0x000fda0003f25270 */
[----:B---3--:R-:W-:Y:S05]  /*8500*/  @!P1 BRA `(.L_x_2625) ;  /* 0x0000000000049947 */ /* 0x008fea0003800000 */
[----:B------:R-:W-:Y:S01]  /*8510*/  BPT.TRAP 0x1 ;  /* 0x000000040000795c */ /* 0x000fe20000300000 */
.L_x_2625:
        /* <DEDUP_REMOVED lines=18> */
[----:B------:R-:W-:Y:S02]  /*8640*/  UIADD3 UR8, UR22, 0x20000, URZ ;  /* 0x0002000016087890 */ /* 0x000fe4000fffe03f */
[----:B------:R-:W-:Y:S01]  /*8650*/  IADD3 R4, P1, R8, UR19, RZ ;  /* 0x0000001308047c10 */ /* 0x000fe2000ff3e0ff */
[----:B------:R-:W-:Y:S02]  /*8660*/  UIADD3 UR24, UR22, 0x22000, URZ ;  /* 0x0002200016187890 */ /* 0x000fe4000fffe03f */
[----:B------:R-:W-:Y:S01]  /*8670*/  UIADD3 UR22, UR22, 0x30000, URZ ;  /* 0x0003000016167890 */ /* 0x000fe2000fffe03f */
[----:B---3--:R-:W-:Y:S01]  /*8680*/  LEA R5, P2, R4, R11, 0x2 ;  /* 0x0000000b04057211 */ /* 0x008fe200078410ff */
[----:B------:R-:W-:Y:S01]  /*8690*/  UMOV UR9, UR17 ;  /* 0x0000001100097c82 */ /* 0x000fe20008000000 */
[----:B------:R-:W-:Y:S01]  /*86a0*/  UMOV UR11, UR19 ;  /* 0x00000013000b7c82 */ /* 0x000fe20008000000 */
[----:B------:R-:W-:Y:S01]  /*86b0*/  UMOV UR26, 0x80 ;  /* 0x00000080001a7882 */ /* 0x000fe20000000000 */
[----:B------:R-:W-:Y:S01]  /*86c0*/  R2UR UR30, R5 ;  /* 0x00000000051e72ca */ /* 0x000fe200000e0000 */
[----:B------:R-:W-:Y:S01]  /*86d0*/  IMAD.U32 R5, RZ, RZ, UR19 ;  /* 0x00000013ff057e24 */ /* 0x000fe2000f8e00ff */
[----:B------:R-:W-:Y:S01]  /*86e0*/  UMOV UR25, UR17 ;  /* 0x0000001100197c82 */ /* 0x000fe20008000000 */
[----:B------:R3:W-:Y:S01]  /*86f0*/  UTMALDG.4D [UR16], [UR4], desc[UR6] ;  /* 0x00000610040075b4 */ /* 0x0007e20008019000 */
[----:B------:R-:W-:Y:S01]  /*8700*/  UMOV UR27, UR19 ;  /* 0x00000013001b7c82 */ /* 0x000fe20008000000 */
[----:B------:R-:W-:Y:S01]  /*8710*/  UMOV UR23, UR17 ;  /* 0x0000001100177c82 */ /* 0x000fe20008000000 */
[----:B------:R-:W-:Y:S01]  /*8720*/  LEA.HI.X.SX32 R5, R5, R14, 0x1, P1 ;  /* 0x0000000e05057211 */ /* 0x000fe200008f0eff */
[----:B------:R-:W-:Y:S01]  /*8730*/  UMOV UR15, 0x10 ;  /* 0x00000010000f7882 */ /* 0x000fe20000000000 */
[----:B------:R-:W-:-:S02]  /*8740*/  ISETP.NE.AND P1, PT, R25, RZ, PT ;  /* 0x000000ff1900720c */ /* 0x000fc40003f25270 */
[----:B------:R-:W-:Y:S01]  /*8750*/  LEA.HI.X R4, R4, R0, R5, 0x2, P2 ;  /* 0x0000000004047211 */ /* 0x000fe200010f1405 */
[----:B------:R3:W-:Y:S03]  /*8760*/  UTMALDG.4D [UR8], [UR4], desc[UR6] ;  /* 0x00000608040075b4 */ /* 0x0007e60008019000 */
[----:B------:R-:W-:Y:S01]  /*8770*/  R2UR UR31, R4 ;  /* 0x00000000041f72ca */ /* 0x000fe200000e0000 */
[----:B------:R3:W-:-:S12]  /*8780*/  UTMALDG.4D [UR24], [UR4], desc[UR6] ;  /* 0x00000618040075b4 */ /* 0x0007d80008019000 */
[----:B------:R3:W-:Y:S02]  /*8790*/  UBLKCP.S.G [UR22], [UR30], UR15 ;  /* 0x000000161e0073ba */ /* 0x0007e4000800020f */
[----:B---3--:R-:W-:Y:S05]  /*87a0*/  @P1 BRA `(.L_x_2626) ;  /* 0xfffffff000b01947 */ /* 0x008fea000383ffff */
.L_x_2617:
[----:B--2---:R-:W2:Y:S01]  /*87b0*/  LDL.LU R4, [R1] ;  /* 0x0000000001047983 */ /* 0x004ea20000300800 */
[----:B------:R-:W-:-:S03]  /*87c0*/  IMAD.MOV.U32 R10, RZ, RZ, 0x1 ;  /* 0x00000001ff0a7424 */ /* 0x000fc600078e00ff */
[----:B------:R3:W5:Y:S01]  /*87d0*/  LDL R5, [R1+0x4] ;  /* 0x0000040001057983 */ /* 0x0007620000100800 */
[----:B--2---:R-:W-:-:S13]  /*87e0*/  ISETP.NE.AND P1, PT, R4, RZ, PT ;  /* 0x000000ff0400720c */ /* 0x004fda0003f25270 */
[----:B---3--:R-:W-:Y:S05]  /*87f0*/  @!P1 BRA `(.L_x_2616) ;  /* 0x0000000400889947 */ /* 0x008fea0003800000 */
[----:B------:R-:W2:Y:S02]  /*8800*/  SYNCS.PHASECHK.TRANS64.TRYWAIT P1, [R12+URZ+0x36438], R13 ;  /* 0x0364380d0c0075a7 */ /* 0x000ea4000802017f */
[----:B--2---:R-:W-:Y:S05]  /*8810*/  @!P1 BRA `(.L_x_2627) ;  /* 0x0000000c00b89947 */ /* 0x004fea0003800000 */
.L_x_2647:
[----:B------:R-:W-:Y:S05]  /*8820*/  @P0 BRA `(.L_x_2628) ;  /* 0x00000000001c0947 */ /* 0x000fea0003800000 */
[----:B------:R-:W3:Y:S01]  /*8830*/  S2R R4, SR_TID.X ;  /* 0x0000000000047919 */ /* 0x000ee20000002100 */
[----:B-----5:R-:W-:-:S04]  /*8840*/  IMAD.MOV.U32 R5, RZ, RZ, 0x6100 ;  /* 0x00006100ff057424 */ /* 0x020fc800078e00ff */
[----:B------:R4:W-:Y:S01]  /*8850*/  SYNCS.ARRIVE.TRANS64 RZ, [R12+URZ+0x36430], R5 ;  /* 0x036430050cff79a7 */ /* 0x0009e2000800003f */
[----:B---3--:R-:W-:-:S04]  /*8860*/  LOP3.LUT R4, R4, 0x1f, RZ, 0xc0, !PT ;  /* 0x0000001f04047812 */ /* 0x008fc800078ec0ff */
[----:B------:R-:W-:-:S13]  /*8870*/  ISETP.NE.AND P1, PT, R4, RZ, PT ;  /* 0x000000ff0400720c */ /* 0x000fda0003f25270 */
[----:B----4-:R-:W-:Y:S05]  /*8880*/  @!P1 BRA `(.L_x_2628) ;  /* 0x0000000000049947 */ /* 0x010fea0003800000 */
[----:B------:R-:W-:Y:S01]  /*8890*/  BPT.TRAP 0x1 ;  /* 0x000000040000795c */ /* 0x000fe20000300000 */
.L_x_2628:
[----:B-----5:R-:W3:Y:S01]  /*88a0*/  LDC.64 R4, c[0x0][0x728] ;  /* 0x0001ca00ff047b82 */ /* 0x020ee20000000a00 */
        /* <DEDUP_REMOVED lines=19> */
[----:B---3--:R-:W-:Y:S01]  /*89e0*/  LEA R4, P2, R10, R4, 0x2 ;  /* 0x000000040a047211 */ /* 0x008fe200078410ff */
[----:B------:R-:W-:Y:S01]  /*89f0*/  UMOV UR9, UR17 ;  /* 0x0000001100097c82 */ /* 0x000fe20008000000 */
[----:B------:R-:W-:Y:S01]  /*8a00*/  UMOV UR11, UR19 ;  /* 0x00000013000b7c82 */ /* 0x000fe20008000000 */
[----:B------:R-:W-:Y:S01]  /*8a10*/  UMOV UR25, UR17 ;  /* 0x0000001100197c82 */ /* 0x000fe20008000000 */
[----:B------:R-:W-:Y:S01]  /*8a20*/  R2UR UR22, R4 ;  /* 0x00000000041672ca */ /* 0x000fe200000e0000 */
[----:B------:R-:W-:Y:S01]  /*8a30*/  UMOV UR27, UR19 ;  /* 0x00000013001b7c82 */ /* 0x000fe20008000000 */
[----:B------:R-:W-:Y:S01]  /*8a40*/  IADD3 R4, P1, R20, 0x1f0, RZ ;  /* 0x000001f014047810 */ /* 0x000fe20007f3e0ff */
[----:B------:R-:W-:Y:S01]  /*8a50*/  UMOV UR31, UR17 ;  /* 0x00000011001f7c82 */ /* 0x000fe20008000000 */
[----:B------:R-:W-:Y:S01]  /*8a60*/  LEA.HI.X R5, R10, R5, R13, 0x2, P2 ;  /* 0x000000050a057211 */ /* 0x000fe200010f140d */
        /* <DEDUP_REMOVED lines=10> */
[----:B------:R-:W2:Y:S02]  /*8b10*/  SYNCS.PHASECHK.TRANS64.TRYWAIT P1, [R12+URZ+0x36428], R5 ;  /* 0x036428050c0075a7 */ /* 0x000ea4000802017f */
[----:B-12---:R-:W-:Y:S05]  /*8b20*/  @!P1 BRA `(.L_x_2629) ;  /* 0x0000000c00089947 */ /* 0x006fea0003800000 */
.L_x_2648:
[----:B------:R-:W-:Y:S01]  /*8b30*/  IMAD.MOV.U32 R10, RZ, RZ, RZ ;  /* 0x000000ffff0a7224 */ /* 0x000fe200078e00ff */
[----:B------:R-:W-:Y:S06]  /*8b40*/  @P0 BRA `(.L_x_2630) ;  /* 0x00000000001c0947 */ /* 0x000fec0003800000 */
[----:B------:R-:W2:Y:S01]  /*8b50*/  S2R R4, SR_TID.X ;  /* 0x0000000000047919 */ /* 0x000ea20000002100 */
[----:B-1----:R-:W-:-:S04]  /*8b60*/  IMAD.MOV.U32 R5, RZ, RZ, 0x6100 ;  /* 0x00006100ff057424 */ /* 0x002fc800078e00ff */
[----:B------:R3:W-:Y:S01]  /*8b70*/  SYNCS.ARRIVE.TRANS64 RZ, [R12+URZ+0x36418], R5 ;  /* 0x036418050cff79a7 */ /* 0x0007e2000800003f */
[----:B--2---:R-:W-:-:S04]  /*8b80*/  LOP3.LUT R4, R4, 0x1f, RZ, 0xc0, !PT ;  /* 0x0000001f04047812 */ /* 0x004fc800078ec0ff */
[----:B------:R-:W-:-:S13]  /*8b90*/  ISETP.NE.AND P1, PT, R4, RZ, PT ;  /* 0x000000ff0400720c */ /* 0x000fda0003f25270 */
[----:B---3--:R-:W-:Y:S05]  /*8ba0*/  @!P1 BRA `(.L_x_2630) ;  /* 0x0000000000049947 */ /* 0x008fea0003800000 */
[----:B------:R-:W-:Y:S01]  /*8bb0*/  BPT.TRAP 0x1 ;  /* 0x000000040000795c */ /* 0x000fe20000300000 */
.L_x_2630:
[----:B-1----:R2:W5:Y:S01]  /*8bc0*/  LDL.LU R5, [R1+0x4] ;  /* 0x0000040001057983 */ /* 0x0025620000300800 */
        /* <DEDUP_REMOVED lines=14> */
[----:B------:R-:W-:-:S03]  /*8cb0*/  UMOV UR22, 0x10 ;  /* 0x0000001000167882 */ /* 0x000fc60000000000 */
[----:B------:R-:W-:Y:S02]  /*8cc0*/  UIADD3 UR16, UR14, 0x24000, URZ ;  /* 0x000240000e107890 */ /* 0x000fe4000fffe03f */
[----:B------:R-:W-:Y:S01]  /*8cd0*/  IMAD.U32 R3, RZ, RZ, UR19 ;  /* 0x00000013ff037e24 */ /* 0x000fe2000f8e00ff */
[----:B------:R-:W-:Y:S01]  /*8ce0*/  IADD3 R8, P1, R8, UR19, RZ ;  /* 0x0000001308087c10 */ /* 0x000fe2000ff3e0ff */
[----:B------:R-:W-:Y:S02]  /*8cf0*/  UIADD3 UR17, UR14, 0x36418, URZ ;  /* 0x000364180e117890 */ /* 0x000fe4000fffe03f */
[----:B------:R-:W-:Y:S01]  /*8d00*/  UIADD3 UR8, UR14, 0x26000, URZ ;  /* 0x000260000e087890 */ /* 0x000fe2000fffe03f */
[----:B------:R-:W-:Y:S01]  /*8d10*/  LEA.HI.X.SX32 R3, R3, R14, 0x1, P1 ;  /* 0x0000000e03037211 */ /* 0x000fe200008f0eff */
[----:B------:R-:W-:Y:S01]  /*8d20*/  UIADD3 UR24, UR14, 0x28000, URZ ;  /* 0x000280000e187890 */ /* 0x000fe2000fffe03f */
[----:B------:R-:W-:Y:S01]  /*8d30*/  LEA R11, P1, R8, R11, 0x2 ;  /* 0x0000000b080b7211 */ /* 0x000fe200078210ff */
[----:B------:R-:W-:Y:S01]  /*8d40*/  UIADD3 UR14, UR14, 0x30100, URZ ;  /* 0x000301000e0e7890 */ /* 0x000fe2000fffe03f */
[----:B------:R-:W-:-:S02]  /*8d50*/  UMOV UR9, UR17 ;  /* 0x0000001100097c82 */ /* 0x000fc40008000000 */
[----:B------:R-:W-:Y:S01]  /*8d60*/  LEA.HI.X R0, R8, R0, R3, 0x2, P1 ;  /* 0x0000000008007211 */ /* 0x000fe200008f1403 */
[----:B------:R-:W-:Y:S01]  /*8d70*/  UMOV UR11, UR19 ;  /* 0x00000013000b7c82 */ /* 0x000fe20008000000 */
[----:B------:R-:W-:Y:S01]  /*8d80*/  R2UR UR30, R11 ;  /* 0x000000000b1e72ca */ /* 0x000fe200000e0000 */
[----:B------:R2:W-:Y:S01]  /*8d90*/  UTMALDG.4D [UR16], [UR4], desc[UR6] ;  /* 0x00000610040075b4 */ /* 0x0005e20008019000 */
[----:B------:R-:W-:Y:S01]  /*8da0*/  R2UR UR31, R0 ;  /* 0x00000000001f72ca */ /* 0x000fe200000e0000 */
[----:B------:R-:W-:Y:S01]  /*8db0*/  UMOV UR25, UR17 ;  /* 0x0000001100197c82 */ /* 0x000fe20008000000 */
[----:B------:R-:W-:Y:S01]  /*8dc0*/  UMOV UR27, UR19 ;  /* 0x00000013001b7c82 */ /* 0x000fe20008000000 */
[----:B------:R-:W-:Y:S01]  /*8dd0*/  UMOV UR15, UR17 ;  /* 0x00000011000f7c82 */ /* 0x000fe20008000000 */
[----:B------:R2:W-:Y:S01]  /*8de0*/  UTMALDG.4D [UR8], [UR4], desc[UR6] ;  /* 0x00000608040075b4 */ /* 0x0005e20008019000 */
[----:B------:R2:W-:Y:S08]  /*8df0*/  UTMALDG.4D [UR24], [UR4], desc[UR6] ;  /* 0x00000618040075b4 */ /* 0x0005f00008019000 */
[----:B------:R2:W-:Y:S02]  /*8e00*/  UBLKCP.S.G [UR14], [UR30], UR22 ;  /* 0x0000000e1e0073ba */ /* 0x0005e40008000216 */
[----:B--2---:R-:W-:-:S07]  /*8e10*/  IMAD.MOV.U32 R23, RZ, RZ, 0x2 ;  /* 0x00000002ff177424 */ /* 0x004fce00078e00ff */
.L_x_2616:
[----:B------:R-:W-:-:S04]  /*8e20*/  SHF.L.U32 R3, R10, 0x1f, RZ ;  /* 0x0000001f0a037819 */ /* 0x000fc800000006ff */
[----:B------:R-:W2:Y:S02]  /*8e30*/  SYNCS.PHASECHK.TRANS64.TRYWAIT P1, [R12+URZ+0x36438], R3 ;  /* 0x036438030c0075a7 */ /* 0x000ea4000802017f */
[----:B--2---:R-:W-:Y:S05]  /*8e40*/  @!P1 BRA `(.L_x_2631) ;  /* 0x0000000800549947 */ /* 0x004fea0003800000 */
.L_x_2649:
[----:B------:R-:W-:Y:S05]  /*8e50*/  @P0 BRA `(.L_x_2632) ;  /* 0x0000000000180947 */ /* 0x000fea0003800000 */
[----:B------:R-:W3:Y:S01]  /*8e60*/  S2R R0, SR_TID.X ;  /* 0x0000000000007919 */ /* 0x000ee20000002100 */
[----:B--2---:R-:W-:-:S04]  /*8e70*/  IMAD.MOV.U32 R3, RZ, RZ, 0x6100 ;  /* 0x00006100ff037424 */ /* 0x004fc800078e00ff */
[----:B------:R4:W-:Y:S01]  /*8e80*/  SYNCS.ARRIVE.TRANS64 RZ, [R12+URZ+0x36430], R3 ;  /* 0x036430030cff79a7 */ /* 0x0009e2000800003f */
[----:B---3--:R-:W-:-:S13]  /*8e90*/  LOP3.LUT P0, RZ, R0, 0x1f, RZ, 0xc0, !PT ;  /* 0x0000001f00ff7812 */ /* 0x008fda000780c0ff */
[----:B----4-:R-:W-:Y:S05]  /*8ea0*/  @!P0 BRA `(.L_x_2632) ;  /* 0x0000000000048947 */ /* 0x010fea0003800000 */
[----:B------:R-:W-:Y:S01]  /*8eb0*/  BPT.TRAP 0x1 ;  /* 0x000000040000795c */ /* 0x000fe20000300000 */
.L_x_2632:
[----:B-----5:R-:W-:Y:S01]  /*8ec0*/  R2UR UR19, R5 ;  /* 0x00000000051372ca */ /* 0x020fe200000e0000 */
[----:B--2---:R-:W2:Y:S01]  /*8ed0*/  LDC.64 R2, c[0x0][0x728] ;  /* 0x0001ca00ff027b82 */ /* 0x004ea20000000a00 */
[----:B------:R-:W-:Y:S01]  /*8ee0*/  IADD3 R20, P1, R20, 0x1f0, RZ ;  /* 0x000001f014147810 */ /* 0x000fe20007f3e0ff */
[----:B------:R-:W-:Y:S01]  /*8ef0*/  UMOV UR6, 0x0 ;  /* 0x0000000000067882 */ /* 0x000fe20000000000 */
[----:B------:R-:W-:Y:S01]  /*8f00*/  R2UR UR24, R12 ;  /* 0x000000000c1872ca */ /* 0x000fe200000e0000 */
[----:B------:R-:W-:Y:S01]  /*8f10*/  UMOV UR7, 0x14f00000 ;  /* 0x14f0000000077882 */ /* 0x000fe20000000000 */
[----:B------:R-:W-:Y:S01]  /*8f20*/  R2UR UR4, R20 ;  /* 0x00000000140472ca */ /* 0x000fe200000e0000 */
[----:B------:R-:W-:Y:S01]  /*8f30*/  IMAD.X R21, RZ, RZ, R21, P1 ;  /* 0x000000ffff157224 */ /* 0x000fe200008e0615 */
[----:B------:R-:W-:Y:S01]  /*8f40*/  UMOV UR18, URZ ;  /* 0x0000003f00127c82 */ /* 0x000fe20008000000 */
[----:B------:R-:W-:Y:S01]  /*8f50*/  UMOV UR20, UR28 ;  /* 0x0000001c00147c82 */ /* 0x000fe20008000000 */
[----:B------:R-:W-:Y:S01]  /*8f60*/  UMOV UR21, UR29 ;  /* 0x0000001d00157c82 */ /* 0x000fe20008000000 */
[----:B------:R-:W-:Y:S01]  /*8f70*/  UMOV UR10, 0x40 ;  /* 0x00000040000a7882 */ /* 0x000fe20000000000 */
[----:B------:R-:W-:Y:S01]  /*8f80*/  R2UR UR5, R21 ;  /* 0x00000000150572ca */ /* 0x000fe200000e0000 */
[----:B------:R-:W-:Y:S01]  /*8f90*/  USHF.L.U32 UR19, UR19, 0x6, URZ ;  /* 0x0000000613137899 */ /* 0x000fe2000800063f */
[----:B------:R-:W-:Y:S01]  /*8fa0*/  LOP3.LUT R10, R10, 0x1, RZ, 0x3c, !PT ;  /* 0x000000010a0a7812 */ /* 0x000fe200078e3cff */
[----:B------:R-:W-:Y:S01]  /*8fb0*/  UMOV UR12, UR28 ;  /* 0x0000001c000c7c82 */ /* 0x000fe20008000000 */
[----:B------:R-:W-:Y:S01]  /*8fc0*/  UMOV UR13, UR29 ;  /* 0x0000001d000d7c82 */ /* 0x000fe20008000000 */
[----:B------:R-:W-:-:S02]  /*8fd0*/  UIADD3 UR17, UR24, 0x36430, URZ ;  /* 0x0003643018117890 */ /* 0x000fc4000fffe03f */
[----:B------:R-:W-:Y:S01]  /*8fe0*/  IMAD.U32 R0, RZ, RZ, UR19 ;  /* 0x00000013ff007e24 */ /* 0x000fe2000f8e00ff */
[----:B------:R-:W-:Y:S01]  /*8ff0*/  IADD3 R6, P0, R6, UR19, RZ ;  /* 0x0000001306067c10 */ /* 0x000fe2000ff1e0ff */
[----:B------:R-:W-:Y:S02]  /*9000*/  UIADD3 UR16, UR24, 0x2a000, URZ ;  /* 0x0002a00018107890 */ /* 0x000fe4000fffe03f */
[----:B------:R-:W-:Y:S01]  /*9010*/  UIADD3 UR30, UR24, 0x30200, URZ ;  /* 0x00030200181e7890 */ /* 0x000fe2000fffe03f */
[----:B------:R-:W-:Y:S01]  /*9020*/  LEA.HI.X.SX32 R15, R0, R15, 0x1, P0 ;  /* 0x0000000f000f7211 */ /* 0x000fe200000f0eff */
[----:B------:R-:W-:Y:S01]  /*9030*/  UIADD3 UR8, UR24, 0x2c000, URZ ;  /* 0x0002c00018087890 */ /* 0x000fe2000fffe03f */
[C---:B--2---:R-:W-:Y:S01]  /*9040*/  LEA R2, P0, R6.reuse, R2, 0x2 ;  /* 0x0000000206027211 */ /* 0x044fe200078010ff */
[----:B------:R-:W-:Y:S01]  /*9050*/  UIADD3 UR24, UR24, 0x2e000, URZ ;  /* 0x0002e00018187890 */ /* 0x000fe2000fffe03f */
[----:B------:R-:W-:Y:S02]  /*9060*/  UMOV UR9, UR17 ;  /* 0x0000001100097c82 */ /* 0x000fe40008000000 */
[----:B------:R-:W-:Y:S01]  /*9070*/  LEA.HI.X R3, R6, R3, R15, 0x2, P0 ;  /* 0x0000000306037211 */ /* 0x000fe200000f140f */
[----:B------:R-:W-:Y:S01]  /*9080*/  UMOV UR11, UR19 ;  /* 0x00000013000b7c82 */ /* 0x000fe20008000000 */
[----:B------:R-:W-:Y:S01]  /*9090*/  R2UR UR22, R2 ;  /* 0x00000000021672ca */ /* 0x000fe200000e0000 */
[----:B------:R-:W-:Y:S01]  /*90a0*/  UMOV UR26, 0x80 ;  /* 0x00000080001a7882 */ /* 0x000fe20000000000 */
        /* <DEDUP_REMOVED lines=13> */
[----:B--2---:R-:W-:-:S03]  /*9180*/  NOP ;  /* 0x0000000000007918 */ /* 0x004fc60000000000 */
.L_x_2613:
[----:B------:R-:W-:Y:S05]  /*9190*/  BSYNC B1 ;  /* 0x0000000000017941 */ /* 0x000fea0003800000 */
.L_x_2612:
[----:B------:R-:W-:-:S03]  /*91a0*/  UMOV UR4, 0xffffffff ;  /* 0xffffffff00047882 */ /* 0x000fc60000000000 */
[----:B------:R-:W-:Y:S05]  /*91b0*/  BRA.DIV UR4, `(.L_x_2633) ;  /* 0x00000006048c7947 */ /* 0x000fea000b800000 */
[----:B------:R-:W-:-:S13]  /*91c0*/  ELECT P6, URZ, PT ;  /* 0x00000000003f782f */ /* 0x000fda00038c0000 */
.L_x_2652:
[----:B------:R-:W-:Y:S05]  /*91d0*/  @!P6 BRA `(.L_x_2574) ;  /* 0x000000000074e947 */ /* 0x000fea0003800000 */
[----:B------:R-:W2:Y:S02]  /*91e0*/  LDL.LU R0, [R1+0x8] ;  /* 0x0000080001007983 */ /* 0x000ea40000300800 */
[----:B--2---:R-:W-:-:S04]  /*91f0*/  LOP3.LUT R0, R0, 0x2, RZ, 0xfc, !PT ;  /* 0x0000000200007812 */ /* 0x004fc800078efcff */
[----:B------:R-:W-:-:S13]  /*9200*/  ISETP.NE.AND P2, PT, R0, 0x3, PT ;  /* 0x000000030000780c */ /* 0x000fda0003f45270 */
[----:B------:R-:W-:Y:S05]  /*9210*/  @!P2 BRA `(.L_x_2634) ;  /* 0x000000000004a947 */ /* 0x000fea0003800000 */
[----:B------:R-:W-:Y:S01]  /*9220*/  BPT.TRAP 0x1 ;  /* 0x000000040000795c */ /* 0x000fe20000300000 */
.L_x_2634:
[----:B------:R-:W2:Y:S01]  /*9230*/  S2R R3, SR_CgaCtaId ;  /* 0x0000000000037919 */ /* 0x000ea20000008800 */
[----:B------:R-:W-:Y:S02]  /*9240*/  MOV R0, 0x400 ;  /* 0x0000040000007802 */ /* 0x000fe40000000f00 */
[----:B------:R-:W-:Y:S02]  /*9250*/  SHF.L.U32 R2, R16, 0x1f, RZ ;  /* 0x0000001f10027819 */ /* 0x000fe400000006ff */
[----:B--2---:R-:W-:-:S05]  /*9260*/  LEA R7, R3, R0, 0x18 ;  /* 0x0000000003077211 */ /* 0x004fca00078ec0ff */
[----:B------:R-:W-:-:S04]  /*9270*/  VIADD R0, R7, 0x36420 ;  /* 0x0003642007007836 */ /* 0x000fc80000000000 */
[C---:B------:R-:W-:Y:S02]  /*9280*/  IMAD R5, R23.reuse, 0x8, R0 ;  /* 0x0000000817057824 */ /* 0x040fe400078e0200 */
[----:B------:R-:W-:Y:S02]  /*9290*/  VIADD R23, R23, 0x1 ;  /* 0x0000000117177836 */ /* 0x000fe40000000000 */
[----:B------:R-:W2:Y:S03]  /*92a0*/  SYNCS.PHASECHK.TRANS64.TRYWAIT P0, [R5+URZ], R2 ;  /* 0x00000002050075a7 */ /* 0x000ea6000800017f */
[----:B------:R-:W-:-:S04]  /*92b0*/  ISETP.NE.AND P1, PT, R23, 0x2, PT ;  /* 0x000000021700780c */ /* 0x000fc80003f25270 */
[----:B------:R-:W-:Y:S02]  /*92c0*/  SEL R3, RZ, 0x1, P1 ;  /* 0x00000001ff037807 */ /* 0x000fe40000800000 */
[----:B------:R-:W-:Y:S02]  /*92d0*/  SEL R23, R23, RZ, P1 ;  /* 0x000000ff17177207 */ /* 0x000fe40000800000 */
[----:B------:R-:W-:-:S03]  /*92e0*/  LOP3.LUT R3, R16, R3, RZ, 0x3c, !PT ;  /* 0x0000000310037212 */ /* 0x000fc600078e3cff */
[----:B------:R-:W-:Y:S01]  /*92f0*/  IMAD R23, R23, 0x8, R0 ;  /* 0x0000000817177824 */ /* 0x000fe200078e0200 */
[----:B------:R-:W-:Y:S01]  /*9300*/  SHF.L.U32 R0, R3, 0x1f, RZ ;  /* 0x0000001f03007819 */ /* 0x000fe200000006ff */
[----:B--2---:R-:W-:Y:S06]  /*9310*/  @!P0 BRA `(.L_x_2635) ;  /* 0x0000000400548947 */ /* 0x004fec0003800000 */
.L_x_2653:
[----:B------:R-:W3:Y:S02]  /*9320*/  SYNCS.PHASECHK.TRANS64.TRYWAIT P0, [R23+URZ], R0 ;  /* 0x00000000170075a7 */ /* 0x000ee4000800017f */
[----:B---3--:R-:W-:Y:S05]  /*9330*/  @!P0 BRA `(.L_x_2636) ;  /* 0x0000000400608947 */ /* 0x008fea0003800000 */
.L_x_2654:
[----:B------:R-:W-:Y:S05]  /*9340*/  @!P2 BRA `(.L_x_2637) ;  /* 0x000000000004a947 */ /* 0x000fea0003800000 */
[----:B------:R-:W-:Y:S01]  /*9350*/  BPT.TRAP 0x1 ;  /* 0x000000040000795c */ /* 0x000fe20000300000 */
.L_x_2637:
[----:B------:R-:W-:-:S07]  /*9360*/  SHF.L.U32 R10, R10, 0x1f, RZ ;  /* 0x0000001f0a0a7819 */ /* 0x000fce00000006ff */
.L_x_2638:
[----:B----4-:R4:W1:Y:S02]  /*9370*/  SYNCS.PHASECHK.TRANS64.TRYWAIT P0, [R7+URZ+0x36438], R10 ;  /* 0x0364380a070075a7 */ /* 0x010864000800017f */
[----:B-1----:R-:W-:Y:S05]  /*9380*/  @!P0 NANOSLEEP.SYNCS 0x989680 ;  /* 0x009896800000895d */ /* 0x002fea0003900000 */
[----:B------:R-:W1:Y:S02]  /*9390*/  @!P0 SYNCS.PHASECHK.TRANS64 P0, [R7+URZ+0x36438], R10 ;  /* 0x0364380a070085a7 */ /* 0x000e64000800007f */
[----:B-1----:R-:W-:Y:S05]  /*93a0*/  @!P0 BRA `(.L_x_2638) ;  /* 0xfffffffc00f08947 */ /* 0x002fea000383ffff */
.L_x_2574:
[----:B------:R-:W-:Y:S05]  /*93b0*/  BSYNC B0 ;  /* 0x0000000000007941 */ /* 0x000fea0003800000 */
.L_x_2572:
[----:B------:R-:W-:Y:S05]  /*93c0*/  EXIT ;  /* 0x000000000000794d */ /* 0x000fea0003800000 */
.L_x_2527:
[----:B------:R-:W-:Y:S02]  /*93d0*/  IMAD.MOV.U32 R12, RZ, RZ, RZ ;  /* 0x000000ffff0c7224 */ /* 0x000fe400078e00ff */
[----:B------:R-:W-:Y:S02]  /*93e0*/  IMAD.MOV.U32 R11, RZ, RZ, 0x1f ;  /* 0x0000001fff0b7424 */ /* 0x000fe400078e00ff */
[----:B------:R-:W-:-:S07]  /*93f0*/  IMAD.MOV.U32 R15, RZ, RZ, -0x1 ;  /* 0xffffffffff0f7424 */ /* 0x000fce00078e00ff */
[----:B------:R-:W-:Y:S05]  /*9400*/  WARPSYNC.COLLECTIVE R15, `(.L_x_2639) ;  /* 0x000000000f087348 */ /* 0x000fea0003c00000 */
[----:B------:R1:W2:Y:S02]  /*9410*/  SHFL.IDX P6, R14, R13, R12, R11 ;  /* 0x0000000c0d0e7389 */ /* 0x0002a400000c000b */
[----:B-12---:R-:W-:Y:S01]  /*9420*/  ENDCOLLECTIVE ;  /* 0x000000000000791b */ /* 0x006fe20003800000 */
.L_x_2639:
[----:B------:R-:W-:Y:S05]  /*9430*/  BRA `(.L_x_2640) ;  /* 0xffffff7c00787947 */ /* 0x000fea000383ffff */
.L_x_2529:
[----:B--2---:R2:W3:Y:S02]  /*9440*/  SYNCS.PHASECHK.TRANS64.TRYWAIT P0, [R19+URZ+0x36400], R10 ;  /* 0x0364000a130075a7 */ /* 0x0044e4000800017f */
[----:B---3--:R-:W-:Y:S05]  /*9450*/  @!P0 NANOSLEEP.SYNCS 0x989680 ;  /* 0x009896800000895d */ /* 0x008fea0003900000 */
[----:B------:R-:W3:Y:S02]  /*9460*/  @!P0 SYNCS.PHASECHK.TRANS64 P0, [R19+URZ+0x36400], R10 ;  /* 0x0364000a130085a7 */ /* 0x000ee4000800007f */
[----:B---3--:R-:W-:Y:S05]  /*9470*/  @!P0 BRA `(.L_x_2529) ;  /* 0xfffffffc00f08947 */ /* 0x008fea000383ffff */
[----:B------:R-:W-:Y:S05]  /*9480*/  BRA `(.L_x_2528) ;  /* 0xffffff7c00b07947 */ /* 0x000fea000383ffff */
.L_x_2533:
[----:B--2---:R2:W3:Y:S02]  /*9490*/  SYNCS.PHASECHK.TRANS64.TRYWAIT P1, [R3+URZ+0x36410], R12 ;  /* 0x0364100c030075a7 */ /* 0x0044e4000802017f */
[----:B---3--:R-:W-:Y:S05]  /*94a0*/  @!P1 NANOSLEEP.SYNCS 0x989680 ;  /* 0x009896800000995d */ /* 0x008fea0003900000 */
[----:B------:R-:W3:Y:S02]  /*94b0*/  @!P1 SYNCS.PHASECHK.TRANS64 P1, [R3+URZ+0x36410], R12 ;  /* 0x0364100c030095a7 */ /* 0x000ee4000802007f */
[----:B---3--:R-:W-:Y:S05]  /*94c0*/  @!P1 BRA `(.L_x_2533) ;  /* 0xfffffffc00f09947 */ /* 0x008fea000383ffff */
[----:B------:R-:W-:Y:S05]  /*94d0*/  BRA `(.L_x_2532) ;  /* 0xffffff8400787947 */ /* 0x000fea000383ffff */
.L_x_2537:
[----:B------:R1:W1:Y:S02]  /*94e0*/  SYNCS.PHASECHK.TRANS64.TRYWAIT P1, [R19+URZ+0x36430], R14 ;  /* 0x0364300e130075a7 */ /* 0x000264000802017f */
[----:B-1----:R-:W-:Y:S05]  /*94f0*/  @!P1 NANOSLEEP.SYNCS 0x989680 ;  /* 0x009896800000995d */ /* 0x002fea0003900000 */
[----:B------:R-:W1:Y:S02]  /*9500*/  @!P1 SYNCS.PHASECHK.TRANS64 P1, [R19+URZ+0x36430], R14 ;  /* 0x0364300e130095a7 */ /* 0x000e64000802007f */
[----:B-1----:R-:W-:Y:S05]  /*9510*/  @!P1 BRA `(.L_x_2537) ;  /* 0xfffffffc00f09947 */ /* 0x002fea000383ffff */
[----:B------:R-:W-:Y:S05]  /*9520*/  BRA `(.L_x_2536) ;  /* 0xffffff8c001c7947 */ /* 0x000fea000383ffff */
.L_x_2614:
[----:B-1----:R1:W2:Y:S02]  /*9530*/  SYNCS.PHASECHK.TRANS64.TRYWAIT P1, [R12+URZ+0x36420], R13 ;  /* 0x0364200d0c0075a7 */ /* 0x0022a4000802017f */
[----:B--2---:R-:W-:Y:S05]  /*9540*/  @!P1 NANOSLEEP.SYNCS 0x989680 ;  /* 0x009896800000995d */ /* 0x004fea0003900000 */
[----:B------:R-:W2:Y:S02]  /*9550*/  @!P1 SYNCS.PHASECHK.TRANS64 P1, [R12+URZ+0x36420], R13 ;  /* 0x0364200d0c0095a7 */ /* 0x000ea4000802007f */
[----:B--2---:R-:W-:Y:S05]  /*9560*/  @!P1 BRA `(.L_x_2614) ;  /* 0xfffffffc00f09947 */ /* 0x004fea000383ffff */
[----:B------:R-:W-:Y:S05]  /*9570*/  BRA `(.L_x_2641) ;  /* 0xffffffdc00687947 */ /* 0x000fea000383ffff */
.L_x_2618:
[----:B-1----:R1:W3:Y:S02]  /*9580*/  SYNCS.PHASECHK.TRANS64.TRYWAIT P1, [R12+URZ+0x36438], R13 ;  /* 0x0364380d0c0075a7 */ /* 0x0022e4000802017f */
[----:B---3--:R-:W-:Y:S05]  /*9590*/  @!P1 NANOSLEEP.SYNCS 0x989680 ;  /* 0x009896800000995d */ /* 0x008fea0003900000 */
[----:B------:R-:W3:Y:S02]  /*95a0*/  @!P1 SYNCS.PHASECHK.TRANS64 P1, [R12+URZ+0x36438], R13 ;  /* 0x0364380d0c0095a7 */ /* 0x000ee4000802007f */
[----:B---3--:R-:W-:Y:S05]  /*95b0*/  @!P1 BRA `(.L_x_2618) ;  /* 0xfffffffc00f09947 */ /* 0x008fea000383ffff */
[----:B------:R-:W-:Y:S05]  /*95c0*/  BRA `(.L_x_2642) ;  /* 0xffffffe400387947 */ /* 0x000fea000383ffff */
.L_x_2620:
[----:B--2---:R2:W3:Y:S02]  /*95d0*/  SYNCS.PHASECHK.TRANS64.TRYWAIT P1, [R12+URZ+0x36428], R0 ;  /* 0x036428000c0075a7 */ /* 0x0044e4000802017f */
[----:B---3--:R-:W-:Y:S05]  /*95e0*/  @!P1 NANOSLEEP.SYNCS 0x989680 ;  /* 0x009896800000995d */ /* 0x008fea0003900000 */
[----:B------:R-:W3:Y:S02]  /*95f0*/  @!P1 SYNCS.PHASECHK.TRANS64 P1, [R12+URZ+0x36428], R0 ;  /* 0x036428000c0095a7 */ /* 0x000ee4000802007f */
[----:B---3--:R-:W-:Y:S05]  /*9600*/  @!P1 BRA `(.L_x_2620) ;  /* 0xfffffffc00f09947 */ /* 0x008fea000383ffff */
[----:B------:R-:W-:Y:S05]  /*9610*/  BRA `(.L_x_2643) ;  /* 0xffffffe800047947 */ /* 0x000fea000383ffff */
.L_x_2622:
[----:B-----5:R2:W-:Y:S02]  /*9620*/  STL [R1+0xc], R0 ;  /* 0x00000c0001007387 */ /* 0x0205e40000100800 */
[----:B--2---:R-:W-:-:S04]  /*9630*/  SHF.L.U32 R0, RZ, 0x1f, RZ ;  /* 0x0000001fff007819 */ /* 0x004fc800000006ff */
[----:B------:R2:W3:Y:S03]  /*9640*/  SYNCS.PHASECHK.TRANS64.TRYWAIT P1, [R12+URZ+0x36438], R0 ;  /* 0x036438000c0075a7 */ /* 0x0004e6000802017f */
[----:B---3--:R-:W-:Y:S05]  /*9650*/  @!P1 NANOSLEEP.SYNCS 0x989680 ;  /* 0x009896800000995d */ /* 0x008fea0003900000 */
[----:B------:R2:W3:Y:S02]  /*9660*/  @!P1 SYNCS.PHASECHK.TRANS64 P1, [R12+URZ+0x36438], R0 ;  /* 0x036438000c0095a7 */ /* 0x0004e4000802007f */
[----:B--2---:R2:W5:Y:S02]  /*9670*/  LDL.LU R0, [R1+0xc] ;  /* 0x00000c0001007983 */ /* 0x0045640000300800 */
[----:B--23--:R-:W-:Y:S05]  /*9680*/  @!P1 BRA `(.L_x_2622) ;  /* 0xfffffffc00e49947 */ /* 0x00cfea000383ffff */
[----:B------:R-:W-:Y:S05]  /*9690*/  BRA `(.L_x_2644) ;  /* 0xffffffe800bc7947 */ /* 0x000fea000383ffff */
.L_x_2624:
[----:B------:R-:W-:-:S07]  /*96a0*/  SHF.L.U32 R5, R16, 0x1f, RZ ;  /* 0x0000001f10057819 */ /* 0x000fce00000006ff */
.L_x_2645:
[----:B---3--:R3:W4:Y:S02]  /*96b0*/  SYNCS.PHASECHK.TRANS64.TRYWAIT P1, [R12+URZ+0x36420], R5 ;  /* 0x036420050c0075a7 */ /* 0x008724000802017f */
[----:B----4-:R-:W-:Y:S05]  /*96c0*/  @!P1 NANOSLEEP.SYNCS 0x989680 ;  /* 0x009896800000995d */ /* 0x010fea0003900000 */
[----:B------:R-:W4:Y:S02]  /*96d0*/  @!P1 SYNCS.PHASECHK.TRANS64 P1, [R12+URZ+0x36420], R5 ;  /* 0x036420050c0095a7 */ /* 0x000f24000802007f */
[----:B----4-:R-:W-:Y:S05]  /*96e0*/  @!P1 BRA `(.L_x_2645) ;  /* 0xfffffffc00f09947 */ /* 0x010fea000383ffff */
[----:B------:R-:W-:Y:S05]  /*96f0*/  BRA `(.L_x_2646) ;  /* 0xffffffec00687947 */ /* 0x000fea000383ffff */
.L_x_2627:
[----:B--2---:R2:W3:Y:S02]  /*9700*/  SYNCS.PHASECHK.TRANS64.TRYWAIT P1, [R12+URZ+0x36438], R13 ;  /* 0x0364380d0c0075a7 */ /* 0x0044e4000802017f */
[----:B---3--:R-:W-:Y:S05]  /*9710*/  @!P1 NANOSLEEP.SYNCS 0x989680 ;  /* 0x009896800000995d */ /* 0x008fea0003900000 */
[----:B------:R-:W3:Y:S02]  /*9720*/  @!P1 SYNCS.PHASECHK.TRANS64 P1, [R12+URZ+0x36438], R13 ;  /* 0x0364380d0c0095a7 */ /* 0x000ee4000802007f */
[----:B---3--:R-:W-:Y:S05]  /*9730*/  @!P1 BRA `(.L_x_2627) ;  /* 0xfffffffc00f09947 */ /* 0x008fea000383ffff */
[----:B------:R-:W-:Y:S05]  /*9740*/  BRA `(.L_x_2647) ;  /* 0xfffffff000347947 */ /* 0x000fea000383ffff */
.L_x_2629:
[----:B-1----:R1:W2:Y:S02]  /*9750*/  SYNCS.PHASECHK.TRANS64.TRYWAIT P1, [R12+URZ+0x36428], R5 ;  /* 0x036428050c0075a7 */ /* 0x0022a4000802017f */
[----:B--2---:R-:W-:Y:S05]  /*9760*/  @!P1 NANOSLEEP.SYNCS 0x989680 ;  /* 0x009896800000995d */ /* 0x004fea0003900000 */
[----:B------:R-:W2:Y:S02]  /*9770*/  @!P1 SYNCS.PHASECHK.TRANS64 P1, [R12+URZ+0x36428], R5 ;  /* 0x036428050c0095a7 */ /* 0x000ea4000802007f */
[----:B--2---:R-:W-:Y:S05]  /*9780*/  @!P1 BRA `(.L_x_2629) ;  /* 0xfffffffc00f09947 */ /* 0x004fea000383ffff */
[----:B------:R-:W-:Y:S05]  /*9790*/  BRA `(.L_x_2648) ;  /* 0xfffffff000e47947 */ /* 0x000fea000383ffff */
.L_x_2631:
[----:B--2---:R2:W3:Y:S02]  /*97a0*/  SYNCS.PHASECHK.TRANS64.TRYWAIT P1, [R12+URZ+0x36438], R3 ;  /* 0x036438030c0075a7 */ /* 0x0044e4000802017f */
[----:B---3--:R-:W-:Y:S05]  /*97b0*/  @!P1 NANOSLEEP.SYNCS 0x989680 ;  /* 0x009896800000995d */ /* 0x008fea0003900000 */
[----:B------:R-:W3:Y:S02]  /*97c0*/  @!P1 SYNCS.PHASECHK.TRANS64 P1, [R12+URZ+0x36438], R3 ;  /* 0x036438030c0095a7 */ /* 0x000ee4000802007f */
[----:B---3--:R-:W-:Y:S05]  /*97d0*/  @!P1 BRA `(.L_x_2631) ;  /* 0xfffffffc00f09947 */ /* 0x008fea000383ffff */
[----:B------:R-:W-:Y:S05]  /*97e0*/  BRA `(.L_x_2649) ;  /* 0xfffffff400987947 */ /* 0x000fea000383ffff */
.L_x_2633:
[----:B------:R-:W-:Y:S01]  /*97f0*/  BSSY B1, `(.L_x_2650) ;  /* 0x0000006000017945 */ /* 0x000fe20003800000 */
[----:B------:R-:W-:-:S07]  /*9800*/  IMAD.MOV.U32 R15, RZ, RZ, -0x1 ;  /* 0xffffffffff0f7424 */ /* 0x000fce00078e00ff */
[----:B-1----:R-:W-:Y:S05]  /*9810*/  WARPSYNC.COLLECTIVE R15, `(.L_x_2651) ;  /* 0x000000000f0c7348 */ /* 0x002fea0003c00000 */
[----:B------:R-:W-:Y:S02]  /*9820*/  ELECT P6, UR62, PT ;  /* 0x00000000003e782f */ /* 0x000fe400038c0000 */
[----:B------:R-:W-:Y:S01]  /*9830*/  MOV R14, UR62 ;  /* 0x0000003e000e7c02 */ /* 0x000fe20008000f00 */
[----:B-1----:R-:W-:Y:S10]  /*9840*/  ENDCOLLECTIVE ;  /* 0x000000000000791b */ /* 0x002ff40003800000 */
.L_x_2651:
[----:B------:R-:W-:Y:S05]  /*9850*/  BSYNC B1 ;  /* 0x0000000000017941 */ /* 0x000fea0003800000 */
.L_x_2650:
[----:B------:R-:W-:Y:S05]  /*9860*/  BRA `(.L_x_2652) ;  /* 0xfffffff800587947 */ /* 0x000fea000383ffff */
.L_x_2635:
[----:B--2---:R2:W3:Y:S02]  /*9870*/  SYNCS.PHASECHK.TRANS64.TRYWAIT P0, [R5+URZ], R2 ;  /* 0x00000002050075a7 */ /* 0x0044e4000800017f */
[----:B---3--:R-:W-:Y:S05]  /*9880*/  @!P0 NANOSLEEP.SYNCS 0x989680 ;  /* 0x009896800000895d */ /* 0x008fea0003900000 */
[----:B------:R-:W3:Y:S02]  /*9890*/  @!P0 SYNCS.PHASECHK.TRANS64 P0, [R5+URZ], R2 ;  /* 0x00000002050085a7 */ /* 0x000ee4000800007f */
[----:B---3--:R-:W-:Y:S05]  /*98a0*/  @!P0 BRA `(.L_x_2635) ;  /* 0xfffffffc00f08947 */ /* 0x008fea000383ffff */
[----:B------:R-:W-:Y:S05]  /*98b0*/  BRA `(.L_x_2653) ;  /* 0xfffffff800987947 */ /* 0x000fea000383ffff */
.L_x_2636:
[----:B---3--:R3:W4:Y:S02]  /*98c0*/  SYNCS.PHASECHK.TRANS64.TRYWAIT P0, [R23+URZ], R0 ;  /* 0x00000000170075a7 */ /* 0x008724000800017f */
[----:B----4-:R-:W-:Y:S05]  /*98d0*/  @!P0 NANOSLEEP.SYNCS 0x989680 ;  /* 0x009896800000895d */ /* 0x010fea0003900000 */
[----:B------:R-:W4:Y:S02]  /*98e0*/  @!P0 SYNCS.PHASECHK.TRANS64 P0, [R23+URZ], R0 ;  /* 0x00000000170085a7 */ /* 0x000f24000800007f */
[----:B----4-:R-:W-:Y:S05]  /*98f0*/  @!P0 BRA `(.L_x_2636) ;  /* 0xfffffffc00f08947 */ /* 0x010fea000383ffff */
[----:B------:R-:W-:Y:S05]  /*9900*/  BRA `(.L_x_2654) ;  /* 0xfffffff8008c7947 */ /* 0x000fea000383ffff */
.L_x_2655:
        /* <DEDUP_REMOVED lines=15> */
.L_x_3871:


//--------------------- .text._ZN7cutlass13device_kernelIN5flash11enable_sm90INS1_16FlashAttnBwdSm90INS1_25CollectiveMainloopBwdSm90ILi2ELi1ELi1EN4cute5tupleIJNS5_1CILi1EEES8_S8_EEENS6_IJNS7_ILi64EEENS7_ILi96EEENS7_ILi192EEEEEENS_10bfloat16_tEfNS_4arch4Sm90ELb1ELb0ELb0ELb0ELb1ELb0ELb1ELb0ELi3ELi1ELi1ELi1ELb0EEENS1_21CollectiveEpilogueBwdISD_SE_SG_Li384ELb0ELb1ELi3EEENS1_25SingleTileBwdLPTSchedulerILb0ELi96ELb1EEEEEEEEEvNT_6ParamsE --------------------------
	.section	.text._ZN7cutlass13device_kernelIN5flash11enable_sm90INS1_16FlashAttnBwdSm90INS1_25CollectiveMainloopBwdSm90ILi2ELi1ELi1EN4cute5tupleIJNS5_1CILi1EEES8_S8_EEENS6_IJNS7_ILi64EEENS7_ILi96EEENS7_ILi192EEEEEENS_10bfloat16_tEfNS_4arch4Sm90ELb1ELb0ELb0ELb0ELb1ELb0ELb1ELb0ELi3ELi1ELi1ELi1ELb0EEENS1_21CollectiveEpilogueBwdISD_SE_SG_Li384ELb0ELb1ELi3EEENS1_25SingleTileBwdLPTSchedulerILb0ELi96ELb1EEEEEEEEEvNT_6ParamsE,"ax",@progbits
	.align	128
.text._ZN7cutlass13device_kernelIN5flash11enable_sm90INS1_16FlashAttnBwdSm90INS1_25CollectiveMainloopBwdSm90ILi2ELi1ELi1EN4cute5tupleIJNS5_1CILi1EEES8_S8_EEENS6_IJNS7_ILi64EEENS7_ILi96EEENS7_ILi192EEEEEENS_10bfloat16_tEfNS_4arch4Sm90ELb1ELb0ELb0ELb0ELb1ELb0ELb1ELb0ELi3ELi1ELi1ELi1ELb0EEENS1_21CollectiveEpilogueBwdISD_SE_SG_Li384ELb0ELb1ELi3EEENS1_25SingleTileBwdLPTSchedulerILb0ELi96ELb1EEEEEEEEEvNT_6ParamsE:
        .type           _ZN7cutlass13device_kernelIN5flash11enable_sm90INS1_16FlashAttnBwdSm90INS1_25CollectiveMainloopBwdSm90ILi2ELi1ELi1EN4cute5tupleIJNS5_1CILi1EEES8_S8_EEENS6_IJNS7_ILi64EEENS7_ILi96EEENS7_ILi192EEEEEENS_10bfloat16_tEfNS_4arch4Sm90ELb1ELb0ELb0ELb0ELb1ELb0ELb1ELb0ELi3ELi1ELi1ELi1ELb0EEENS1_21CollectiveEpilogueBwdISD_SE_SG_Li384ELb0ELb1ELi3EEENS1_25SingleTileBwdLPTSchedulerILb0ELi96ELb1EEEEEEEEEvNT_6ParamsE,@function
        .size           _ZN7cutlass13device_kernelIN5flash11enable_sm90INS1_16FlashAttnBwdSm90INS1_25CollectiveMainloopBwdSm90ILi2ELi1ELi1EN4cute5tupleIJNS5_1CILi1EEES8_S8_EEENS6_IJNS7_ILi64EEENS7_ILi96EEENS7_ILi192EEEEEENS_10bfloat16_tEfNS_4arch4Sm90ELb1ELb0ELb0ELb0ELb1ELb0ELb1ELb0ELi3ELi1ELi1ELi1ELb0EEENS1_21CollectiveEpilogueBwdISD_SE_SG_Li384ELb0ELb1ELi3EEENS1_25SingleTileBwdLPTSchedulerILb0ELi96ELb1EEEEEEEEEvNT_6ParamsE,(.L_x_3872 - _ZN7cutlass13device_kernelIN5flash11enable_sm90INS1_16FlashAttnBwdSm90INS1_25CollectiveMainloopBwdSm90ILi2ELi1ELi1EN4cute5tupleIJNS5_1CILi1EEES8_S8_EEENS6_IJNS7_ILi64EEENS7_ILi96EEENS7_ILi192EEEEEENS_10bfloat16_tEfNS_4arch4Sm90ELb1ELb0ELb0ELb0ELb1ELb0ELb1ELb0ELi3ELi1ELi1ELi1ELb0EEENS1_21CollectiveEpilogueBwdISD_SE_SG_Li384ELb0ELb1ELi3EEENS1_25SingleTileBwdLPTSchedulerILb0ELi96ELb1EEEEEEEEEvNT_6ParamsE)
        .other          _ZN7cutlass13device_kernelIN5flash11enable_sm90INS1_16FlashAttnBwdSm90INS1_25CollectiveMainloopBwdSm90ILi2ELi1ELi1EN4cute5tupleIJNS5_1CILi1EEES8_S8_EEENS6_IJNS7_ILi64EEENS7_ILi96EEENS7_ILi192EEEEEENS_10bfloat16_tEfNS_4arch4Sm90ELb1ELb0ELb0ELb0ELb1ELb0ELb1ELb0ELi3ELi1ELi1ELi1ELb0EEENS1_21CollectiveEpilogueBwdISD_SE_SG_Li384ELb0ELb1ELi3EEENS1_25SingleTileBwdLPTSchedulerILb0ELi96ELb1EEEEEEEEEvNT_6ParamsE,@"STO_CUDA_ENTRY STV_DEFAULT"
_ZN7cutlass13device_kernelIN5flash11enable_sm90INS1_16FlashAttnBwdSm90INS1_25CollectiveMainloopBwdSm90ILi2ELi1ELi1EN4cute5tupleIJNS5_1CILi1EEES8_S8_EEENS6_IJNS7_ILi64EEENS7_ILi96EEENS7_ILi192EEEEEENS_10bfloat16_tEfNS_4arch4Sm90ELb1ELb0ELb0ELb0ELb1ELb0ELb1ELb0ELi3ELi1ELi1ELi1ELb0EEENS1_21CollectiveEpilogueBwdISD_SE_SG_Li384ELb0ELb1ELi3EEENS1_25SingleTileBwdLPTSchedulerILb0ELi96ELb1EEEEEEEEEvNT_6ParamsE:
        /* <DEDUP_REMOVED lines=29> */
.L_x_2657:
[----:B------:R-:W-:Y:S05]  /*01d0*/  BSYNC B0 ;  /* 0x0000000000007941 */ /* 0x000fea0003800000 */
.L_x_2656:
        /* <DEDUP_REMOVED lines=34> */
.L_x_2658:
        /* <DEDUP_REMOVED lines=20> */
.L_x_2659:
[----:B---3--:R-:W-:Y:S01]  /*0540*/  ISETP.NE.AND P0, PT, R2, RZ, PT ;  /* 0x000000ff0200720c */ /* 0x008fe20003f05270 */
[----:B------:R-:W-:Y:S01]  /*0550*/  IMAD.MOV.U32 R2, RZ, RZ, 0x1 ;  /* 0x00000001ff027424 */ /* 0x000fe200078e00ff */
[----:B------:R-:W-:Y:S01]  /*0560*/  NOP ;  /* 0x0000000000007918 */ /* 0x000fe20000000000 */
[----:B------:R-:W-:-:S03]  /*0570*/  ULDC.64 UR38, c[0x0][0x208] ;  /* 0x0000820000267ab9 */ /* 0x000fc60000000a00 */
[----:B------:R-:W-:-:S05]  /*0580*/  SEL R2, R2, 0x2, !P0 ;  /* 0x0000000202027807 */ /* 0x000fca0004000000 */
[----:B------:R3:W-:Y:S01]  /*0590*/  STL [R1+0x8], R2 ;  /* 0x0000080201007387 */ /* 0x0007e20000100800 */
[----:B-12-4-:R-:W-:Y:S06]  /*05a0*/  BAR.SYNC.DEFER_BLOCKING 0x0 ;  /* 0x0000000000007b1d */ /* 0x016fec0000010000 */
[----:B------:R-:W-:Y:S05]  /*05b0*/  @!P0 BRA `(.L_x_2660) ;  /* 0x0000005400248947 */ /* 0x000fea0003800000 */
.L_x_2661:
        /* <DEDUP_REMOVED lines=32> */
.L_x_2662:
[----:B------:R-:W-:Y:S01]  /*07c0*/  ULDC UR7, c[0x0][0xb44] ;  /* 0x0002d10000077ab9 */ /* 0x000fe20000000800 */
[----:B------:R-:W-:Y:S01]  /*07d0*/  UMOV UR45, UR10 ;  /* 0x0000000a002d7c82 */ /* 0x000fe20008000000 */
[----:B------:R-:W-:-:S11]  /*07e0*/  UISETP.NE.AND UP0, UPT, UR7, 0x1, UPT ;  /* 0x000000010700788c */ /* 0x000fd6000bf05270 */
[----:B------:R-:W-:Y:S02]  /*07f0*/  @UP0 ULDC.64 UR8, c[0x0][0xb48] ;  /* 0x0002d20000080ab9 */ /* 0x000fe40000000a00 */
[----:B------:R-:W-:-:S04]  /*0800*/  UIMAD.WIDE.U32 UR4, UR10, UR8, URZ ;  /* 0x000000080a0472a5 */ /* 0x000fc8000f8e003f */
[----:B------:R-:W-:-:S04]  /*0810*/  @UP0 USHF.R.U32.HI UR45, URZ, UR9, UR5 ;  /* 0x000000093f2d0299 */ /* 0x000fc80008011605 */
[----:B------:R-:W-:-:S12]  /*0820*/  UIMAD UR4, UR45, UR7, URZ ;  /* 0x000000072d0472a4 */ /* 0x000fd8000f8e023f */
.L_x_2663:
[----:B------:R-:W-:Y:S01]  /*0830*/  ULDC UR43, c[0x0][0xb38] ;  /* 0x0002ce00002b7ab9 */ /* 0x000fe20000000800 */
[----:B------:R-:W-:Y:S02]  /*0840*/  UIADD3 UR4, UR10, -UR4, URZ ;  /* 0x800000040a047290 */ /* 0x000fe4000fffe03f */
[----:B------:R-:W-:Y:S01]  /*0850*/  UISETP.NE.AND UP0, UPT, UR43, 0x1, UPT ;  /* 0x000000012b00788c */ /* 0x000fe2000bf05270 */
[----:B------:R-:W-:Y:S01]  /*0860*/  ULDC UR5, c[0x0][0xb44] ;  /* 0x0002d10000057ab9 */ /* 0x000fe20000000800 */
[----:B------:R-:W-:Y:S02]  /*0870*/  ULOP3.LUT UR36, URZ, UR45, URZ, 0x33, !UPT ;  /* 0x0000002d3f247292 */ /* 0x000fe4000f8e333f */
[----:B------:R-:W-:-:S07]  /*0880*/  UIMAD UR6, UR6, UR5, UR4 ;  /* 0x00000005060672a4 */ /* 0x000fce000f8e0204 */
[----:B------:R-:W-:Y:S01]  /*0890*/  @UP0 ULDC UR4, c[0x0][0xb3c] ;  /* 0x0002cf0000040ab9 */ /* 0x000fe20000000800 */
[----:B------:R-:W-:Y:S01]  /*08a0*/  @UP0 ULDC UR7, c[0x0][0xb40] ;  /* 0x0002d00000070ab9 */ /* 0x000fe20000000800 */
[----:B------:R-:W-:Y:S02]  /*08b0*/  UIMAD.WIDE.U32 UR4, UR6, UR4, URZ ;  /* 0x00000004060472a5 */ /* 0x000fe4000f8e003f */
[----:B------:R-:W-:Y:S02]  /*08c0*/  UMOV UR44, UR6 ;  /* 0x00000006002c7c82 */ /* 0x000fe40008000000 */
[----:B------:R-:W-:-:S03]  /*08d0*/  @UP0 USHF.R.U32.HI UR44, URZ, UR7, UR5 ;  /* 0x000000073f2c0299 */ /* 0x000fc60008011605 */
[----:B------:R-:W-:Y:S01]  /*08e0*/  ULDC UR5, c[0x0][0xb2c] ;  /* 0x0002cb0000057ab9 */ /* 0x000fe20000000800 */
[----:B------:R-:W-:Y:S02]  /*08f0*/  UIADD3 UR4, -UR44, URZ, URZ ;  /* 0x0000003f2c047290 */ /* 0x000fe4000fffe13f */
[----:B------:R-:W-:Y:S01]  /*0900*/  ISETP.LE.AND P0, PT, RZ, UR44, PT ;  /* 0x0000002cff007c0c */ /* 0x000fe2000bf03270 */
[----:B------:R-:W-:Y:S02]  /*0910*/  UIADD3 UR36, UR36, UR5, URZ ;  /* 0x0000000524247290 */ /* 0x000fe4000fffe03f */
[----:B------:R-:W-:-:S10]  /*0920*/  UIMAD UR43, UR43, UR4, UR6 ;  /* 0x000000042b2b72a4 */ /* 0x000fd4000f8e0206 */
        /* <DEDUP_REMOVED lines=89> */
.L_x_2666:
        /* <DEDUP_REMOVED lines=15> */
.L_x_2665:
        /* <DEDUP_REMOVED lines=20> */
.L_x_2668:
        /* <DEDUP_REMOVED lines=15> */
.L_x_2667:
        /* <DEDUP_REMOVED lines=8> */
.L_x_2800:
        /* <DEDUP_REMOVED lines=19> */
.L_x_2670:
        /* <DEDUP_REMOVED lines=107> */
.L_x_2682:
[----:B------:R-:W-:Y:S01]  /*1a40*/  ISETP.NE.AND P0, PT, R10, 0x3, PT ;  /* 0x000000030a00780c */ /* 0x000fe20003f05270 */
[----:B------:R-:W-:-:S12]  /*1a50*/  YIELD ;  /* 0x0000000000007946 */ /* 0x000fd80003800000 */
[----:B-1----:R-:W-:Y:S05]  /*1a60*/  @!P0 BRA `(.L_x_2672) ;  /* 0x0000000000048947 */ /* 0x002fea0003800000 */
[----:B------:R-:W-:Y:S01]  /*1a70*/  BPT.TRAP 0x1 ;  /* 0x000000040000795c */ /* 0x000fe20000300000 */
.L_x_2672:
[----:B------:R-:W-:Y:S02]  /*1a80*/  LEA R3, R2, UR40, 0x3 ;  /* 0x0000002802037c11 */ /* 0x000fe4000f8e18ff */
[----:B------:R-:W-:-:S04]  /*1a90*/  SHF.L.U32 R12, R7, 0x1f, RZ ;  /* 0x0000001f070c7819 */ /* 0x000fc800000006ff */
[----:B------:R1:W2:Y:S01]  /*1aa0*/  SYNCS.PHASECHK.TRANS64.TRYWAIT P1, [R3+URZ+0x36410], R12 ;  /* 0x0364100c030075a7 */ /* 0x0002a2000802017f */
[----:B------:R-:W-:Y:S05]  /*1ab0*/  @!P0 BRA `(.L_x_2673) ;  /* 0x0000000000048947 */ /* 0x000fea0003800000 */
[----:B------:R-:W-:Y:S01]  /*1ac0*/  BPT.TRAP 0x1 ;  /* 0x000000040000795c */ /* 0x000fe20000300000 */
.L_x_2673:
[----:B--2---:R-:W-:Y:S05]  /*1ad0*/  @P1 BRA `(.L_x_2674) ;  /* 0x0000000000081947 */ /* 0x004fea0003800000 */
[----:B------:R-:W2:Y:S02]  /*1ae0*/  SYNCS.PHASECHK.TRANS64.TRYWAIT P1, [R3+URZ+0x36410], R12 ;  /* 0x0364100c030075a7 */ /* 0x000ea4000802017f */
[----:B--2---:R-:W-:Y:S05]  /*1af0*/  @!P1 BRA `(.L_x_2675) ;  /* 0x0000008400009947 */ /* 0x004fea0003800000 */
.L_x_2674:
        /* <DEDUP_REMOVED lines=103> */
.L_x_2676:
[----:B------:R-:W-:-:S04]  /*2170*/  SHF.L.U32 R14, R5, 0x1f, RZ ;  /* 0x0000001f050e7819 */ /* 0x000fc800000006ff */
[----:B------:R4:W1:Y:S01]  /*2180*/  SYNCS.PHASECHK.TRANS64.TRYWAIT P1, [UR40+0x36430], R14 ;  /* 0x0364300eff0075a7 */ /* 0x0008620008020168 */
[----:B------:R-:W-:Y:S05]  /*2190*/  @!P0 BRA `(.L_x_2677) ;  /* 0x0000000000048947 */ /* 0x000fea0003800000 */
[----:B------:R-:W-:Y:S01]  /*21a0*/  BPT.TRAP 0x1 ;  /* 0x000000040000795c */ /* 0x000fe20000300000 */
.L_x_2677:
[----:B-1----:R-:W-:Y:S05]  /*21b0*/  @P1 BRA `(.L_x_2678) ;  /* 0x0000000000081947 */ /* 0x002fea0003800000 */
[----:B------:R-:W1:Y:S02]  /*21c0*/  SYNCS.PHASECHK.TRANS64.TRYWAIT P1, [UR40+0x36430], R14 ;  /* 0x0364300eff0075a7 */ /* 0x000e640008020168 */
[----:B-1----:R-:W-:Y:S05]  /*21d0*/  @!P1 BRA `(.L_x_2679) ;  /* 0x0000007c005c9947 */ /* 0x002fea0003800000 */
.L_x_2678:
        /* <DEDUP_REMOVED lines=39> */
[--C-:B------:R-:W-:Y:S01]  /*2450*/  FFMA.FTZ R136, R20, UR42, -R23.reuse ;  /* 0x0000002a14887c23 */ /* 0x100fe20008010817 */
[----:B------:R-:W-:Y:S01]  /*2460*/  FSEL R144, R144, -INF , P1 ;  /* 0xff80000090907808 */ /* 0x000fe20000800000 */
[----:B------:R-:W-:Y:S01]  /*2470*/  UMOV UR13, 0x80000020 ;  /* 0x80000020000d7882 */ /* 0x000fe20000000000 */
[----:B------:R-:W-:Y:S01]  /*2480*/  ISETP.GT.AND P1, PT, R22, 0x11, PT ;  /* 0x000000111600780c */ /* 0x000fe20003f24270 */
[----:B------:R-:W2:Y:S01]  /*2490*/  MUFU.EX2 R14, R14 ;  /* 0x0000000e000e7308 */ /* 0x000ea20000000800 */
[----:B------:R-:W-:Y:S01]  /*24a0*/  LEA R149, R6, UR40, 0x2 ;  /* 0x0000002806957c11 */ /* 0x000fe2000f8e10ff */
[----:B------:R-:W-:Y:S01]  /*24b0*/  FFMA.FTZ R20, R144, UR42, -R23 ;  /* 0x0000002a90147c23 */ /* 0x000fe20008010817 */
[----:B------:R-:W-:Y:S01]  /*24c0*/  FSEL R22, R145, -INF , P1 ;  /* 0xff80000091167808 */ /* 0x000fe20000800000 */
[----:B------:R-:W-:-:S04]  /*24d0*/  UMOV UR15, 0x40000040 ;  /* 0x40000040000f7882 */ /* 0x000fc80000000000 */
        /* <DEDUP_REMOVED lines=206> */
[----:B------:R-:W-:Y:S01]  /*31c0*/  HGMMA.64x96x16.F32.BF16 R72, gdesc[UR4].tnspA.tnspB, R72, gsb0 ;  /* 0x61600000044879f0 */ /* 0x000fe20008001848 */
[----:B------:R-:W-:Y:S01]  /*31d0*/  UIMAD UR5, UR9, 0x3000, UR40 ;  /* 0x00003000090578a4 */ /* 0x000fe2000f8e0228 */
[----:B------:R-:W-:Y:S02]  /*31e0*/  R2UR UR4, R18 ;  /* 0x00000000120472ca */ /* 0x000fe400000e0000 */
[----:B------:R-:W-:Y:S01]  /*31f0*/  UMOV UR9, 0x40000040 ;  /* 0x4000004000097882 */ /* 0x000fe20000000000 */
[----:B------:R-:W-:-:S04]  /*3200*/  USHF.R.U32.HI UR5, URZ, 0x4, UR5 ;  /* 0x000000043f057899 */ /* 0x000fc80008011605 */
[----:B------:R-:W-:-:S06]  /*3210*/  ULOP3.LUT UR14, UR5, 0x3fff, URZ, 0xc0, !UPT ;  /* 0x00003fff050e7892 */ /* 0x000fcc000f8ec03f */
[----:B------:R-:W-:-:S04]  /*3220*/  USHF.R.U32.HI UR4, URZ, 0x4, UR4 ;  /* 0x000000043f047899 */ /* 0x000fc80008011604 */
[----:B------:R-:W-:-:S04]  /*3230*/  ULOP3.LUT UR4, UR4, 0x3fff, URZ, 0xc0, !UPT ;  /* 0x00003fff04047892 */ /* 0x000fc8000f8ec03f */
        /* <DEDUP_REMOVED lines=52> */
.L_x_2680:
[----:B------:R-:W-:Y:S01]  /*3580*/  LEA R12, R4, UR40, 0xd ;  /* 0x00000028040c7c11 */ /* 0x000fe2000f8e68ff */
[----:B------:R-:W-:Y:S01]  /*3590*/  UIADD3 UR5, UR40, 0x36438, URZ ;  /* 0x0003643828057890 */ /* 0x000fe2000fffe03f */
[----:B------:R-:W1:Y:S01]  /*35a0*/  S2R R14, SR_TID.X ;  /* 0x00000000000e7919 */ /* 0x000e620000002100 */
[----:B------:R-:W-:Y:S02]  /*35b0*/  ULOP3.LUT UR9, UR4, 0x1000000, URZ, 0xfc, !UPT ;  /* 0x0100000004097892 */ /* 0x000fe4000f8efc3f */
[----:B------:R-:W-:Y:S01]  /*35c0*/  VIADD R12, R12, 0x1e000 ;  /* 0x0001e0000c0c7836 */ /* 0x000fe20000000000 */
[----:B------:R-:W-:Y:S01]  /*35d0*/  UPRMT UR5, URZ, 0x654, UR5 ;  /* 0x000006543f057896 */ /* 0x000fe20008000005 */
[----:B------:R-:W-:-:S03]  /*35e0*/  UMOV UR7, 0x80000020 ;  /* 0x8000002000077882 */ /* 0x000fc60000000000 */
[----:B------:R-:W-:Y:S01]  /*35f0*/  SHF.R.U32.HI R12, RZ, 0x4, R12 ;  /* 0x00000004ff0c7819 */ /* 0x000fe2000001160c */
[----:B------:R-:W-:-:S03]  /*3600*/  UMOV UR6, UR9 ;  /* 0x0000000900067c82 */ /* 0x000fc60008000000 */
[----:B------:R-:W-:Y:S01]  /*3610*/  LOP3.LUT R13, R12, 0x3fff, RZ, 0xc0, !PT ;  /* 0x00003fff0c0d7812 */ /* 0x000fe200078ec0ff */
[----:B------:R-:W-:Y:S01]  /*3620*/  SYNCS.ARRIVE.TRANS64.RED.A1T0 RZ, [UR5], RZ ;  /* 0x000000ffffff79a7 */ /* 0x000fe20008100405 */
[----:B------:R-:W-:Y:S01]  /*3630*/  WARPGROUP.ARRIVE ;  /* 0x00000000000079c5 */ /* 0x000fe20000000000 */
[----:B------:R-:W-:Y:S02]  /*3640*/  UMOV UR5, 0x40000040 ;  /* 0x4000004000057882 */ /* 0x000fe40000000000 */
        /* <DEDUP_REMOVED lines=47> */
.L_x_2681:
        /* <DEDUP_REMOVED lines=62> */
.L_x_2664:
        /* <DEDUP_REMOVED lines=23> */
.L_x_2684:
        /* <DEDUP_REMOVED lines=20> */
.L_x_2685:
        /* <DEDUP_REMOVED lines=18> */
.L_x_2686:
        /* <DEDUP_REMOVED lines=18> */
.L_x_2687:
        /* <DEDUP_REMOVED lines=98> */
[----:B------:R-:W-:Y:S01]  /*4830*/  ULOP3.LUT UR4, URZ, UR45, URZ, 0x33, !UPT ;  /* 0x0000002d3f047292 */ /* 0x000fe2000f8e333f */
[----:B------:R-:W-:Y:S01]  /*4840*/  ULDC UR5, c[0x0][0xb2c] ;  /* 0x0002cb0000057ab9 */ /* 0x000fe20000000800 */
[----:B------:R-:W-:Y:S02]  /*4850*/  ULDC.64 UR6, c[0x0][0x198] ;  /* 0x0000660000067ab9 */ /* 0x000fe40000000a00 */
[----:B------:R-:W-:Y:S02]  /*4860*/  UIADD3 UR42, UR4, UR5, URZ ;  /* 0x00000005042a7290 */ /* 0x000fe4000fffe03f */
[----:B------:R-:W-:Y:S02]  /*4870*/  UIADD3 UR4, UP0, UR6, 0x770, URZ ;  /* 0x0000077006047890 */ /* 0x000fe4000ff1e03f */
[----:B------:R-:W-:Y:S02]  /*4880*/  UIADD3 UR40, UR37, 0x9000, URZ ;  /* 0x0000900025287890 */ /* 0x000fe4000fffe03f */
[----:B------:R-:W-:-:S02]  /*4890*/  UIADD3.X UR5, URZ, UR7, URZ, UP0, !UPT ;  /* 0x000000073f057290 */ /* 0x000fc400087fe43f */
[----:B------:R-:W-:Y:S02]  /*48a0*/  UIADD3 UR6, UP0, UR6, 0x670, URZ ;  /* 0x0000067006067890 */ /* 0x000fe4000ff1e03f */
[----:B------:R-:W-:Y:S02]  /*48b0*/  UIMAD UR42, UR42, 0x60, URZ ;  /* 0x000000602a2a78a4 */ /* 0x000fe4000f8e023f */
[----:B------:R-:W-:Y:S02]  /*48c0*/  UIADD3 UR32, UR37, 0xc000, URZ ;  /* 0x0000c00025207890 */ /* 0x000fe4000fffe03f */
[----:B------:R-:W-:Y:S02]  /*48d0*/  UIADD3 UR24, UR37, 0xf000, URZ ;  /* 0x0000f00025187890 */ /* 0x000fe4000fffe03f */
[----:B------:R-:W-:Y:S02]  /*48e0*/  UIADD3.X UR7, URZ, UR7, URZ, UP0, !UPT ;  /* 0x000000073f077290 */ /* 0x000fe400087fe43f */
[----:B------:R-:W-:-:S02]  /*48f0*/  UIADD3 UR16, UR37, 0x3000, URZ ;  /* 0x0000300025107890 */ /* 0x000fc4000fffe03f */
        /* <DEDUP_REMOVED lines=9> */
[----:B------:R-:W-:Y:S01]  /*4990*/  UMOV UR26, UR42 ;  /* 0x0000002a001a7c82 */ /* 0x000fe20008000000 */
[----:B------:R1:W-:Y:S01]  /*49a0*/  UTMASTG.4D [UR40], [UR4] ;  /* 0x00000028040073b5 */ /* 0x0003e20008018000 */
        /* <DEDUP_REMOVED lines=9> */
[----:B------:R3:W-:Y:S01]  /*4a40*/  UTMASTG.4D [UR24], [UR4] ;  /* 0x00000018040073b5 */ /* 0x0007e20008018000 */
[----:B-1----:R-:W-:-:S02]  /*4a50*/  UMOV UR40, UR37 ;  /* 0x0000002500287c82 */ /* 0x002fc40008000000 */
[----:B------:R3:W-:Y:S01]  /*4a60*/  UTMASTG.4D [UR40], [UR6] ;  /* 0x00000028060073b5 */ /* 0x0007e20008018000 */
[----:B------:R3:W-:Y:S01]  /*4a70*/  UTMASTG.4D [UR16], [UR6] ;  /* 0x00000010060073b5 */ /* 0x0007e20008018000 */
[----:B------:R3:W-:Y:S02]  /*4a80*/  UTMASTG.4D [UR8], [UR6] ;  /* 0x00000008060073b5 */ /* 0x0007e40008018000 */
[----:B---3--:R0:W-:Y:S02]  /*4a90*/  UTMACMDFLUSH ;  /* 0x00000000000079b7 */ /* 0x0081e40000000000 */
.L_x_2689:
[----:B------:R-:W-:Y:S05]  /*4aa0*/  BSYNC B0 ;  /* 0x0000000000007941 */ /* 0x000fea0003800000 */
.L_x_2688:
[----:B------:R-:W-:-:S04]  /*4ab0*/  DEPBAR.LE SB0, 0x0 ;  /* 0x000080000000791a */ /* 0x000fc80000000000 */
[----:B------:R-:W-:Y:S05]  /*4ac0*/  EXIT ;  /* 0x000000000000794d */ /* 0x000fea0003800000 */
.L_x_2683:
[----:B------:R-:W2:Y:S01]  /*4ad0*/  S2R R0, SR_TID.X ;  /* 0x0000000000007919 */ /* 0x000ea20000002100 */
[----:B------:R-:W3:Y:S01]  /*4ae0*/  LDC R8, c[0x0][0xb2c] ;  /* 0x0002cb00ff087b82 */ /* 0x000ee20000000800 */
[----:B------:R-:W-:Y:S01]  /*4af0*/  ULOP3.LUT UR45, URZ, UR45, URZ, 0x33, !UPT ;  /* 0x0000002d3f2d7292 */ /* 0x000fe2000f8e333f */
[----:B------:R-:W-:Y:S01]  /*4b00*/  BSSY B0, `(.L_x_2690) ;  /* 0x0000031000007945 */ /* 0x000fe20003800000 */
[----:B------:R-:W-:Y:S02]  /*4b10*/  USHF.R.S32.HI UR6, URZ, 0x1f, UR43 ;  /* 0x0000001f3f067899 */ /* 0x000fe4000801142b */
[----:B------:R-:W-:-:S03]  /*4b20*/  USHF.R.S32.HI UR7, URZ, 0x1f, UR44 ;  /* 0x0000001f3f077899 */ /* 0x000fc6000801142c */
[----:B-1----:R-:W1:Y:S08]  /*4b30*/  LDC.64 R2, c[0x0][0x820] ;  /* 0x00020800ff027b82 */ /* 0x002e700000000a00 */
[----:B------:R-:W4:Y:S08]  /*4b40*/  LDC.64 R16, c[0x0][0x808] ;  /* 0x00020200ff107b82 */ /* 0x000f300000000a00 */
[----:B------:R-:W5:Y:S01]  /*4b50*/  LDC.64 R10, c[0x0][0x828] ;  /* 0x00020a00ff0a7b82 */ /* 0x000f620000000a00 */
[----:B---3--:R-:W-:-:S02]  /*4b60*/  VIADD R9, R8, UR45 ;  /* 0x0000002d08097c36 */ /* 0x008fc40008000000 */
[----:B--2---:R-:W-:-:S05]  /*4b70*/  VIADD R7, R0, 0xffffff80 ;  /* 0xffffff8000077836 */ /* 0x004fca0000000000 */
[----:B------:R-:W2:Y:S01]  /*4b80*/  LDC.64 R18, c[0x0][0x850] ;  /* 0x00021400ff127b82 */ /* 0x000ea20000000a00 */
[----:B-1----:R-:W-:Y:S02]  /*4b90*/  IMAD R0, R2, UR6, RZ ;  /* 0x0000000602007c24 */ /* 0x002fe4000f8e02ff */
[----:B------:R-:W-:-:S05]  /*4ba0*/  IMAD.HI R4, R7, 0x2aaaaaab, RZ ;  /* 0x2aaaaaab07047827 */ /* 0x000fca00078e02ff */
[----:B------:R-:W-:Y:S01]  /*4bb0*/  SHF.R.U32.HI R5, RZ, 0x1f, R4 ;  /* 0x0000001fff057819 */ /* 0x000fe20000011604 */
[----:B----4-:R-:W-:Y:S01]  /*4bc0*/  IMAD R23, R9, -0x60, R16 ;  /* 0xffffffa009177824 */ /* 0x010fe200078e0210 */
[----:B------:R-:W1:Y:S02]  /*4bd0*/  LDC.64 R20, c[0x0][0x858] ;  /* 0x00021600ff147b82 */ /* 0x000e640000000a00 */
[----:B------:R-:W-:Y:S01]  /*4be0*/  LEA.HI.SX32 R4, R4, R5, 0x1e ;  /* 0x0000000504047211 */ /* 0x000fe200078ff2ff */
[----:B------:R-:W-:-:S03]  /*4bf0*/  IMAD R5, R3, UR43, R0 ;  /* 0x0000002b03057c24 */ /* 0x000fc6000f8e0200 */
[CC--:B------:R-:W-:Y:S01]  /*4c00*/  ISETP.GE.AND P3, PT, R4.reuse, R23.reuse, PT ;  /* 0x000000170400720c */ /* 0x0c0fe20003f66270 */
[C---:B------:R-:W-:Y:S02]  /*4c10*/  IMAD R6, R4.reuse, -0x18, R7 ;  /* 0xffffffe804067824 */ /* 0x040fe400078e0207 */
[----:B------:R-:W-:Y:S02]  /*4c20*/  VIADD R0, R4, 0x10 ;  /* 0x0000001004007836 */ /* 0x000fe40000000000 */
[----:B------:R-:W-:Y:S02]  /*4c30*/  IMAD.SHL.U32 R6, R6, 0x8, RZ ;  /* 0x0000000806067824 */ /* 0x000fe400078e00ff */
[----:B------:R-:W-:Y:S01]  /*4c40*/  VIADD R8, R4, 0x40 ;  /* 0x0000004004087836 */ /* 0x000fe20000000000 */
[----:B------:R-:W-:Y:S01]  /*4c50*/  ISETP.GE.AND P4, PT, R0, R23, PT ;  /* 0x000000170000720c */ /* 0x000fe20003f86270 */
[----:B------:R-:W-:Y:S01]  /*4c60*/  VIADD R0, R4, 0x20 ;  /* 0x0000002004007836 */ /* 0x000fe20000000000 */
[----:B------:R-:W-:-:S02]  /*4c70*/  SHF.R.S32.HI R7, RZ, 0x1f, R6 ;  /* 0x0000001fff077819 */ /* 0x000fc40000011406 */
[----:B------:R-:W-:Y:S02]  /*4c80*/  ISETP.GE.OR P6, PT, R6, R17, P3 ;  /* 0x000000110600720c */ /* 0x000fe40001fc6670 */
[-C--:B------:R-:W-:Y:S01]  /*4c90*/  ISETP.GE.AND P5, PT, R0, R23.reuse, PT ;  /* 0x000000170000720c */ /* 0x080fe20003fa6270 */
[----:B------:R-:W-:Y:S01]  /*4ca0*/  IMAD.WIDE.U32 R2, R2, UR43, R6 ;  /* 0x0000002b02027c25 */ /* 0x000fe2000f8e0006 */
[----:B------:R-:W-:Y:S02]  /*4cb0*/  ISETP.GE.AND P1, PT, R8, R23, PT ;  /* 0x000000170800720c */ /* 0x000fe40003f26270 */
[----:B------:R-:W-:Y:S01]  /*4cc0*/  ISETP.GE.OR P2, PT, R6, R17, P4 ;  /* 0x000000110600720c */ /* 0x000fe20002746670 */
[----:B------:R-:W-:Y:S02]  /*4cd0*/  IMAD.IADD R3, R3, 0x1, R5 ;  /* 0x0000000103037824 */ /* 0x000fe400078e0205 */
[----:B------:R-:W-:Y:S02]  /*4ce0*/  VIADD R5, R4, 0x30 ;  /* 0x0000003004057836 */ /* 0x000fe40000000000 */
[----:B-----5:R-:W-:-:S02]  /*4cf0*/  IMAD R0, R10, UR7, RZ ;  /* 0x000000070a007c24 */ /* 0x020fc4000f8e02ff */
[----:B------:R-:W-:Y:S01]  /*4d00*/  IMAD.WIDE.U32 R12, R10, UR44, R2 ;  /* 0x0000002c0a0c7c25 */ /* 0x000fe2000f8e0002 */
[----:B------:R-:W-:Y:S02]  /*4d10*/  ISETP.GE.AND P0, PT, R5, R23, PT ;  /* 0x000000170500720c */ /* 0x000fe40003f06270 */
[----:B------:R-:W-:Y:S01]  /*4d20*/  SHF.R.S32.HI R5, RZ, 0x1f, R4 ;  /* 0x0000001fff057819 */ /* 0x000fe20000011404 */
[----:B------:R-:W-:Y:S02]  /*4d30*/  IMAD R11, R11, UR44, R0 ;  /* 0x0000002c0b0b7c24 */ /* 0x000fe4000f8e0200 */
[----:B------:R-:W-:-:S04]  /*4d40*/  IMAD.WIDE R2, R9, 0x60, R4 ;  /* 0x0000006009027825 */ /* 0x000fc800078e0204 */
[----:B------:R-:W-:Y:S01]  /*4d50*/  IMAD.IADD R11, R13, 0x1, R11 ;  /* 0x000000010d0b7824 */ /* 0x000fe200078e020b */
[----:B--2---:R-:W-:Y:S06]  /*4d60*/  @P6 BRA `(.L_x_2691) ;  /* 0x0000000000286947 */ /* 0x004fec0003800000 */
        /* <DEDUP_REMOVED lines=10> */
.L_x_2691:
[----:B------:R-:W-:Y:S05]  /*4e10*/  BSYNC B0 ;  /* 0x0000000000007941 */ /* 0x000fea0003800000 */
.L_x_2690:
[----:B------:R-:W-:Y:S01]  /*4e20*/  BSSY B0, `(.L_x_2692) ;  /* 0x0000010000007945 */ /* 0x000fe20003800000 */
[----:B------:R-:W-:-:S03]  /*4e30*/  ISETP.GE.OR P6, PT, R6, R17, P5 ;  /* 0x000000110600720c */ /* 0x000fc60002fc6670 */
[----:B------:R-:W-:Y:S10]  /*4e40*/  @P2 BRA `(.L_x_2693) ;  /* 0x0000000000342947 */ /* 0x000ff40003800000 */
        /* <DEDUP_REMOVED lines=13> */
.L_x_2693:
[----:B------:R-:W-:Y:S05]  /*4f20*/  BSYNC B0 ;  /* 0x0000000000007941 */ /* 0x000fea0003800000 */
.L_x_2692:
[----:B------:R-:W-:Y:S01]  /*4f30*/  BSSY B0, `(.L_x_2694) ;  /* 0x0000010000007945 */ /* 0x000fe20003800000 */
[----:B------:R-:W-:-:S03]  /*4f40*/  ISETP.GE.OR P2, PT, R6, R17, P0 ;  /* 0x000000110600720c */ /* 0x000fc60000746670 */
[----:B------:R-:W-:Y:S10]  /*4f50*/  @P6 BRA `(.L_x_2695) ;  /* 0x0000000000346947 */ /* 0x000ff40003800000 */
        /* <DEDUP_REMOVED lines=13> */
.L_x_2695:
[----:B------:R-:W-:Y:S05]  /*5030*/  BSYNC B0 ;  /* 0x0000000000007941 */ /* 0x000fea0003800000 */
.L_x_2694:
        /* <DEDUP_REMOVED lines=17> */
.L_x_2697:
[----:B------:R-:W-:Y:S05]  /*5150*/  BSYNC B0 ;  /* 0x0000000000007941 */ /* 0x000fea0003800000 */
.L_x_2696:
[----:B------:R-:W-:Y:S01]  /*5160*/  BSSY B0, `(.L_x_2698) ;  /* 0x0000011000007945 */ /* 0x000fe20003800000 */
[----:B------:R-:W-:Y:S01]  /*5170*/  ISETP.GE.AND P2, PT, R0, R23, PT ;  /* 0x000000170000720c */ /* 0x000fe20003f46270 */
[----:B-1----:R-:W-:Y:S02]  /*5180*/  IMAD R8, R18, UR6, RZ ;  /* 0x0000000612087c24 */ /* 0x002fe4000f8e02ff */
        /* <DEDUP_REMOVED lines=14> */
.L_x_2699:
[----:B------:R-:W-:Y:S05]  /*5270*/  BSYNC B0 ;  /* 0x0000000000007941 */ /* 0x000fea0003800000 */
.L_x_2698:
        /* <DEDUP_REMOVED lines=8> */
[----:B------:R-:W-:Y:S01]  /*5300*/  IMAD R0, R20, UR7, RZ ;  /* 0x0000000714007c24 */ /* 0x000fe2000f8e02ff */
[----:B------:R-:W-:Y:S01]  /*5310*/  ISETP.GE.OR P5, PT, R6, UR4, P5 ;  /* 0x0000000406007c0c */ /* 0x000fe2000afa6670 */
[----:B------:R-:W-:Y:S01]  /*5320*/  IMAD.WIDE.U32 R8, R20, UR44, R4 ;  /* 0x0000002c14087c25 */ /* 0x000fe2000f8e0004 */
[----:B------:R-:W-:-:S02]  /*5330*/  ISETP.GE.OR P0, PT, R6, UR4, P0 ;  /* 0x0000000406007c0c */ /* 0x000fc40008706670 */
[C---:B------:R-:W-:Y:S01]  /*5340*/  ISETP.GE.OR P1, PT, R6.reuse, UR4, P1 ;  /* 0x0000000406007c0c */ /* 0x040fe20008f26670 */
[----:B-1234-:R-:W-:Y:S01]  /*5350*/  IMAD R15, R21, UR44, R0 ;  /* 0x0000002c150f7c24 */ /* 0x01efe2000f8e0200 */
        /* <DEDUP_REMOVED lines=15> */
.L_x_2701:
[----:B------:R-:W-:Y:S05]  /*5450*/  BSYNC B0 ;  /* 0x0000000000007941 */ /* 0x000fea0003800000 */
.L_x_2700:
        /* <DEDUP_REMOVED lines=13> */
.L_x_2703:
[----:B------:R-:W-:Y:S05]  /*5530*/  BSYNC B0 ;  /* 0x0000000000007941 */ /* 0x000fea0003800000 */
.L_x_2702:
        /* <DEDUP_REMOVED lines=15> */
.L_x_2705:
[----:B------:R-:W-:Y:S05]  /*5630*/  BSYNC B0 ;  /* 0x0000000000007941 */ /* 0x000fea0003800000 */
.L_x_2704:
        /* <DEDUP_REMOVED lines=15> */
.L_x_2707:
[----:B------:R-:W-:Y:S05]  /*5730*/  BSYNC B0 ;  /* 0x0000000000007941 */ /* 0x000fea0003800000 */
.L_x_2706:
        /* <DEDUP_REMOVED lines=15> */
.L_x_2709:
[----:B------:R-:W-:Y:S05]  /*5830*/  BSYNC B0 ;  /* 0x0000000000007941 */ /* 0x000fea0003800000 */
.L_x_2708:
        /* <DEDUP_REMOVED lines=15> */
.L_x_2711:
[----:B------:R-:W-:Y:S05]  /*5930*/  BSYNC B0 ;  /* 0x0000000000007941 */ /* 0x000fea0003800000 */
.L_x_2710:
        /* <DEDUP_REMOVED lines=15> */
.L_x_2713:
[----:B------:R-:W-:Y:S05]  /*5a30*/  BSYNC B0 ;  /* 0x0000000000007941 */ /* 0x000fea0003800000 */
.L_x_2712:
[----:B------:R-:W-:Y:S05]  /*5a40*/  EXIT ;  /* 0x000000000000794d */ /* 0x000fea0003800000 */
.L_x_2660:
        /* <DEDUP_REMOVED lines=30> */
.L_x_2717:
[----:B------:R-:W-:Y:S01]  /*5c30*/  ULDC UR9, c[0x0][0xb44] ;  /* 0x0002d10000097ab9 */ /* 0x000fe20000000800 */
[----:B------:R-:W-:Y:S01]  /*5c40*/  UMOV UR7, UR8 ;  /* 0x0000000800077c82 */ /* 0x000fe20008000000 */
[----:B------:R-:W-:-:S11]  /*5c50*/  UISETP.NE.AND UP0, UPT, UR9, 0x1, UPT ;  /* 0x000000010900788c */ /* 0x000fd6000bf05270 */
[----:B------:R-:W-:Y:S02]  /*5c60*/  @UP0 ULDC.64 UR10, c[0x0][0xb48] ;  /* 0x0002d200000a0ab9 */ /* 0x000fe40000000a00 */
[----:B------:R-:W-:-:S04]  /*5c70*/  UIMAD.WIDE.U32 UR4, UR8, UR10, URZ ;  /* 0x0000000a080472a5 */ /* 0x000fc8000f8e003f */
[----:B------:R-:W-:-:S04]  /*5c80*/  @UP0 USHF.R.U32.HI UR7, URZ, UR11, UR5 ;  /* 0x0000000b3f070299 */ /* 0x000fc80008011605 */
[----:B------:R-:W-:-:S12]  /*5c90*/  UIMAD UR4, UR7, UR9, URZ ;  /* 0x00000009070472a4 */ /* 0x000fd8000f8e023f */
.L_x_2718:
[----:B------:R-:W-:Y:S01]  /*5ca0*/  ULDC UR16, c[0x0][0xb38] ;  /* 0x0002ce0000107ab9 */ /* 0x000fe20000000800 */
[----:B------:R-:W-:Y:S02]  /*5cb0*/  UIADD3 UR4, UR8, -UR4, URZ ;  /* 0x8000000408047290 */ /* 0x000fe4000fffe03f */
[----:B------:R-:W-:Y:S01]  /*5cc0*/  UISETP.NE.AND UP0, UPT, UR16, 0x1, UPT ;  /* 0x000000011000788c */ /* 0x000fe2000bf05270 */
[----:B------:R-:W-:Y:S01]  /*5cd0*/  ULDC UR5, c[0x0][0xb44] ;  /* 0x0002d10000057ab9 */ /* 0x000fe20000000800 */
[----:B------:R-:W-:Y:S02]  /*5ce0*/  ULOP3.LUT UR7, URZ, UR7, URZ, 0x33, !UPT ;  /* 0x000000073f077292 */ /* 0x000fe4000f8e333f */
[----:B------:R-:W-:Y:S01]  /*5cf0*/  UIMAD UR6, UR6, UR5, UR4 ;  /* 0x00000005060672a4 */ /* 0x000fe2000f8e0204 */
[----:B------:R-:W-:Y:S02]  /*5d00*/  ULDC UR18, c[0x0][0xb2c] ;  /* 0x0002cb0000127ab9 */ /* 0x000fe40000000800 */
[----:B------:R-:W-:-:S04]  /*5d10*/  UIADD3 UR18, UR7, UR18, URZ ;  /* 0x0000001207127290 */ /* 0x000fc8000fffe03f */
        /* <DEDUP_REMOVED lines=14> */
[----:B------:R-:W-:-:S04]  /*5e00*/  UIADD3 UR4, -UR5, UR4, -UR20 ;  /* 0x0000000405047290 */ /* 0x000fc8000fffe914 */
        /* <DEDUP_REMOVED lines=8> */
[----:B------:R-:W-:-:S06]  /*5e90*/  UISETP.GT.AND UP0, UPT, UR5, UR8, UPT ;  /* 0x000000080500728c */ /* 0x000fcc000bf04270 */
[----:B------:R-:W-:-:S13]  /*5ea0*/  PLOP3.LUT P0, PT, PT, PT, UP0, 0x80, 0x0 ;  /* 0x000000000000781c */ /* 0x000fda0003f0f008 */
[----:B------:R-:W-:Y:S05]  /*5eb0*/  @!P0 BRA `(.L_x_2716) ;  /* 0x0000003c00d88947 */ /* 0x000fea0003800000 */
[----:B------:R-:W-:Y:S01]  /*5ec0*/  USHF.R.S32.HI UR19, URZ, 0x1f, UR16 ;  /* 0x0000001f3f137899 */ /* 0x000fe20008011410 */
[----:B------:R-:W1:Y:S01]  /*5ed0*/  S2R R0, SR_TID.X ;  /* 0x0000000000007919 */ /* 0x000e620000002100 */
[----:B------:R-:W-:Y:S01]  /*5ee0*/  ULDC.64 UR12, c[0x0][0x2d8] ;  /* 0x0000b600000c7ab9 */ /* 0x000fe20000000a00 */
[----:B------:R-:W-:Y:S01]  /*5ef0*/  UIADD3 UR11, UR5, -UR8, URZ ;  /* 0x80000008050b7290 */ /* 0x000fe2000fffe03f */
[----:B------:R-:W-:Y:S01]  /*5f00*/  LOP3.LUT R10, RZ, UR18, RZ, 0x33, !PT ;  /* 0x00000012ff0a7c12 */ /* 0x000fe2000f8e33ff */
[----:B------:R-:W-:Y:S02]  /*5f10*/  UIMAD UR4, UR19, UR12, URZ ;  /* 0x0000000c130472a4 */ /* 0x000fe4000f8e023f */
[----:B------:R-:W-:Y:S02]  /*5f20*/  UIMAD.WIDE.U32 UR6, UR16, UR12, URZ ;  /* 0x0000000c100672a5 */ /* 0x000fe4000f8e003f */
[----:B------:R-:W-:Y:S02]  /*5f30*/  UIMAD UR4, UR16, UR13, UR4 ;  /* 0x0000000d100472a4 */ /* 0x000fe4000f8e0204 */
[----:B------:R-:W-:-:S02]  /*5f40*/  USHF.R.S32.HI UR9, URZ, 0x1f, UR10 ;  /* 0x0000001f3f097899 */ /* 0x000fc4000801140a */
[----:B------:R-:W-:Y:S02]  /*5f50*/  UIADD3 UR7, UR7, UR4, URZ ;  /* 0x0000000407077290 */ /* 0x000fe4000fffe03f */
[----:B------:R-:W-:Y:S01]  /*5f60*/  ULOP3.LUT UR14, UR11, 0x1, URZ, 0xc0, !UPT ;  /* 0x000000010b0e7892 */ /* 0x000fe2000f8ec03f */
[----:B------:R-:W-:Y:S01]  /*5f70*/  ULDC.64 UR12, c[0x0][0x2e0] ;  /* 0x0000b800000c7ab9 */ /* 0x000fe20000000a00 */
[----:B------:R-:W-:Y:S01]  /*5f80*/  ULDC UR15, c[0x0][0x288] ;  /* 0x0000a200000f7ab9 */ /* 0x000fe20000000800 */
[----:B------:R-:W-:Y:S02]  /*5f90*/  UIMAD UR9, UR9, UR12, URZ ;  /* 0x0000000c090972a4 */ /* 0x000fe4000f8e023f */
[----:B------:R-:W-:Y:S02]  /*5fa0*/  UIMAD.WIDE.U32 UR6, UR10, UR12, UR6 ;  /* 0x0000000c0a0672a5 */ /* 0x000fe4000f8e0006 */
[----:B------:R-:W-:Y:S02]  /*5fb0*/  UISETP.NE.U32.AND UP0, UPT, UR14, 0x1, UPT ;  /* 0x000000010e00788c */ /* 0x000fe4000bf05070 */
[----:B------:R-:W-:-:S02]  /*5fc0*/  UIADD3 UR12, UR20, 0x5f, URZ ;  /* 0x0000005f140c7890 */ /* 0x000fc4000fffe03f */
[----:B------:R-:W-:Y:S02]  /*5fd0*/  UIMAD UR9, UR10, UR13, UR9 ;  /* 0x0000000d0a0972a4 */ /* 0x000fe4000f8e0209 */
[----:B------:R-:W-:Y:S01]  /*5fe0*/  UIMAD.WIDE UR12, UR12, 0x2aaaaaab, URZ ;  /* 0x2aaaaaab0c0c78a5 */ /* 0x000fe2000f8e023f */
[----:B------:R-:W-:Y:S01]  /*5ff0*/  PLOP3.LUT P1, PT, PT, PT, UP0, 0x80, 0x0 ;  /* 0x000000000000781c */ /* 0x000fe20003f2f008 */
[----:B------:R-:W-:Y:S02]  /*6000*/  UIMAD UR4, UR10, UR15, URZ ;  /* 0x0000000f0a0472a4 */ /* 0x000fe4000f8e023f */
[----:B------:R-:W-:Y:S01]  /*6010*/  UIADD3 UR10, UR20, 0x9f, -UR17 ;  /* 0x0000009f140a7890 */ /* 0x000fe2000fffe811 */
[----:B-1----:R-:W-:Y:S01]  /*6020*/  LOP3.LUT R0, R0, 0x1f, RZ, 0xc0, !PT ;  /* 0x0000001f00007812 */ /* 0x002fe200078ec0ff */
[----:B------:R-:W-:Y:S01]  /*6030*/  UIADD3 UR11, UP1, UR16, UR4, URZ ;  /* 0x00000004100b7290 */ /* 0x000fe2000ff3e03f */
[----:B------:R-:W-:Y:S02]  /*6040*/  ULDC UR17, c[0x0][0x760] ;  /* 0x0001d80000117ab9 */ /* 0x000fe40000000800 */
[----:B------:R-:W-:Y:S01]  /*6050*/  UMOV UR16, UR13 ;  /* 0x0000000d00107c82 */ /* 0x000fe20008000000 */
[----:B------:R-:W-:Y:S01]  /*6060*/  ELECT P0, URZ, PT ;  /* 0x00000000003f782f */ /* 0x000fe20003800000 */
[----:B------:R-:W-:-:S02]  /*6070*/  USHF.R.U32.HI UR14, URZ, 0x1f, UR16 ;  /* 0x0000001f3f0e7899 */ /* 0x000fc40008011610 */
[----:B------:R-:W-:Y:S02]  /*6080*/  UIMAD UR12, UR15, UR17, URZ ;  /* 0x000000110f0c72a4 */ /* 0x000fe4000f8e023f */
[----:B------:R-:W-:Y:S02]  /*6090*/  ULEA.HI.X.SX32 UR13, UR4, UR19, 0x1, UP1 ;  /* 0x00000013040d7291 */ /* 0x000fe400088f0e3f */
[----:B------:R-:W-:Y:S02]  /*60a0*/  ULEA.HI.SX32 UR16, UR16, UR14, 0x1c ;  /* 0x0000000e10107291 */ /* 0x000fe4000f8fe23f */
[----:B------:R-:W-:Y:S01]  /*60b0*/  UIADD3 UR25, UR7, UR9, URZ ;  /* 0x0000000907197290 */ /* 0x000fe2000fffe03f */
[----:B------:R-:W-:Y:S11]  /*60c0*/  @P1 BRA `(.L_x_2719) ;  /* 0x0000000400ec1947 */ /* 0x000ff60003800000 */
        /* <DEDUP_REMOVED lines=11> */
[----:B------:R-:W-:-:S04]  /*6180*/  ULEA UR14, UR8, UR10, 0x6 ;  /* 0x0000000a080e7291 */ /* 0x000fc8000f8e303f */
[----:B------:R-:W-:-:S04]  /*6190*/  UIMAD.WIDE UR14, UR14, 0x2aaaaaab, URZ ;  /* 0x2aaaaaab0e0e78a5 */ /* 0x000fc8000f8e023f */
[----:B------:R-:W-:-:S04]  /*61a0*/  USHF.R.U32.HI UR4, URZ, 0x1f, UR15 ;  /* 0x0000001f3f047899 */ /* 0x000fc8000801160f */
[----:B------:R-:W-:-:S04]  /*61b0*/  ULEA.HI.SX32 UR4, UR15, UR4, 0x1c ;  /* 0x000000040f047291 */ /* 0x000fc8000f8fe23f */
[----:B------:R-:W-:-:S04]  /*61c0*/  UISETP.LT.AND UP0, UPT, UR16, UR4, UPT ;  /* 0x000000041000728c */ /* 0x000fc8000bf01270 */
[----:B------:R-:W-:-:S06]  /*61d0*/  USEL UR4, UR16, UR4, UP0 ;  /* 0x0000000410047287 */ /* 0x000fcc0008000000 */
[----:B------:R-:W-:-:S07]  /*61e0*/  VIADD R5, R10, UR4 ;  /* 0x000000040a057c36 */ /* 0x000fce0008000000 */
.L_x_2722:
[----:B------:R-:W2:Y:S04]  /*61f0*/  LDG.E.STRONG.GPU R4, desc[UR38][R2.64] ;  /* 0x0000002602047981 */ /* 0x000ea8000c1ef900 */
[----:B--2---:R-:W-:Y:S01]  /*6200*/  CCTL.IVALL ;  /* 0x00000000ff00798f */ /* 0x004fe20002000000 */
[----:B------:R-:W-:Y:S05]  /*6210*/  YIELD ;  /* 0x0000000000007946 */ /* 0x000fea0003800000 */
[----:B------:R-:W-:-:S13]  /*6220*/  ISETP.NE.AND P1, PT, R4, R5, PT ;  /* 0x000000050400720c */ /* 0x000fda0003f25270 */
[----:B------:R-:W-:Y:S05]  /*6230*/  @P1 BRA `(.L_x_2722) ;  /* 0xfffffffc00ec1947 */ /* 0x000fea000383ffff */
.L_x_2721:
[----:B------:R-:W-:Y:S05]  /*6240*/  BSYNC B1 ;  /* 0x0000000000017941 */ /* 0x000fea0003800000 */
.L_x_2720:
[----:B------:R-:W-:-:S03]  /*6250*/  UMOV UR4, 0xffffffff ;  /* 0xffffffff00047882 */ /* 0x000fc60000000000 */
[----:B------:R-:W-:Y:S05]  /*6260*/  BRA.DIV UR4, `(.L_x_2723) ;  /* 0x0000003e044c7947 */ /* 0x000fea000b800000 */
[----:B------:R-:W-:Y:S01]  /*6270*/  NOP ;  /* 0x0000000000007918 */ /* 0x000fe20000000000 */
.L_x_2803:
        /* <DEDUP_REMOVED lines=22> */
.L_x_2725:
[----:B------:R-:W-:Y:S05]  /*63e0*/  BSYNC B1 ;  /* 0x0000000000017941 */ /* 0x000fea0003800000 */
.L_x_2724:
        /* <DEDUP_REMOVED lines=19> */
.L_x_2727:
[----:B------:R-:W-:Y:S05]  /*6520*/  BSYNC B1 ;  /* 0x0000000000017941 */ /* 0x000fea0003800000 */
.L_x_2726:
        /* <DEDUP_REMOVED lines=20> */
.L_x_2729:
[----:B------:R-:W-:Y:S05]  /*6670*/  BSYNC B1 ;  /* 0x0000000000017941 */ /* 0x000fea0003800000 */
.L_x_2728:
[----:B------:R-:W-:Y:S06]  /*6680*/  BAR.ARV 0xa, 0xa0 ;  /* 0x0282800000007b1d */ /* 0x000fec0000002000 */
[----:B------:R-:W-:Y:S04]  /*6690*/  BSSY B1, `(.L_x_2730) ;  /* 0x0000003000017945 */ /* 0x000fe80003800000 */
[----:B------:R-:W-:Y:S05]  /*66a0*/  @!P0 BRA `(.L_x_2731) ;  /* 0x0000000000048947 */ /* 0x000fea0003800000 */
[----:B------:R-:W-:-:S04]  /*66b0*/  DEPBAR.LE SB0, 0x1 ;  /* 0x000080400000791a */ /* 0x000fc80000000000 */
.L_x_2731:
[----:B------:R-:W-:Y:S05]  /*66c0*/  BSYNC B1 ;  /* 0x0000000000017941 */ /* 0x000fea0003800000 */
.L_x_2730:
[----:B------:R-:W-:Y:S06]  /*66d0*/  BAR.ARV 0xb, 0xa0 ;  /* 0x02c2800000007b1d */ /* 0x000fec0000002000 */
[----:B------:R-:W-:Y:S04]  /*66e0*/  BSSY B1, `(.L_x_2732) ;  /* 0x0000003000017945 */ /* 0x000fe80003800000 */
[----:B------:R-:W-:Y:S05]  /*66f0*/  @!P0 BRA `(.L_x_2733) ;  /* 0x0000000000048947 */ /* 0x000fea0003800000 */
[----:B------:R-:W-:-:S04]  /*6700*/  DEPBAR.LE SB0, 0x0 ;  /* 0x000080000000791a */ /* 0x000fc80000000000 */
.L_x_2733:
[----:B------:R-:W-:Y:S05]  /*6710*/  BSYNC B1 ;  /* 0x0000000000017941 */ /* 0x000fea0003800000 */
.L_x_2732:
        /* <DEDUP_REMOVED lines=19> */
.L_x_2735:
[----:B------:R-:W-:Y:S05]  /*6850*/  BSYNC B1 ;  /* 0x0000000000017941 */ /* 0x000fea0003800000 */
.L_x_2734:
[----:B------:R-:W-:Y:S01]  /*6860*/  UIADD3 UR17, UR8, 0x1, URZ ;  /* 0x0000000108117890 */ /* 0x000fe2000fffe03f */
[----:B------:R-:W-:Y:S11]  /*6870*/  BRA `(.L_x_2736) ;  /* 0x0000000000047947 */ /* 0x000ff60003800000 */
.L_x_2719:
[----:B------:R-:W-:-:S05]  /*6880*/  UMOV UR17, UR8 ;  /* 0x0000000800117c82 */ /* 0x000fca0008000000 */
.L_x_2736:
[----:B------:R-:W-:-:S04]  /*6890*/  UIADD3 UR4, UR8, 0x1, URZ ;  /* 0x0000000108047890 */ /* 0x000fc8000fffe03f */
[----:B------:R-:W-:-:S06]  /*68a0*/  UISETP.NE.AND UP0, UPT, UR5, UR4, UPT ;  /* 0x000000040500728c */ /* 0x000fcc000bf05270 */
[----:B------:R-:W-:-:S13]  /*68b0*/  PLOP3.LUT P1, PT, PT, PT, UP0, 0x80, 0x0 ;  /* 0x000000000000781c */ /* 0x000fda0003f2f008 */
[----:B------:R-:W-:Y:S05]  /*68c0*/  @!P1 BRA `(.L_x_2716) ;  /* 0x0000003400549947 */ /* 0x000fea0003800000 */
[----:B------:R-:W-:Y:S01]  /*68d0*/  ULDC.64 UR14, c[0x0][0x2c0] ;  /* 0x0000b000000e7ab9 */ /* 0x000fe20000000a00 */
[----:B------:R-:W-:Y:S02]  /*68e0*/  UIADD3 UR21, UR9, UR7, URZ ;  /* 0x0000000709157290 */ /* 0x000fe4000fffe03f */
[----:B------:R-:W-:Y:S01]  /*68f0*/  ULEA UR20, UP0, UR6, UR14, 0x2 ;  /* 0x0000000e06147291 */ /* 0x000fe2000f80103f */
[----:B------:R-:W-:Y:S01]  /*6900*/  UMOV UR22, UR17 ;  /* 0x0000001100167c82 */ /* 0x000fe20008000000 */
[----:B------:R-:W-:Y:S02]  /*6910*/  UMOV UR4, URZ ;  /* 0x0000003f00047c82 */ /* 0x000fe40008000000 */
[----:B------:R-:W-:Y:S02]  /*6920*/  ULEA.HI.X UR21, UR6, UR15, UR21, 0x2, UP0 ;  /* 0x0000000f06157291 */ /* 0x000fe400080f1415 */
[----:B------:R-:W-:-:S04]  /*6930*/  UIADD3 UR20, UP0, UR20, 0x4000, URZ ;  /* 0x0000400014147890 */ /* 0x000fc8000ff1e03f */
[----:B------:R-:W-:-:S12]  /*6940*/  UIADD3.X UR21, URZ, UR21, URZ, UP0, !UPT ;  /* 0x000000153f157290 */ /* 0x000fd800087fe43f */
.L_x_2769:
[----:B------:R-:W-:Y:S01]  /*6950*/  UIMAD UR23, UR12, UR17, URZ ;  /* 0x000000110c1772a4 */ /* 0x000fe2000f8e023f */
[----:B------:R-:W-:Y:S01]  /*6960*/  ISETP.NE.AND P2, PT, R0, RZ, PT ;  /* 0x000000ff0000720c */ /* 0x000fe20003f45270 */
[----:B------:R-:W-:Y:S01]  /*6970*/  ULDC.64 UR14, c[0x0][0x768] ;  /* 0x0001da00000e7ab9 */ /* 0x000fe20000000a00 */
[----:B------:R-:W-:Y:S01]  /*6980*/  ULEA UR28, UR17, UR10, 0x6 ;  /* 0x0000000a111c7291 */ /* 0x000fe2000f8e303f */
        /* <DEDUP_REMOVED lines=8> */
[----:B------:R-:W-:-:S04]  /*6a10*/  UIMAD.WIDE UR18, UR28, 0x2aaaaaab, URZ ;  /* 0x2aaaaaab1c1278a5 */ /* 0x000fc8000f8e023f */
[----:B------:R-:W-:-:S04]  /*6a20*/  USHF.R.U32.HI UR18, URZ, 0x1f, UR19 ;  /* 0x0000001f3f127899 */ /* 0x000fc80008011613 */
[----:B------:R-:W-:-:S04]  /*6a30*/  ULEA.HI.SX32 UR18, UR19, UR18, 0x1c ;  /* 0x0000001213127291 */ /* 0x000fc8000f8fe23f */
[----:B------:R-:W-:-:S04]  /*6a40*/  UISETP.LT.AND UP0, UPT, UR16, UR18, UPT ;  /* 0x000000121000728c */ /* 0x000fc8000bf01270 */
[----:B------:R-:W-:-:S06]  /*6a50*/  USEL UR18, UR16, UR18, UP0 ;  /* 0x0000001210127287 */ /* 0x000fcc0008000000 */
[----:B------:R-:W-:-:S07]  /*6a60*/  VIADD R5, R10, UR18 ;  /* 0x000000120a057c36 */ /* 0x000fce0008000000 */
.L_x_2739:
[----:B------:R-:W2:Y:S04]  /*6a70*/  LDG.E.STRONG.GPU R4, desc[UR38][R2.64] ;  /* 0x0000002602047981 */ /* 0x000ea8000c1ef900 */
[----:B--2---:R-:W-:Y:S01]  /*6a80*/  CCTL.IVALL ;  /* 0x00000000ff00798f */ /* 0x004fe20002000000 */
[----:B------:R-:W-:Y:S05]  /*6a90*/  YIELD ;  /* 0x0000000000007946 */ /* 0x000fea0003800000 */
[----:B------:R-:W-:-:S13]  /*6aa0*/  ISETP.NE.AND P1, PT, R4, R5, PT ;  /* 0x000000050400720c */ /* 0x000fda0003f25270 */
[----:B------:R-:W-:Y:S05]  /*6ab0*/  @P1 BRA `(.L_x_2739) ;  /* 0xfffffffc00ec1947 */ /* 0x000fea000383ffff */
.L_x_2738:
[----:B------:R-:W-:Y:S05]  /*6ac0*/  BSYNC B1 ;  /* 0x0000000000017941 */ /* 0x000fea0003800000 */
.L_x_2737:
[----:B------:R-:W-:-:S03]  /*6ad0*/  UMOV UR18, 0xffffffff ;  /* 0xffffffff00127882 */ /* 0x000fc60000000000 */
[----:B------:R-:W-:Y:S05]  /*6ae0*/  BRA.DIV UR18, `(.L_x_2740) ;  /* 0x0000003612487947 */ /* 0x000fea000b800000 */
[----:B------:R-:W-:Y:S01]  /*6af0*/  NOP ;  /* 0x0000000000007918 */ /* 0x000fe20000000000 */
.L_x_2806:
        /* <DEDUP_REMOVED lines=19> */
.L_x_2742:
[----:B------:R-:W-:Y:S05]  /*6c30*/  BSYNC B1 ;  /* 0x0000000000017941 */ /* 0x000fea0003800000 */
.L_x_2741:
        /* <DEDUP_REMOVED lines=14> */
.L_x_2744:
[----:B------:R-:W-:Y:S05]  /*6d20*/  BSYNC B1 ;  /* 0x0000000000017941 */ /* 0x000fea0003800000 */
.L_x_2743:
        /* <DEDUP_REMOVED lines=15> */
.L_x_2746:
[----:B------:R-:W-:Y:S05]  /*6e20*/  BSYNC B1 ;  /* 0x0000000000017941 */ /* 0x000fea0003800000 */
.L_x_2745:
[----:B------:R-:W-:Y:S06]  /*6e30*/  BAR.ARV 0xa, 0xa0 ;  /* 0x0282800000007b1d */ /* 0x000fec0000002000 */
[----:B------:R-:W-:Y:S04]  /*6e40*/  BSSY B1, `(.L_x_2747) ;  /* 0x0000003000017945 */ /* 0x000fe80003800000 */
[----:B------:R-:W-:Y:S05]  /*6e50*/  @!P0 BRA `(.L_x_2748) ;  /* 0x0000000000048947 */ /* 0x000fea0003800000 */
[----:B------:R-:W-:-:S04]  /*6e60*/  DEPBAR.LE SB0, 0x1 ;  /* 0x000080400000791a */ /* 0x000fc80000000000 */
.L_x_2748:
[----:B------:R-:W-:Y:S05]  /*6e70*/  BSYNC B1 ;  /* 0x0000000000017941 */ /* 0x000fea0003800000 */
.L_x_2747:
[----:B------:R-:W-:Y:S06]  /*6e80*/  BAR.ARV 0xb, 0xa0 ;  /* 0x02c2800000007b1d */ /* 0x000fec0000002000 */
[----:B------:R-:W-:Y:S04]  /*6e90*/  BSSY B1, `(.L_x_2749) ;  /* 0x0000003000017945 */ /* 0x000fe80003800000 */
[----:B------:R-:W-:Y:S05]  /*6ea0*/  @!P0 BRA `(.L_x_2750) ;  /* 0x0000000000048947 */ /* 0x000fea0003800000 */
[----:B------:R-:W-:-:S04]  /*6eb0*/  DEPBAR.LE SB0, 0x0 ;  /* 0x000080000000791a */ /* 0x000fc80000000000 */
.L_x_2750:
[----:B------:R-:W-:Y:S05]  /*6ec0*/  BSYNC B1 ;  /* 0x0000000000017941 */ /* 0x000fea0003800000 */
.L_x_2749:
        /* <DEDUP_REMOVED lines=19> */
.L_x_2752:
[----:B------:R-:W-:Y:S05]  /*7000*/  BSYNC B1 ;  /* 0x0000000000017941 */ /* 0x000fea0003800000 */
.L_x_2751:
        /* <DEDUP_REMOVED lines=9> */
[----:B------:R-:W-:-:S04]  /*70a0*/  UIADD3 UR14, UR28, 0x40, URZ ;  /* 0x000000401c0e7890 */ /* 0x000fc8000fffe03f */
[----:B------:R-:W-:-:S04]  /*70b0*/  UIMAD.WIDE UR14, UR14, 0x2aaaaaab, URZ ;  /* 0x2aaaaaab0e0e78a5 */ /* 0x000fc8000f8e023f */
[----:B------:R-:W-:-:S04]  /*70c0*/  USHF.R.U32.HI UR14, URZ, 0x1f, UR15 ;  /* 0x0000001f3f0e7899 */ /* 0x000fc8000801160f */
[----:B------:R-:W-:-:S04]  /*70d0*/  ULEA.HI.SX32 UR14, UR15, UR14, 0x1c ;  /* 0x0000000e0f0e7291 */ /* 0x000fc8000f8fe23f */
[----:B------:R-:W-:-:S04]  /*70e0*/  UISETP.LT.AND UP0, UPT, UR16, UR14, UPT ;  /* 0x0000000e1000728c */ /* 0x000fc8000bf01270 */
[----:B------:R-:W-:-:S06]  /*70f0*/  USEL UR14, UR16, UR14, UP0 ;  /* 0x0000000e100e7287 */ /* 0x000fcc0008000000 */
[----:B------:R-:W-:-:S07]  /*7100*/  VIADD R5, R10, UR14 ;  /* 0x0000000e0a057c36 */ /* 0x000fce0008000000 */
.L_x_2755:
[----:B------:R-:W2:Y:S04]  /*7110*/  LDG.E.STRONG.GPU R4, desc[UR38][R2.64] ;  /* 0x0000002602047981 */ /* 0x000ea8000c1ef900 */
[----:B--2---:R-:W-:Y:S01]  /*7120*/  CCTL.IVALL ;  /* 0x00000000ff00798f */ /* 0x004fe20002000000 */
[----:B------:R-:W-:Y:S05]  /*7130*/  YIELD ;  /* 0x0000000000007946 */ /* 0x000fea0003800000 */
[----:B------:R-:W-:-:S13]  /*7140*/  ISETP.NE.AND P1, PT, R4, R5, PT ;  /* 0x000000050400720c */ /* 0x000fda0003f25270 */
[----:B------:R-:W-:Y:S05]  /*7150*/  @P1 BRA `(.L_x_2755) ;  /* 0xfffffffc00ec1947 */ /* 0x000fea000383ffff */
.L_x_2754:
[----:B------:R-:W-:Y:S05]  /*7160*/  BSYNC B1 ;  /* 0x0000000000017941 */ /* 0x000fea0003800000 */
.L_x_2753:
[----:B------:R-:W-:-:S03]  /*7170*/  UMOV UR14, 0xffffffff ;  /* 0xffffffff000e7882 */ /* 0x000fc60000000000 */
[----:B------:R-:W-:Y:S05]  /*7180*/  BRA.DIV UR14, `(.L_x_2756) ;  /* 0x0000002e0ebc7947 */ /* 0x000fea000b800000 */
[----:B------:R-:W-:Y:S01]  /*7190*/  NOP ;  /* 0x0000000000007918 */ /* 0x000fe20000000000 */
.L_x_2809:
        /* <DEDUP_REMOVED lines=15> */
.L_x_2758:
[----:B------:R-:W-:Y:S05]  /*7290*/  BSYNC B1 ;  /* 0x0000000000017941 */ /* 0x000fea0003800000 */
.L_x_2757:
        /* <DEDUP_REMOVED lines=14> */
.L_x_2760:
[----:B------:R-:W-:Y:S05]  /*7380*/  BSYNC B1 ;  /* 0x0000000000017941 */ /* 0x000fea0003800000 */
.L_x_2759:
        /* <DEDUP_REMOVED lines=15> */
.L_x_2762:
[----:B------:R-:W-:Y:S05]  /*7480*/  BSYNC B1 ;  /* 0x0000000000017941 */ /* 0x000fea0003800000 */
.L_x_2761:
[----:B------:R-:W-:Y:S06]  /*7490*/  BAR.ARV 0xa, 0xa0 ;  /* 0x0282800000007b1d */ /* 0x000fec0000002000 */
[----:B------:R-:W-:Y:S04]  /*74a0*/  BSSY B1, `(.L_x_2763) ;  /* 0x0000003000017945 */ /* 0x000fe80003800000 */
[----:B------:R-:W-:Y:S05]  /*74b0*/  @!P0 BRA `(.L_x_2764) ;  /* 0x0000000000048947 */ /* 0x000fea0003800000 */
[----:B------:R-:W-:-:S04]  /*74c0*/  DEPBAR.LE SB0, 0x1 ;  /* 0x000080400000791a */ /* 0x000fc80000000000 */
.L_x_2764:
[----:B------:R-:W-:Y:S05]  /*74d0*/  BSYNC B1 ;  /* 0x0000000000017941 */ /* 0x000fea0003800000 */
.L_x_2763:
[----:B------:R-:W-:Y:S06]  /*74e0*/  BAR.ARV 0xb, 0xa0 ;  /* 0x02c2800000007b1d */ /* 0x000fec0000002000 */
[----:B------:R-:W-:Y:S04]  /*74f0*/  BSSY B1, `(.L_x_2765) ;  /* 0x0000003000017945 */ /* 0x000fe80003800000 */
[----:B------:R-:W-:Y:S05]  /*7500*/  @!P0 BRA `(.L_x_2766) ;  /* 0x0000000000048947 */ /* 0x000fea0003800000 */
[----:B------:R-:W-:-:S04]  /*7510*/  DEPBAR.LE SB0, 0x0 ;  /* 0x000080000000791a */ /* 0x000fc80000000000 */
.L_x_2766:
[----:B------:R-:W-:Y:S05]  /*7520*/  BSYNC B1 ;  /* 0x0000000000017941 */ /* 0x000fea0003800000 */
.L_x_2765:
        /* <DEDUP_REMOVED lines=19> */
.L_x_2768:
[----:B------:R-:W-:Y:S05]  /*7660*/  BSYNC B1 ;  /* 0x0000000000017941 */ /* 0x000fea0003800000 */
.L_x_2767:
[----:B------:R-:W-:Y:S02]  /*7670*/  UIADD3 UR17, UR17, 0x2, URZ ;  /* 0x0000000211117890 */ /* 0x000fe4000fffe03f */
[----:B------:R-:W-:Y:S02]  /*7680*/  UIADD3 UR4, UR4, 0x6000, URZ ;  /* 0x0000600004047890 */ /* 0x000fe4000fffe03f */
[----:B------:R-:W-:-:S06]  /*7690*/  UISETP.GE.AND UP0, UPT, UR17, UR5, UPT ;  /* 0x000000051100728c */ /* 0x000fcc000bf06270 */
[----:B------:R-:W-:-:S13]  /*76a0*/  PLOP3.LUT P1, PT, PT, PT, UP0, 0x80, 0x0 ;  /* 0x000000000000781c */ /* 0x000fda0003f2f008 */
[----:B------:R-:W-:Y:S05]  /*76b0*/  @!P1 BRA `(.L_x_2769) ;  /* 0xfffffff000a49947 */ /* 0x000fea000383ffff */
[----:B------:R-:W-:Y:S05]  /*76c0*/  BRA `(.L_x_2716) ;  /* 0x0000002400d47947 */ /* 0x000fea0003800000 */
.L_x_2715:
        /* <DEDUP_REMOVED lines=21> */
.L_x_2770:
[----:B------:R-:W-:Y:S01]  /*7820*/  ULDC UR9, c[0x0][0xb44] ;  /* 0x0002d10000097ab9 */ /* 0x000fe20000000800 */
[----:B------:R-:W-:Y:S01]  /*7830*/  UMOV UR7, UR8 ;  /* 0x0000000800077c82 */ /* 0x000fe20008000000 */
[----:B------:R-:W-:-:S11]  /*7840*/  UISETP.NE.AND UP0, UPT, UR9, 0x1, UPT ;  /* 0x000000010900788c */ /* 0x000fd6000bf05270 */
[----:B------:R-:W-:Y:S02]  /*7850*/  @UP0 ULDC.64 UR10, c[0x0][0xb48] ;  /* 0x0002d200000a0ab9 */ /* 0x000fe40000000a00 */
[----:B------:R-:W-:-:S04]  /*7860*/  UIMAD.WIDE.U32 UR4, UR8, UR10, URZ ;  /* 0x0000000a080472a5 */ /* 0x000fc8000f8e003f */
[----:B------:R-:W-:-:S04]  /*7870*/  @UP0 USHF.R.U32.HI UR7, URZ, UR11, UR5 ;  /* 0x0000000b3f070299 */ /* 0x000fc80008011605 */
[----:B------:R-:W-:-:S12]  /*7880*/  UIMAD UR4, UR7, UR9, URZ ;  /* 0x00000009070472a4 */ /* 0x000fd8000f8e023f */
.L_x_2771:
        /* <DEDUP_REMOVED lines=18> */
[----:B------:R-:W-:Y:S01]  /*79b0*/  ULOP3.LUT UR7, URZ, UR7, URZ, 0x33, !UPT ;  /* 0x000000073f077292 */ /* 0x000fe2000f8e333f */
[----:B------:R-:W-:-:S03]  /*79c0*/  ULDC UR4, c[0x0][0xb2c] ;  /* 0x0002cb0000047ab9 */ /* 0x000fc60000000800 */
[----:B------:R-:W-:-:S03]  /*79d0*/  UIADD3 UR7, UR7, UR4, URZ ;  /* 0x0000000407077290 */ /* 0x000fc6000fffe03f */
[----:B------:R-:W1:Y:S01]  /*79e0*/  LDC R3, c[0x0][0x290] ;  /* 0x0000a400ff037b82 */ /* 0x000e620000000800 */
[----:B------:R-:W-:Y:S01]  /*79f0*/  UIMAD UR35, UR7, 0x60, URZ ;  /* 0x00000060072378a4 */ /* 0x000fe2000f8e023f */
[----:B------:R-:W-:-:S05]  /*7a00*/  ULDC UR4, c[0x0][0x74c] ;  /* 0x0001d30000047ab9 */ /* 0x000fca0000000800 */
        /* <DEDUP_REMOVED lines=56> */
.L_x_2810:
        /* <DEDUP_REMOVED lines=9> */
.L_x_2775:
        /* <DEDUP_REMOVED lines=108> */
.L_x_2786:
[----:B-1----:R-:W-:-:S05]  /*84e0*/  IMAD.MOV.U32 R13, RZ, RZ, 0x1 ;  /* 0x00000001ff0d7424 */ /* 0x002fca00078e00ff */
[----:B------:R-:W-:-:S04]  /*84f0*/  SHF.L.U32 R13, R13, 0x1f, RZ ;  /* 0x0000001f0d0d7819 */ /* 0x000fc800000006ff */
[----:B------:R-:W1:Y:S02]  /*8500*/  SYNCS.PHASECHK.TRANS64.TRYWAIT P1, [R12+URZ+0x36438], R13 ;  /* 0x0364380d0c0075a7 */ /* 0x000e64000802017f */
[----:B-1----:R-:W-:Y:S05]  /*8510*/  @!P1 BRA `(.L_x_2778) ;  /* 0x0000001c00089947 */ /* 0x002fea0003800000 */
.L_x_2811:
        /* <DEDUP_REMOVED lines=8> */
.L_x_2779:
        /* <DEDUP_REMOVED lines=48> */
.L_x_2812:
        /* <DEDUP_REMOVED lines=8> */
.L_x_2781:
        /* <DEDUP_REMOVED lines=46> */
.L_x_2813:
        /* <DEDUP_REMOVED lines=12> */
.L_x_2783:
        /* <DEDUP_REMOVED lines=37> */
.L_x_2815:
        /* <DEDUP_REMOVED lines=8> */
.L_x_2785:
        /* <DEDUP_REMOVED lines=41> */
.L_x_2777:
[----:B--2---:R-:W2:Y:S01]  /*9220*/  LDL.LU R4, [R1] ;  /* 0x0000000001047983 */ /* 0x004ea20000300800 */
[----:B------:R-:W-:-:S03]  /*9230*/  IMAD.MOV.U32 R10, RZ, RZ, 0x1 ;  /* 0x00000001ff0a7424 */ /* 0x000fc600078e00ff */
[----:B------:R3:W5:Y:S01]  /*9240*/  LDL R5, [R1+0x4] ;  /* 0x0000040001057983 */ /* 0x0007620000100800 */
[----:B--2---:R-:W-:-:S13]  /*9250*/  ISETP.NE.AND P1, PT, R4, RZ, PT ;  /* 0x000000ff0400720c */ /* 0x004fda0003f25270 */
[----:B---3--:R-:W-:Y:S05]  /*9260*/  @!P1 BRA `(.L_x_2776) ;  /* 0x0000000400889947 */ /* 0x008fea0003800000 */
[----:B------:R-:W2:Y:S02]  /*9270*/  SYNCS.PHASECHK.TRANS64.TRYWAIT P1, [R12+URZ+0x36438], R13 ;  /* 0x0364380d0c0075a7 */ /* 0x000ea4000802017f */
[----:B--2---:R-:W-:Y:S05]  /*9280*/  @!P1 BRA `(.L_x_2787) ;  /* 0x00000010000c9947 */ /* 0x004fea0003800000 */
.L_x_2816:
        /* <DEDUP_REMOVED lines=8> */
.L_x_2788:
        /* <DEDUP_REMOVED lines=41> */
.L_x_2817:
        /* <DEDUP_REMOVED lines=9> */
.L_x_2790:
        /* <DEDUP_REMOVED lines=38> */
.L_x_2776:
[----:B------:R-:W-:-:S04]  /*9890*/  SHF.L.U32 R3, R10, 0x1f, RZ ;  /* 0x0000001f0a037819 */ /* 0x000fc800000006ff */
[----:B------:R-:W2:Y:S02]  /*98a0*/  SYNCS.PHASECHK.TRANS64.TRYWAIT P1, [R12+URZ+0x36438], R3 ;  /* 0x036438030c0075a7 */ /* 0x000ea4000802017f */
[----:B--2---:R-:W-:Y:S05]  /*98b0*/  @!P1 BRA `(.L_x_2791) ;  /* 0x0000000800a89947 */ /* 0x004fea0003800000 */
.L_x_2818:
[----:B------:R-:W-:Y:S05]  /*98c0*/  @P0 BRA `(.L_x_2792) ;  /* 0x0000000000180947 */ /* 0x000fea0003800000 */
[----:B------:R-:W3:Y:S01]  /*98d0*/  S2R R0, SR_TID.X ;  /* 0x0000000000007919 */ /* 0x000ee20000002100 */
[----:B--2---:R-:W-:-:S04]  /*98e0*/  IMAD.MOV.U32 R3, RZ, RZ, 0x6100 ;  /* 0x00006100ff037424 */ /* 0x004fc800078e00ff */
[----:B------:R4:W-:Y:S01]  /*98f0*/  SYNCS.ARRIVE.TRANS64 RZ, [R12+URZ+0x36430], R3 ;  /* 0x036430030cff79a7 */ /* 0x0009e2000800003f */
[----:B---3--:R-:W-:-:S13]  /*9900*/  LOP3.LUT P0, RZ, R0, 0x1f, RZ, 0xc0, !PT ;  /* 0x0000001f00ff7812 */ /* 0x008fda000780c0ff */
[----:B----4-:R-:W-:Y:S05]  /*9910*/  @!P0 BRA `(.L_x_2792) ;  /* 0x0000000000048947 */ /* 0x010fea0003800000 */
[----:B------:R-:W-:Y:S01]  /*9920*/  BPT.TRAP 0x1 ;  /* 0x000000040000795c */ /* 0x000fe20000300000 */
.L_x_2792:
        /* <DEDUP_REMOVED lines=45> */
.L_x_2773:
[----:B------:R-:W-:Y:S05]  /*9c00*/  BSYNC B1 ;  /* 0x0000000000017941 */ /* 0x000fea0003800000 */
.L_x_2772:
[----:B------:R-:W-:-:S03]  /*9c10*/  UMOV UR4, 0xffffffff ;  /* 0xffffffff00047882 */ /* 0x000fc60000000000 */
[----:B------:R-:W-:Y:S05]  /*9c20*/  BRA.DIV UR4, `(.L_x_2793) ;  /* 0x0000000604e07947 */ /* 0x000fea000b800000 */
[----:B------:R-:W-:-:S13]  /*9c30*/  ELECT P6, URZ, PT ;  /* 0x00000000003f782f */ /* 0x000fda00038c0000 */
.L_x_2821:
[----:B------:R-:W-:Y:S05]  /*9c40*/  @!P6 BRA `(.L_x_2716) ;  /* 0x000000000074e947 */ /* 0x000fea0003800000 */
[----:B------:R-:W2:Y:S02]  /*9c50*/  LDL.LU R0, [R1+0x8] ;  /* 0x0000080001007983 */ /* 0x000ea40000300800 */
[----:B--2---:R-:W-:-:S04]  /*9c60*/  LOP3.LUT R0, R0, 0x2, RZ, 0xfc, !PT ;  /* 0x0000000200007812 */ /* 0x004fc800078efcff */
[----:B------:R-:W-:-:S13]  /*9c70*/  ISETP.NE.AND P2, PT, R0, 0x3, PT ;  /* 0x000000030000780c */ /* 0x000fda0003f45270 */
[----:B------:R-:W-:Y:S05]  /*9c80*/  @!P2 BRA `(.L_x_2794) ;  /* 0x000000000004a947 */ /* 0x000fea0003800000 */
[----:B------:R-:W-:Y:S01]  /*9c90*/  BPT.TRAP 0x1 ;  /* 0x000000040000795c */ /* 0x000fe20000300000 */
.L_x_2794:
        /* <DEDUP_REMOVED lines=15> */
.L_x_2822:
[----:B------:R-:W3:Y:S02]  /*9d90*/  SYNCS.PHASECHK.TRANS64.TRYWAIT P0, [R23+URZ], R0 ;  /* 0x00000000170075a7 */ /* 0x000ee4000800017f */
[----:B---3--:R-:W-:Y:S05]  /*9da0*/  @!P0 BRA `(.L_x_2796) ;  /* 0x0000000400b48947 */ /* 0x008fea0003800000 */
.L_x_2823:
[----:B------:R-:W-:Y:S05]  /*9db0*/  @!P2 BRA `(.L_x_2797) ;  /* 0x000000000004a947 */ /* 0x000fea0003800000 */
[----:B------:R-:W-:Y:S01]  /*9dc0*/  BPT.TRAP 0x1 ;  /* 0x000000040000795c */ /* 0x000fe20000300000 */
.L_x_2797:
[----:B------:R-:W-:-:S07]  /*9dd0*/  SHF.L.U32 R10, R10, 0x1f, RZ ;  /* 0x0000001f0a0a7819 */ /* 0x000fce00000006ff */
.L_x_2798:
[----:B----4-:R4:W1:Y:S02]  /*9de0*/  SYNCS.PHASECHK.TRANS64.TRYWAIT P0, [R7+URZ+0x36438], R10 ;  /* 0x0364380a070075a7 */ /* 0x010864000800017f */
[----:B-1----:R-:W-:Y:S05]  /*9df0*/  @!P0 NANOSLEEP.SYNCS 0x989680 ;  /* 0x009896800000895d */ /* 0x002fea0003900000 */
[----:B------:R-:W1:Y:S02]  /*9e00*/  @!P0 SYNCS.PHASECHK.TRANS64 P0, [R7+URZ+0x36438], R10 ;  /* 0x0364380a070085a7 */ /* 0x000e64000800007f */
[----:B-1----:R-:W-:Y:S05]  /*9e10*/  @!P0 BRA `(.L_x_2798) ;  /* 0xfffffffc00f08947 */ /* 0x002fea000383ffff */
.L_x_2716:
[----:B------:R-:W-:Y:S05]  /*9e20*/  BSYNC B0 ;  /* 0x0000000000007941 */ /* 0x000fea0003800000 */
.L_x_2714:
[----:B------:R-:W-:Y:S05]  /*9e30*/  EXIT ;  /* 0x000000000000794d */ /* 0x000fea0003800000 */
.L_x_2669:
[----:B------:R-:W-:Y:S02]  /*9e40*/  IMAD.MOV.U32 R12, RZ, RZ, RZ ;  /* 0x000000ffff0c7224 */ /* 0x000fe400078e00ff */
[----:B------:R-:W-:Y:S02]  /*9e50*/  IMAD.MOV.U32 R11, RZ, RZ, 0x1f ;  /* 0x0000001fff0b7424 */ /* 0x000fe400078e00ff */
[----:B------:R-:W-:-:S07]  /*9e60*/  IMAD.MOV.U32 R15, RZ, RZ, -0x1 ;  /* 0xffffffffff0f7424 */ /* 0x000fce00078e00ff */
[----:B------:R-:W-:Y:S05]  /*9e70*/  WARPSYNC.COLLECTIVE R15, `(.L_x_2799) ;  /* 0x000000000f087348 */ /* 0x000fea0003c00000 */
[----:B------:R1:W2:Y:S02]  /*9e80*/  SHFL.IDX P6, R14, R13, R12, R11 ;  /* 0x0000000c0d0e7389 */ /* 0x0002a400000c000b */
[----:B-12---:R-:W-:Y:S01]  /*9e90*/  ENDCOLLECTIVE ;  /* 0x000000000000791b */ /* 0x006fe20003800000 */
.L_x_2799:
[----:B------:R-:W-:Y:S05]  /*9ea0*/  BRA `(.L_x_2800) ;  /* 0xffffff7000ec7947 */ /* 0x000fea000383ffff */
.L_x_2671:
[----:B--2---:R2:W3:Y:S02]  /*9eb0*/  SYNCS.PHASECHK.TRANS64.TRYWAIT P0, [R19+URZ+0x36400], R10 ;  /* 0x0364000a130075a7 */ /* 0x0044e4000800017f */
[----:B---3--:R-:W-:Y:S05]  /*9ec0*/  @!P0 NANOSLEEP.SYNCS 0x989680 ;  /* 0x009896800000895d */ /* 0x008fea0003900000 */
[----:B------:R-:W3:Y:S02]  /*9ed0*/  @!P0 SYNCS.PHASECHK.TRANS64 P0, [R19+URZ+0x36400], R10 ;  /* 0x0364000a130085a7 */ /* 0x000ee4000800007f */
[----:B---3--:R-:W-:Y:S05]  /*9ee0*/  @!P0 BRA `(.L_x_2671) ;  /* 0xfffffffc00f08947 */ /* 0x008fea000383ffff */
[----:B------:R-:W-:Y:S05]  /*9ef0*/  BRA `(.L_x_2670) ;  /* 0xffffff7400247947 */ /* 0x000fea000383ffff */
.L_x_2675:
[----:B--2---:R2:W3:Y:S02]  /*9f00*/  SYNCS.PHASECHK.TRANS64.TRYWAIT P1, [R3+URZ+0x36410], R12 ;  /* 0x0364100c030075a7 */ /* 0x0044e4000802017f */
[----:B---3--:R-:W-:Y:S05]  /*9f10*/  @!P1 NANOSLEEP.SYNCS 0x989680 ;  /* 0x009896800000995d */ /* 0x008fea0003900000 */
[----:B------:R-:W3:Y:S02]  /*9f20*/  @!P1 SYNCS.PHASECHK.TRANS64 P1, [R3+URZ+0x36410], R12 ;  /* 0x0364100c030095a7 */ /* 0x000ee4000802007f */
[----:B---3--:R-:W-:Y:S05]  /*9f30*/  @!P1 BRA `(.L_x_2675) ;  /* 0xfffffffc00f09947 */ /* 0x008fea000383ffff */
[----:B------:R-:W-:Y:S05]  /*9f40*/  BRA `(.L_x_2674) ;  /* 0xffffff7800ec7947 */ /* 0x000fea000383ffff */
.L_x_2679:
[----:B------:R1:W1:Y:S02]  /*9f50*/  SYNCS.PHASECHK.TRANS64.TRYWAIT P1, [R19+URZ+0x36430], R14 ;  /* 0x0364300e130075a7 */ /* 0x000264000802017f */
[----:B-1----:R-:W-:Y:S05]  /*9f60*/  @!P1 NANOSLEEP.SYNCS 0x989680 ;  /* 0x009896800000995d */ /* 0x002fea0003900000 */
[----:B------:R-:W1:Y:S02]  /*9f70*/  @!P1 SYNCS.PHASECHK.TRANS64 P1, [R19+URZ+0x36430], R14 ;  /* 0x0364300e130095a7 */ /* 0x000e64000802007f */
[----:B-1----:R-:W-:Y:S05]  /*9f80*/  @!P1 BRA `(.L_x_2679) ;  /* 0xfffffffc00f09947 */ /* 0x002fea000383ffff */
[----:B------:R-:W-:Y:S05]  /*9f90*/  BRA `(.L_x_2678) ;  /* 0xffffff8000907947 */ /* 0x000fea000383ffff */
.L_x_2723:
[----:B------:R-:W-:Y:S01]  /*9fa0*/  BSSY B1, `(.L_x_2801) ;  /* 0x0000005000017945 */ /* 0x000fe20003800000 */
[----:B------:R-:W-:-:S07]  /*9fb0*/  IMAD.MOV.U32 R15, RZ, RZ, -0x1 ;  /* 0xffffffffff0f7424 */ /* 0x000fce00078e00ff */
[----:B------:R-:W-:Y:S05]  /*9fc0*/  WARPSYNC.COLLECTIVE R15, `(.L_x_2802) ;  /* 0x000000000f087348 */ /* 0x000fea0003c00000 */
[----:B------:R-:W-:Y:S01]  /*9fd0*/  NOP ;  /* 0x0000000000007918 */ /* 0x000fe20000000000 */
[----:B------:R-:W-:Y:S01]  /*9fe0*/  ENDCOLLECTIVE ;  /* 0x000000000000791b */ /* 0x000fe20003800000 */
.L_x_2802:
[----:B------:R-:W-:Y:S05]  /*9ff0*/  BSYNC B1 ;  /* 0x0000000000017941 */ /* 0x000fea0003800000 */
.L_x_2801:
[----:B------:R-:W-:Y:S05]  /*a000*/  BRA `(.L_x_2803) ;  /* 0xffffffc0009c7947 */ /* 0x000fea000383ffff */
.L_x_2740:
[----:B------:R-:W-:Y:S01]  /*a010*/  BSSY B1, `(.L_x_2804) ;  /* 0x0000005000017945 */ /* 0x000fe20003800000 */
[----:B------:R-:W-:-:S07]  /*a020*/  IMAD.MOV.U32 R15, RZ, RZ, -0x1 ;  /* 0xffffffffff0f7424 */ /* 0x000fce00078e00ff */
[----:B------:R-:W-:Y:S05]  /*a030*/  WARPSYNC.COLLECTIVE R15, `(.L_x_2805) ;  /* 0x000000000f087348 */ /* 0x000fea0003c00000 */
[----:B------:R-:W-:Y:S01]  /*a040*/  NOP ;  /* 0x0000000000007918 */ /* 0x000fe20000000000 */
[----:B------:R-:W-:Y:S01]  /*a050*/  ENDCOLLECTIVE ;  /* 0x000000000000791b */ /* 0x000fe20003800000 */
.L_x_2805:
[----:B------:R-:W-:Y:S05]  /*a060*/  BSYNC B1 ;  /* 0x0000000000017941 */ /* 0x000fea0003800000 */
.L_x_2804:
[----:B------:R-:W-:Y:S05]  /*a070*/  BRA `(.L_x_2806) ;  /* 0xffffffc800a07947 */ /* 0x000fea000383ffff */
.L_x_2756:
[----:B------:R-:W-:Y:S01]  /*a080*/  BSSY B1, `(.L_x_2807) ;  /* 0x0000005000017945 */ /* 0x000fe20003800000 */
[----:B------:R-:W-:-:S07]  /*a090*/  IMAD.MOV.U32 R15, RZ, RZ, -0x1 ;  /* 0xffffffffff0f7424 */ /* 0x000fce00078e00ff */
[----:B------:R-:W-:Y:S05]  /*a0a0*/  WARPSYNC.COLLECTIVE R15, `(.L_x_2808) ;  /* 0x000000000f087348 */ /* 0x000fea0003c00000 */
[----:B------:R-:W-:Y:S01]  /*a0b0*/  NOP ;  /* 0x0000000000007918 */ /* 0x000fe20000000000 */
[----:B------:R-:W-:Y:S01]  /*a0c0*/  ENDCOLLECTIVE ;  /* 0x000000000000791b */ /* 0x000fe20003800000 */
.L_x_2808:
[----:B------:R-:W-:Y:S05]  /*a0d0*/  BSYNC B1 ;  /* 0x0000000000017941 */ /* 0x000fea0003800000 */
.L_x_2807:
[----:B------:R-:W-:Y:S05]  /*a0e0*/  BRA `(.L_x_2809) ;  /* 0xffffffd0002c7947 */ /* 0x000fea000383ffff */
.L_x_2774:
[----:B-1----:R1:W2:Y:S02]  /*a0f0*/  SYNCS.PHASECHK.TRANS64.TRYWAIT P1, [R12+URZ+0x36420], R13 ;  /* 0x0364200d0c0075a7 */ /* 0x0022a4000802017f */
[----:B--2---:R-:W-:Y:S05]  /*a100*/  @!P1 NANOSLEEP.SYNCS 0x989680 ;  /* 0x009896800000995d */ /* 0x004fea0003900000 */
[----:B------:R-:W2:Y:S02]  /*a110*/  @!P1 SYNCS.PHASECHK.TRANS64 P1, [R12+URZ+0x36420], R13 ;  /* 0x0364200d0c0095a7 */ /* 0x000ea4000802007f */
[----:B--2---:R-:W-:Y:S05]  /*a120*/  @!P1 BRA `(.L_x_2774) ;  /* 0xfffffffc00f09947 */ /* 0x004fea000383ffff */
[----:B------:R-:W-:Y:S05]  /*a130*/  BRA `(.L_x_2810) ;  /* 0xffffffdc00147947 */ /* 0x000fea000383ffff */
.L_x_2778:
[----:B-1----:R1:W3:Y:S02]  /*a140*/  SYNCS.PHASECHK.TRANS64.TRYWAIT P1, [R12+URZ+0x36438], R13 ;  /* 0x0364380d0c0075a7 */ /* 0x0022e4000802017f */
[----:B---3--:R-:W-:Y:S05]  /*a150*/  @!P1 NANOSLEEP.SYNCS 0x989680 ;  /* 0x009896800000995d */ /* 0x008fea0003900000 */
[----:B------:R-:W3:Y:S02]  /*a160*/  @!P1 SYNCS.PHASECHK.TRANS64 P1, [R12+URZ+0x36438], R13 ;  /* 0x0364380d0c0095a7 */ /* 0x000ee4000802007f */
[----:B---3--:R-:W-:Y:S05]  /*a170*/  @!P1 BRA `(.L_x_2778) ;  /* 0xfffffffc00f09947 */ /* 0x008fea000383ffff */
[----:B------:R-:W-:Y:S05]  /*a180*/  BRA `(.L_x_2811) ;  /* 0xffffffe000e47947 */ /* 0x000fea000383ffff */
.L_x_2780:
[----:B--2---:R2:W3:Y:S02]  /*a190*/  SYNCS.PHASECHK.TRANS64.TRYWAIT P1, [R12+URZ+0x36428], R0 ;  /* 0x036428000c0075a7 */ /* 0x0044e4000802017f */
[----:B---3--:R-:W-:Y:S05]  /*a1a0*/  @!P1 NANOSLEEP.SYNCS 0x989680 ;  /* 0x009896800000995d */ /* 0x008fea0003900000 */
[----:B------:R-:W3:Y:S02]  /*a1b0*/  @!P1 SYNCS.PHASECHK.TRANS64 P1, [R12+URZ+0x36428], R0 ;  /* 0x036428000c0095a7 */ /* 0x000ee4000802007f */
[----:B---3--:R-:W-:Y:S05]  /*a1c0*/  @!P1 BRA `(.L_x_2780) ;  /* 0xfffffffc00f09947 */ /* 0x008fea000383ffff */
[----:B------:R-:W-:Y:S05]  /*a1d0*/  BRA `(.L_x_2812) ;  /* 0xffffffe400b07947 */ /* 0x000fea000383ffff */
.L_x_2782:
        /* <DEDUP_REMOVED lines=8> */
.L_x_2784:
[----:B------:R-:W-:-:S07]  /*a260*/  SHF.L.U32 R5, R16, 0x1f, RZ ;  /* 0x0000001f10057819 */ /* 0x000fce00000006ff */
.L_x_2814:
[----:B---3--:R3:W4:Y:S02]  /*a270*/  SYNCS.PHASECHK.TRANS64.TRYWAIT P1, [R12+URZ+0x36420], R5 ;  /* 0x036420050c0075a7 */ /* 0x008724000802017f */
[----:B----4-:R-:W-:Y:S05]  /*a280*/  @!P1 NANOSLEEP.SYNCS 0x989680 ;  /* 0x009896800000995d */ /* 0x010fea0003900000 */
[----:B------:R-:W4:Y:S02]  /*a290*/  @!P1 SYNCS.PHASECHK.TRANS64 P1, [R12+URZ+0x36420], R5 ;  /* 0x036420050c0095a7 */ /* 0x000f24000802007f */
[----:B----4-:R-:W-:Y:S05]  /*a2a0*/  @!P1 BRA `(.L_x_2814) ;  /* 0xfffffffc00f09947 */ /* 0x010fea000383ffff */
[----:B------:R-:W-:Y:S05]  /*a2b0*/  BRA `(.L_x_2815) ;  /* 0xffffffec00147947 */ /* 0x000fea000383ffff */
.L_x_2787:
[----:B--2---:R2:W3:Y:S02]  /*a2c0*/  SYNCS.PHASECHK.TRANS64.TRYWAIT P1, [R12+URZ+0x36438], R13 ;  /* 0x0364380d0c0075a7 */ /* 0x0044e4000802017f */
[----:B---3--:R-:W-:Y:S05]  /*a2d0*/  @!P1 NANOSLEEP.SYNCS 0x989680 ;  /* 0x009896800000995d */ /* 0x008fea0003900000 */
[----:B------:R-:W3:Y:S02]  /*a2e0*/  @!P1 SYNCS.PHASECHK.TRANS64 P1, [R12+URZ+0x36438], R13 ;  /* 0x0364380d0c0095a7 */ /* 0x000ee4000802007f */
[----:B---3--:R-:W-:Y:S05]  /*a2f0*/  @!P1 BRA `(.L_x_2787) ;  /* 0xfffffffc00f09947 */ /* 0x008fea000383ffff */
[----:B------:R-:W-:Y:S05]  /*a300*/  BRA `(.L_x_2816) ;  /* 0xffffffec00e07947 */ /* 0x000fea000383ffff */
.L_x_2789:
[----:B-1----:R1:W2:Y:S02]  /*a310*/  SYNCS.PHASECHK.TRANS64.TRYWAIT P1, [R12+URZ+0x36428], R5 ;  /* 0x036428050c0075a7 */ /* 0x0022a4000802017f */
[----:B--2---:R-:W-:Y:S05]  /*a320*/  @!P1 NANOSLEEP.SYNCS 0x989680 ;  /* 0x009896800000995d */ /* 0x004fea0003900000 */
[----:B------:R-:W2:Y:S02]  /*a330*/  @!P1 SYNCS.PHASECHK.TRANS64 P1, [R12+URZ+0x36428], R5 ;  /* 0x036428050c0095a7 */ /* 0x000ea4000802007f */
[----:B--2---:R-:W-:Y:S05]  /*a340*/  @!P1 BRA `(.L_x_2789) ;  /* 0xfffffffc00f09947 */ /* 0x004fea000383ffff */
[----:B------:R-:W-:Y:S05]  /*a350*/  BRA `(.L_x_2817) ;  /* 0xfffffff000907947 */ /* 0x000fea000383ffff */
.L_x_2791:
[----:B--2---:R2:W3:Y:S02]  /*a360*/  SYNCS.PHASECHK.TRANS64.TRYWAIT P1, [R12+URZ+0x36438], R3 ;  /* 0x036438030c0075a7 */ /* 0x0044e4000802017f */
[----:B---3--:R-:W-:Y:S05]  /*a370*/  @!P1 NANOSLEEP.SYNCS 0x989680 ;  /* 0x009896800000995d */ /* 0x008fea0003900000 */
[----:B------:R-:W3:Y:S02]  /*a380*/  @!P1 SYNCS.PHASECHK.TRANS64 P1, [R12+URZ+0x36438], R3 ;  /* 0x036438030c0095a7 */ /* 0x000ee4000802007f */
[----:B---3--:R-:W-:Y:S05]  /*a390*/  @!P1 BRA `(.L_x_2791) ;  /* 0xfffffffc00f09947 */ /* 0x008fea000383ffff */
[----:B------:R-:W-:Y:S05]  /*a3a0*/  BRA `(.L_x_2818) ;  /* 0xfffffff400447947 */ /* 0x000fea000383ffff */
.L_x_2793:
[----:B------:R-:W-:Y:S01]  /*a3b0*/  BSSY B1, `(.L_x_2819) ;  /* 0x0000006000017945 */ /* 0x000fe20003800000 */
[----:B------:R-:W-:-:S07]  /*a3c0*/  IMAD.MOV.U32 R15, RZ, RZ, -0x1 ;  /* 0xffffffffff0f7424 */ /* 0x000fce00078e00ff */
[----:B-1----:R-:W-:Y:S05]  /*a3d0*/  WARPSYNC.COLLECTIVE R15, `(.L_x_2820) ;  /* 0x000000000f0c7348 */ /* 0x002fea0003c00000 */
[----:B------:R-:W-:Y:S02]  /*a3e0*/  ELECT P6, UR62, PT ;  /* 0x00000000003e782f */ /* 0x000fe400038c0000 */
[----:B------:R-:W-:Y:S01]  /*a3f0*/  MOV R14, UR62 ;  /* 0x0000003e000e7c02 */ /* 0x000fe20008000f00 */
[----:B-1----:R-:W-:Y:S10]  /*a400*/  ENDCOLLECTIVE ;  /* 0x000000000000791b */ /* 0x002ff40003800000 */
.L_x_2820:
[----:B------:R-:W-:Y:S05]  /*a410*/  BSYNC B1 ;  /* 0x0000000000017941 */ /* 0x000fea0003800000 */
.L_x_2819:
[----:B------:R-:W-:Y:S05]  /*a420*/  BRA `(.L_x_2821) ;  /* 0xfffffff800047947 */ /* 0x000fea000383ffff */
.L_x_2795:
[----:B--2---:R2:W3:Y:S02]  /*a430*/  SYNCS.PHASECHK.TRANS64.TRYWAIT P0, [R5+URZ], R2 ;  /* 0x00000002050075a7 */ /* 0x0044e4000800017f */
[----:B---3--:R-:W-:Y:S05]  /*a440*/  @!P0 NANOSLEEP.SYNCS 0x989680 ;  /* 0x009896800000895d */ /* 0x008fea0003900000 */
[----:B------:R-:W3:Y:S02]  /*a450*/  @!P0 SYNCS.PHASECHK.TRANS64 P0, [R5+URZ], R2 ;  /* 0x00000002050085a7 */ /* 0x000ee4000800007f */
[----:B---3--:R-:W-:Y:S05]  /*a460*/  @!P0 BRA `(.L_x_2795) ;  /* 0xfffffffc00f08947 */ /* 0x008fea000383ffff */
[----:B------:R-:W-:Y:S05]  /*a470*/  BRA `(.L_x_2822) ;  /* 0xfffffff800447947 */ /* 0x000fea000383ffff */
.L_x_2796:
[----:B---3--:R3:W4:Y:S02]  /*a480*/  SYNCS.PHASECHK.TRANS64.TRYWAIT P0, [R23+URZ], R0 ;  /* 0x00000000170075a7 */ /* 0x008724000800017f */
[----:B----4-:R-:W-:Y:S05]  /*a490*/  @!P0 NANOSLEEP.SYNCS 0x989680 ;  /* 0x009896800000895d */ /* 0x010fea0003900000 */
[----:B------:R-:W4:Y:S02]  /*a4a0*/  @!P0 SYNCS.PHASECHK.TRANS64 P0, [R23+URZ], R0 ;  /* 0x00000000170085a7 */ /* 0x000f24000800007f */
[----:B----4-:R-:W-:Y:S05]  /*a4b0*/  @!P0 BRA `(.L_x_2796) ;  /* 0xfffffffc00f08947 */ /* 0x010fea000383ffff */
[----:B------:R-:W-:Y:S05]  /*a4c0*/  BRA `(.L_x_2823) ;  /* 0xfffffff800387947 */ /* 0x000fea000383ffff */
.L_x_2824:
        /* <DEDUP_REMOVED lines=11> */
.L_x_3872:


//--------------------- .text._ZN7cutlass13device_kernelIN5flash11enable_sm90INS1_16FlashAttnBwdSm90INS1_25CollectiveMainloopBwdSm90ILi2ELi1ELi1EN4cute5tupleIJNS5_1CILi1EEES8_S8_EEENS6_IJNS7_ILi64EEENS7_ILi96EEENS7_ILi192EEEEEENS_10bfloat16_tEfNS_4arch4Sm90ELb1ELb0ELb0ELb0ELb0ELb0ELb1ELb0ELi3ELi1ELi1ELi1ELb0EEENS1_24CollectiveEpilogueBwdGQAISD_fSG_Li384ELb0ELb0EEENS1_25SingleTileBwdLPTSchedulerILb0ELi96ELb0EEEEEEEEEvNT_6ParamsE --------------------------
	.section	.text._ZN7cutlass13device_kernelIN5flash11enable_sm90INS1_16FlashAttnBwdSm90INS1_25CollectiveMainloopBwdSm90ILi2ELi1ELi1EN4cute5tupleIJNS5_1CILi1EEES8_S8_EEENS6_IJNS7_ILi64EEENS7_ILi96EEENS7_ILi192EEEEEENS_10bfloat16_tEfNS_4arch4Sm90ELb1ELb0ELb0ELb0ELb0ELb0ELb1ELb0ELi3ELi1ELi1ELi1ELb0EEENS1_24CollectiveEpilogueBwdGQAISD_fSG_Li384ELb0ELb0EEENS1_25SingleTileBwdLPTSchedulerILb0ELi96ELb0EEEEEEEEEvNT_6ParamsE,"ax",@progbits
	.align	128
.text._ZN7cutlass13device_kernelIN5flash11enable_sm90INS1_16FlashAttnBwdSm90INS1_25CollectiveMainloopBwdSm90ILi2ELi1ELi1EN4cute5tupleIJNS5_1CILi1EEES8_S8_EEENS6_IJNS7_ILi64EEENS7_ILi96EEENS7_ILi192EEEEEENS_10bfloat16_tEfNS_4arch4Sm90ELb1ELb0ELb0ELb0ELb0ELb0ELb1ELb0ELi3ELi1ELi1ELi1ELb0EEENS1_24CollectiveEpilogueBwdGQAISD_fSG_Li384ELb0ELb0EEENS1_25SingleTileBwdLPTSchedulerILb0ELi96ELb0EEEEEEEEEvNT_6ParamsE:
        .type           _ZN7cutlass13device_kernelIN5flash11enable_sm90INS1_16FlashAttnBwdSm90INS1_25CollectiveMainloopBwdSm90ILi2ELi1ELi1EN4cute5tupleIJNS5_1CILi1EEES8_S8_EEENS6_IJNS7_ILi64EEENS7_ILi96EEENS7_ILi192EEEEEENS_10bfloat16_tEfNS_4arch4Sm90ELb1ELb0ELb0ELb0ELb0ELb0ELb1ELb0ELi3ELi1ELi1ELi1ELb0EEENS1_24CollectiveEpilogueBwdGQAISD_fSG_Li384ELb0ELb0EEENS1_25SingleTileBwdLPTSchedulerILb0ELi96ELb0EEEEEEEEEvNT_6ParamsE,@function
        .size           _ZN7cutlass13device_kernelIN5flash11enable_sm90INS1_16FlashAttnBwdSm90INS1_25CollectiveMainloopBwdSm90ILi2ELi1ELi1EN4cute5tupleIJNS5_1CILi1EEES8_S8_EEENS6_IJNS7_ILi64EEENS7_ILi96EEENS7_ILi192EEEEEENS_10bfloat16_tEfNS_4arch4Sm90ELb1ELb0ELb0ELb0ELb0ELb0ELb1ELb0ELi3ELi1ELi1ELi1ELb0EEENS1_24CollectiveEpilogueBwdGQAISD_fSG_Li384ELb0ELb0EEENS1_25SingleTileBwdLPTSchedulerILb0ELi96ELb0EEEEEEEEEvNT_6ParamsE,(.L_x_3873 - _ZN7cutlass13device_kernelIN5flash11enable_sm90INS1_16FlashAttnBwdSm90INS1_25CollectiveMainloopBwdSm90ILi2ELi1ELi1EN4cute5tupleIJNS5_1CILi1EEES8_S8_EEENS6_IJNS7_ILi64EEENS7_ILi96EEENS7_ILi192EEEEEENS_10bfloat16_tEfNS_4arch4Sm90ELb1ELb0ELb0ELb0ELb0ELb0ELb1ELb0ELi3ELi1ELi1ELi1ELb0EEENS1_24CollectiveEpilogueBwdGQAISD_fSG_Li384ELb0ELb0EEENS1_25SingleTileBwdLPTSchedulerILb0ELi96ELb0EEEEEEEEEvNT_6ParamsE)
        .other          _ZN7cutlass13device_kernelIN5flash11enable_sm90INS1_16FlashAttnBwdSm90INS1_25CollectiveMainloopBwdSm90ILi2ELi1ELi1EN4cute5tupleIJNS5_1CILi1EEES8_S8_EEENS6_IJNS7_ILi64EEENS7_ILi96EEENS7_ILi192EEEEEENS_10bfloat16_tEfNS_4arch4Sm90ELb1ELb0ELb0ELb0ELb0ELb0ELb1ELb0ELi3ELi1ELi1ELi1ELb0EEENS1_24CollectiveEpilogueBwdGQAISD_fSG_Li384ELb0ELb0EEENS1_25SingleTileBwdLPTSchedulerILb0ELi96ELb0EEEEEEEEEvNT_6ParamsE,@"STO_CUDA_ENTRY STV_DEFAULT"
_ZN7cutlass13device_kernelIN5flash11enable_sm90INS1_16FlashAttnBwdSm90INS1_25CollectiveMainloopBwdSm90ILi2ELi1ELi1EN4cute5tupleIJNS5_1CILi1EEES8_S8_EEENS6_IJNS7_ILi64EEENS7_ILi96EEENS7_ILi192EEEEEENS_10bfloat16_tEfNS_4arch4Sm90ELb1ELb0ELb0ELb0ELb0ELb0ELb1ELb0ELi3ELi1ELi1ELi1ELb0EEENS1_24CollectiveEpilogueBwdGQAISD_fSG_Li384ELb0ELb0EEENS1_25SingleTileBwdLPTSchedulerILb0ELi96ELb0EEEEEEEEEvNT_6ParamsE:
        /* <DEDUP_REMOVED lines=23> */
.L_x_2826:
[----:B------:R-:W-:Y:S05]  /*0170*/  BSYNC B0 ;  /* 0x0000000000007941 */ /* 0x000fea0003800000 */
.L_x_2825:
        /* <DEDUP_REMOVED lines=34> */
.L_x_2827:
        /* <DEDUP_REMOVED lines=20> */
.L_x_2828:
[----:B---3--:R-:W-:Y:S01]  /*04e0*/  ISETP.NE.AND P0, PT, R2, RZ, PT ;  /* 0x000000ff0200720c */ /* 0x008fe20003f05270 */
[----:B------:R-:W-:Y:S01]  /*04f0*/  IMAD.MOV.U32 R2, RZ, RZ, 0x1 ;  /* 0x00000001ff027424 */ /* 0x000fe200078e00ff */
[----:B------:R-:W-:Y:S01]  /*0500*/  NOP ;  /* 0x0000000000007918 */ /* 0x000fe20000000000 */
[----:B------:R-:W-:Y:S03]  /*0510*/  BSSY B6, `(.L_x_2829) ;  /* 0x000078e000067945 */ /* 0x000fe60003800000 */
[----:B------:R-:W-:-:S05]  /*0520*/  SEL R2, R2, 0x2, !P0 ;  /* 0x0000000202027807 */ /* 0x000fca0004000000 */
[----:B------:R3:W-:Y:S01]  /*0530*/  STL [R1+0x8], R2 ;  /* 0x0000080201007387 */ /* 0x0007e20000100800 */
[----:B-12-4-:R-:W-:Y:S06]  /*0540*/  BAR.SYNC.DEFER_BLOCKING 0x0 ;  /* 0x0000000000007b1d */ /* 0x016fec0000010000 */
[----:B------:R-:W-:Y:S05]  /*0550*/  @!P0 BRA `(.L_x_2830) ;  /* 0x0000003c00b48947 */ /* 0x000fea0003800000 */
.L_x_2831:
        /* <DEDUP_REMOVED lines=32> */
.L_x_2832:
[----:B------:R-:W-:Y:S01]  /*0760*/  ULDC UR7, c[0x0][0x8cc] ;  /* 0x0002330000077ab9 */ /* 0x000fe20000000800 */
[----:B------:R-:W-:Y:S01]  /*0770*/  UMOV UR36, UR10 ;  /* 0x0000000a00247c82 */ /* 0x000fe20008000000 */
[----:B------:R-:W-:-:S11]  /*0780*/  UISETP.NE.AND UP0, UPT, UR7, 0x1, UPT ;  /* 0x000000010700788c */ /* 0x000fd6000bf05270 */
[----:B------:R-:W-:Y:S02]  /*0790*/  @UP0 ULDC.64 UR8, c[0x0][0x8d0] ;  /* 0x0002340000080ab9 */ /* 0x000fe40000000a00 */
[----:B------:R-:W-:-:S04]  /*07a0*/  UIMAD.WIDE.U32 UR4, UR10, UR8, URZ ;  /* 0x000000080a0472a5 */ /* 0x000fc8000f8e003f */
[----:B------:R-:W-:-:S04]  /*07b0*/  @UP0 USHF.R.U32.HI UR36, URZ, UR9, UR5 ;  /* 0x000000093f240299 */ /* 0x000fc80008011605 */
[----:B------:R-:W-:-:S12]  /*07c0*/  UIMAD UR4, UR36, UR7, URZ ;  /* 0x00000007240472a4 */ /* 0x000fd8000f8e023f */
.L_x_2833:
        /* <DEDUP_REMOVED lines=102> */
.L_x_2837:
        /* <DEDUP_REMOVED lines=15> */
.L_x_2836:
        /* <DEDUP_REMOVED lines=20> */
.L_x_2839:
        /* <DEDUP_REMOVED lines=15> */
.L_x_2838:
        /* <DEDUP_REMOVED lines=8> */
.L_x_2924:
        /* <DEDUP_REMOVED lines=19> */
.L_x_2841:
        /* <DEDUP_REMOVED lines=107> */
.L_x_2853:
[----:B------:R-:W-:-:S13]  /*19b0*/  ISETP.NE.AND P0, PT, R10, 0x3, PT ;  /* 0x000000030a00780c */ /* 0x000fda0003f05270 */
[----:B-1----:R-:W-:Y:S05]  /*19c0*/  @!P0 BRA `(.L_x_2843) ;  /* 0x0000000000048947 */ /* 0x002fea0003800000 */
[----:B------:R-:W-:Y:S01]  /*19d0*/  BPT.TRAP 0x1 ;  /* 0x000000040000795c */ /* 0x000fe20000300000 */
.L_x_2843:
[----:B------:R-:W-:Y:S02]  /*19e0*/  LEA R3, R2, UR40, 0x3 ;  /* 0x0000002802037c11 */ /* 0x000fe4000f8e18ff */
[----:B------:R-:W-:-:S04]  /*19f0*/  SHF.L.U32 R12, R7, 0x1f, RZ ;  /* 0x0000001f070c7819 */ /* 0x000fc800000006ff */
[----:B------:R1:W2:Y:S01]  /*1a00*/  SYNCS.PHASECHK.TRANS64.TRYWAIT P1, [R3+URZ+0x36410], R12 ;  /* 0x0364100c030075a7 */ /* 0x0002a2000802017f */
[----:B------:R-:W-:Y:S05]  /*1a10*/  @!P0 BRA `(.L_x_2844) ;  /* 0x0000000000048947 */ /* 0x000fea0003800000 */
[----:B------:R-:W-:Y:S01]  /*1a20*/  BPT.TRAP 0x1 ;  /* 0x000000040000795c */ /* 0x000fe20000300000 */
.L_x_2844:
[----:B--2---:R-:W-:Y:S05]  /*1a30*/  @P1 BRA `(.L_x_2845) ;  /* 0x0000000000081947 */ /* 0x004fea0003800000 */
[----:B------:R-:W2:Y:S02]  /*1a40*/  SYNCS.PHASECHK.TRANS64.TRYWAIT P1, [R3+URZ+0x36410], R12 ;  /* 0x0364100c030075a7 */ /* 0x000ea4000802017f */
[----:B--2---:R-:W-:Y:S05]  /*1a50*/  @!P1 BRA `(.L_x_2846) ;  /* 0x00000064001c9947 */ /* 0x004fea0003800000 */
.L_x_2845:
        /* <DEDUP_REMOVED lines=103> */
.L_x_2847:
[----:B------:R-:W-:-:S04]  /*20d0*/  SHF.L.U32 R14, R5, 0x1f, RZ ;  /* 0x0000001f050e7819 */ /* 0x000fc800000006ff */
[----:B------:R4:W1:Y:S01]  /*20e0*/  SYNCS.PHASECHK.TRANS64.TRYWAIT P1, [UR40+0x36430], R14 ;  /* 0x0364300eff0075a7 */ /* 0x0008620008020168 */
[----:B------:R-:W-:Y:S05]  /*20f0*/  @!P0 BRA `(.L_x_2848) ;  /* 0x0000000000048947 */ /* 0x000fea0003800000 */
[----:B------:R-:W-:Y:S01]  /*2100*/  BPT.TRAP 0x1 ;  /* 0x000000040000795c */ /* 0x000fe20000300000 */
.L_x_2848:
[----:B-1----:R-:W-:Y:S05]  /*2110*/  @P1 BRA `(.L_x_2849) ;  /* 0x0000000000081947 */ /* 0x002fea0003800000 */
[----:B------:R-:W1:Y:S02]  /*2120*/  SYNCS.PHASECHK.TRANS64.TRYWAIT P1, [UR40+0x36430], R14 ;  /* 0x0364300eff0075a7 */ /* 0x000e640008020168 */
[----:B-1----:R-:W-:Y:S05]  /*2130*/  @!P1 BRA `(.L_x_2850) ;  /* 0x0000005c00789947 */ /* 0x002fea0003800000 */
.L_x_2849:
        /* <DEDUP_REMOVED lines=315> */
.L_x_2851:
        /* <DEDUP_REMOVED lines=60> */
.L_x_2852:
        /* <DEDUP_REMOVED lines=62> */
.L_x_2835:
[----:B------:R-:W-:Y:S05]  /*3c90*/  @P0 BRA `(.L_x_2834) ;  /* 0x0000004000540947 */ /* 0x000fea0003800000 */
[----:B------:R-:W1:Y:S01]  /*3ca0*/  S2R R4, SR_TID.X ;  /* 0x0000000000047919 */ /* 0x000e620000002100 */
[----:B------:R-:W2:Y:S01]  /*3cb0*/  S2UR UR5, SR_CgaCtaId ;  /* 0x00000000000579c3 */ /* 0x000ea20000008800 */
[----:B------:R-:W-:Y:S01]  /*3cc0*/  ULDC UR4, c[0x0][0x850] ;  /* 0x0002140000047ab9 */ /* 0x000fe20000000800 */
[----:B------:R-:W-:Y:S01]  /*3cd0*/  UIMAD UR8, UR36, 0x4800, URZ ;  /* 0x00004800240878a4 */ /* 0x000fe2000f8e023f */
[----:B------:R-:W-:Y:S01]  /*3ce0*/  BSSY B0, `(.L_x_2854) ;  /* 0x0000050000007945 */ /* 0x000fe20003800000 */
[----:B------:R-:W-:Y:S01]  /*3cf0*/  UISETP.NE.AND UP0, UPT, UR4, 0x1, UPT ;  /* 0x000000010400788c */ /* 0x000fe2000bf05270 */
[----:B------:R-:W-:Y:S02]  /*3d00*/  ULDC.64 UR12, c[0x0][0x818] ;  /* 0x00020600000c7ab9 */ /* 0x000fe40000000a00 */
[----:B------:R-:W-:Y:S01]  /*3d10*/  UMOV UR4, 0x400 ;  /* 0x0000040000047882 */ /* 0x000fe20000000000 */
[----:B------:R-:W-:Y:S01]  /*3d20*/  USHF.R.S32.HI UR9, URZ, 0x1f, UR8 ;  /* 0x0000001f3f097899 */ /* 0x000fe20008011408 */
[----:B------:R-:W-:Y:S01]  /*3d30*/  ULDC.64 UR14, c[0x0][0x820] ;  /* 0x00020800000e7ab9 */ /* 0x000fe20000000a00 */
[----:B------:R-:W-:-:S05]  /*3d40*/  ULDC.64 UR16, c[0x0][0x848] ;  /* 0x0002120000107ab9 */ /* 0x000fca0000000a00 */
[----:B------:R-:W-:Y:S02]  /*3d50*/  @UP0 ULDC UR6, c[0x0][0x854] ;  /* 0x0002150000060ab9 */ /* 0x000fe40000000800 */
[----:B------:R-:W-:Y:S02]  /*3d60*/  UIMAD.WIDE.U32 UR6, UR39, UR6, URZ ;  /* 0x00000006270672a5 */ /* 0x000fe4000f8e003f */
[----:B--2---:R-:W-:-:S03]  /*3d70*/  ULEA UR4, UR5, UR4, 0x18 ;  /* 0x0000000405047291 */ /* 0x004fc6000f8ec03f */
[----:B------:R-:W-:Y:S02]  /*3d80*/  @UP0 ULDC UR5, c[0x0][0x858] ;  /* 0x0002160000050ab9 */ /* 0x000fe40000000800 */
[----:B------:R-:W-:Y:S01]  /*3d90*/  @UP0 USHF.R.U32.HI UR39, URZ, UR5, UR7 ;  /* 0x000000053f270299 */ /* 0x000fe20008011607 */
[----:B-1----:R-:W-:-:S03]  /*3da0*/  VIADD R3, R4, 0xffffff80 ;  /* 0xffffff8004037836 */ /* 0x002fc60000000000 */
[----:B------:R-:W-:Y:S02]  /*3db0*/  USHF.R.S32.HI UR5, URZ, 0x1f, UR39 ;  /* 0x0000001f3f057899 */ /* 0x000fe40008011427 */
[----:B------:R-:W-:Y:S01]  /*3dc0*/  UIMAD.WIDE.U32 UR6, UR39, UR12, UR8 ;  /* 0x0000000c270672a5 */ /* 0x000fe2000f8e0008 */
[----:B------:R-:W-:Y:S01]  /*3dd0*/  SHF.R.S32.HI R0, RZ, 0x1f, R3 ;  /* 0x0000001fff007819 */ /* 0x000fe20000011403 */
[----:B------:R-:W-:Y:S01]  /*3de0*/  UIMAD UR10, UR5, UR12, URZ ;  /* 0x0000000c050a72a4 */ /* 0x000fe2000f8e023f */
[----:B------:R-:W-:Y:S01]  /*3df0*/  BAR.SYNC.DEFER_BLOCKING 0x1, 0x180 ;  /* 0x0046000000007b1d */ /* 0x000fe20000010000 */
[----:B------:R-:W-:Y:S02]  /*3e00*/  ISETP.NE.AND P0, PT, R3, RZ, PT ;  /* 0x000000ff0300720c */ /* 0x000fe40003f05270 */
[----:B------:R-:W-:Y:S01]  /*3e10*/  LEA.HI R2, R0, R3, RZ, 0x7 ;  /* 0x0000000300027211 */ /* 0x000fe200078f38ff */
[----:B------:R-:W-:-:S03]  /*3e20*/  UIMAD UR10, UR39, UR13, UR10 ;  /* 0x0000000d270a72a4 */ /* 0x000fc6000f8e020a */
[----:B------:R-:W-:Y:S01]  /*3e30*/  LOP3.LUT R0, R2, 0x3fffff80, RZ, 0xc0, !PT ;  /* 0x3fffff8002007812 */ /* 0x000fe200078ec0ff */
[----:B------:R-:W-:Y:S01]  /*3e40*/  ULDC.64 UR12, c[0x0][0x840] ;  /* 0x00021000000c7ab9 */ /* 0x000fe20000000a00 */
[----:B------:R-:W-:Y:S01]  /*3e50*/  SHF.R.S32.HI R5, RZ, 0x7, R2 ;  /* 0x00000007ff057819 */ /* 0x000fe20000011402 */
[----:B------:R-:W-:Y:S02]  /*3e60*/  UIMAD UR5, UR5, UR12, URZ ;  /* 0x0000000c050572a4 */ /* 0x000fe4000f8e023f */
[----:B------:R-:W-:Y:S01]  /*3e70*/  IMAD.IADD R0, R3, 0x1, -R0 ;  /* 0x0000000103007824 */ /* 0x000fe200078e0a00 */
[----:B------:R-:W-:Y:S02]  /*3e80*/  UIMAD.WIDE.U32 UR8, UR39, UR12, UR8 ;  /* 0x0000000c270872a5 */ /* 0x000fe4000f8e0008 */
[----:B------:R-:W-:Y:S01]  /*3e90*/  UIMAD UR12, UR39, UR13, UR5 ;  /* 0x0000000d270c72a4 */ /* 0x000fe2000f8e0205 */
[----:B------:R-:W-:Y:S01]  /*3ea0*/  IMAD R0, R5, 0x600, R0 ;  /* 0x0000060005007824 */ /* 0x000fe200078e0200 */
[----:B------:R-:W-:-:S02]  /*3eb0*/  USHF.R.S32.HI UR5, URZ, 0x1f, UR37 ;  /* 0x0000001f3f057899 */ /* 0x000fc40008011425 */
[----:B------:R-:W-:Y:S01]  /*3ec0*/  UIADD3 UR7, UR7, UR10, URZ ;  /* 0x0000000a07077290 */ /* 0x000fe2000fffe03f */
[----:B------:R-:W-:Y:S01]  /*3ed0*/  IMAD.SHL.U32 R0, R0, 0x4, RZ ;  /* 0x0000000400007824 */ /* 0x000fe200078e00ff */
[----:B------:R-:W-:Y:S02]  /*3ee0*/  UIMAD UR11, UR5, UR14, URZ ;  /* 0x0000000e050b72a4 */ /* 0x000fe4000f8e023f */
[----:B------:R-:W-:Y:S02]  /*3ef0*/  UIMAD UR5, UR5, UR16, URZ ;  /* 0x00000010050572a4 */ /* 0x000fe4000f8e023f */
[----:B------:R-:W-:Y:S01]  /*3f00*/  LEA R0, R0, UR4, 0x2 ;  /* 0x0000000400007c11 */ /* 0x000fe2000f8e10ff */
[----:B------:R-:W-:Y:S02]  /*3f10*/  UIADD3 UR9, UR9, UR12, URZ ;  /* 0x0000000c09097290 */ /* 0x000fe4000fffe03f */
[----:B------:R-:W-:Y:S02]  /*3f20*/  UIMAD UR11, UR37, UR15, UR11 ;  /* 0x0000000f250b72a4 */ /* 0x000fe4000f8e020b */
[----:B------:R1:W-:Y:S01]  /*3f30*/  STS.128 [R0], R24 ;  /* 0x0000001800007388 */ /* 0x0003e20000000c00 */
        /* <DEDUP_REMOVED lines=35> */
.L_x_2856:
[----:B------:R-:W-:Y:S01]  /*4170*/  @P0 ELECT P1, URZ, PT ;  /* 0x00000000003f082f */ /* 0x000fe20003820000 */
[----:B------:R2:W-:-:S12]  /*4180*/  UBLKRED.G.S.ADD.F32.RN [UR6], [UR4], UR5, desc[UR8] ;  /* 0x00000806040073bb */ /* 0x0005d800080a1405 */
[----:B------:R-:W-:Y:S02]  /*4190*/  @P1 PLOP3.LUT P0, PT, P1, PT, PT, 0x8, 0x0 ;  /* 0x000000000000181c */ /* 0x000fe40000f0e170 */
[----:B------:R-:W-:-:S11]  /*41a0*/  PLOP3.LUT P1, PT, PT, PT, PT, 0x8, 0x0 ;  /* 0x000000000000781c */ /* 0x000fd60003f2e170 */
[----:B--2---:R-:W-:Y:S05]  /*41b0*/  @P0 BRA.U.ANY `(.L_x_2856) ;  /* 0xfffffffd00ec0947 */ /* 0x004fea000393ffff */
[----:B------:R0:W-:Y:S01]  /*41c0*/  UTMACMDFLUSH ;  /* 0x00000000000079b7 */ /* 0x0001e20000000000 */
[----:B------:R-:W-:-:S04]  /*41d0*/  DEPBAR.LE SB0, 0x0 ;  /* 0x000080000000791a */ /* 0x000fc80000000000 */
.L_x_2855:
[----:B------:R-:W-:Y:S05]  /*41e0*/  BSYNC B0 ;  /* 0x0000000000007941 */ /* 0x000fea0003800000 */
.L_x_2854:
        /* <DEDUP_REMOVED lines=28> */
.L_x_2857:
[----:B------:R-:W-:Y:S01]  /*43b0*/  @P0 ELECT P1, URZ, PT ;  /* 0x00000000003f082f */ /* 0x000fe20003820000 */
[----:B------:R3:W-:-:S12]  /*43c0*/  UBLKRED.G.S.ADD.F32.RN [UR6], [UR4], UR5, desc[UR8] ;  /* 0x00000806040073bb */ /* 0x0007d800080a1405 */
[----:B------:R-:W-:Y:S02]  /*43d0*/  @P1 PLOP3.LUT P0, PT, P1, PT, PT, 0x8, 0x0 ;  /* 0x000000000000181c */ /* 0x000fe40000f0e170 */
[----:B------:R-:W-:-:S11]  /*43e0*/  PLOP3.LUT P1, PT, PT, PT, PT, 0x8, 0x0 ;  /* 0x000000000000781c */ /* 0x000fd60003f2e170 */
[----:B---3--:R-:W-:Y:S05]  /*43f0*/  @P0 BRA.U.ANY `(.L_x_2857) ;  /* 0xfffffffd00ec0947 */ /* 0x008fea000393ffff */
[----:B------:R0:W-:Y:S01]  /*4400*/  UTMACMDFLUSH ;  /* 0x00000000000079b7 */ /* 0x0001e20000000000 */
[----:B------:R-:W-:-:S04]  /*4410*/  DEPBAR.LE SB0, 0x0 ;  /* 0x000080000000791a */ /* 0x000fc80000000000 */
[----:B------:R-:W-:Y:S05]  /*4420*/  BRA `(.L_x_2834) ;  /* 0x0000003800707947 */ /* 0x000fea0003800000 */
.L_x_2830:
[----:B------:R-:W-:-:S08]  /*4430*/  NOP ;  /* 0x0000000000007918 */ /* 0x000fd00000000000 */
[----:B---3--:R-:W1:-:S00]  /*4440*/  USETMAXREG.DEALLOC.CTAPOOL 0x20 ;  /* 0x00000020000079c8 */ /* 0x008e4000080e0500 */
[----:B-1----:R-:W-:-:S06]  /*4450*/  LOP3.LUT R0, R0, 0x3, RZ, 0xc0, !PT ;  /* 0x0000000300007812 */ /* 0x002fcc00078ec0ff */
        /* <DEDUP_REMOVED lines=26> */
.L_x_2859:
[----:B------:R-:W-:Y:S01]  /*4600*/  ULDC UR9, c[0x0][0x8cc] ;  /* 0x0002330000097ab9 */ /* 0x000fe20000000800 */
[----:B------:R-:W-:Y:S01]  /*4610*/  UMOV UR7, UR8 ;  /* 0x0000000800077c82 */ /* 0x000fe20008000000 */
[----:B------:R-:W-:-:S11]  /*4620*/  UISETP.NE.AND UP0, UPT, UR9, 0x1, UPT ;  /* 0x000000010900788c */ /* 0x000fd6000bf05270 */
[----:B------:R-:W-:Y:S02]  /*4630*/  @UP0 ULDC.64 UR10, c[0x0][0x8d0] ;  /* 0x00023400000a0ab9 */ /* 0x000fe40000000a00 */
[----:B------:R-:W-:-:S04]  /*4640*/  UIMAD.WIDE.U32 UR4, UR8, UR10, URZ ;  /* 0x0000000a080472a5 */ /* 0x000fc8000f8e003f */
[----:B------:R-:W-:-:S04]  /*4650*/  @UP0 USHF.R.U32.HI UR7, URZ, UR11, UR5 ;  /* 0x0000000b3f070299 */ /* 0x000fc80008011605 */
[----:B------:R-:W-:-:S12]  /*4660*/  UIMAD UR4, UR7, UR9, URZ ;  /* 0x00000009070472a4 */ /* 0x000fd8000f8e023f */
.L_x_2860:
        /* <DEDUP_REMOVED lines=67> */
.L_x_2863:
[----:B------:R-:W-:Y:S05]  /*4aa0*/  BSYNC B0 ;  /* 0x0000000000007941 */ /* 0x000fea0003800000 */
.L_x_2862:
        /* <DEDUP_REMOVED lines=18> */
.L_x_2865:
[----:B------:R-:W-:Y:S05]  /*4bd0*/  BSYNC B0 ;  /* 0x0000000000007941 */ /* 0x000fea0003800000 */
.L_x_2864:
        /* <DEDUP_REMOVED lines=19> */
.L_x_2867:
[----:B------:R-:W-:Y:S05]  /*4d10*/  BSYNC B0 ;  /* 0x0000000000007941 */ /* 0x000fea0003800000 */
.L_x_2866:
[----:B------:R-:W-:Y:S06]  /*4d20*/  BAR.ARV 0xa, 0xa0 ;  /* 0x0282800000007b1d */ /* 0x000fec0000002000 */
[----:B------:R-:W-:Y:S04]  /*4d30*/  BSSY B0, `(.L_x_2868) ;  /* 0x0000003000007945 */ /* 0x000fe80003800000 */
[----:B------:R-:W-:Y:S05]  /*4d40*/  @!P0 BRA `(.L_x_2869) ;  /* 0x0000000000048947 */ /* 0x000fea0003800000 */
[----:B------:R-:W-:-:S04]  /*4d50*/  DEPBAR.LE SB0, 0x1 ;  /* 0x000080400000791a */ /* 0x000fc80000000000 */
.L_x_2869:
[----:B------:R-:W-:Y:S05]  /*4d60*/  BSYNC B0 ;  /* 0x0000000000007941 */ /* 0x000fea0003800000 */
.L_x_2868:
[----:B------:R-:W-:Y:S06]  /*4d70*/  BAR.ARV 0xb, 0xa0 ;  /* 0x02c2800000007b1d */ /* 0x000fec0000002000 */
[----:B------:R-:W-:Y:S04]  /*4d80*/  BSSY B0, `(.L_x_2870) ;  /* 0x0000003000007945 */ /* 0x000fe80003800000 */
[----:B------:R-:W-:Y:S05]  /*4d90*/  @!P0 BRA `(.L_x_2871) ;  /* 0x0000000000048947 */ /* 0x000fea0003800000 */
[----:B------:R-:W-:-:S04]  /*4da0*/  DEPBAR.LE SB0, 0x0 ;  /* 0x000080000000791a */ /* 0x000fc80000000000 */
.L_x_2871:
[----:B------:R-:W-:Y:S05]  /*4db0*/  BSYNC B0 ;  /* 0x0000000000007941 */ /* 0x000fea0003800000 */
.L_x_2870:
[----:B------:R-:W-:Y:S06]  /*4dc0*/  BAR.ARV 0xc, 0xa0 ;  /* 0x0302800000007b1d */ /* 0x000fec0000002000 */
[----:B------:R-:W-:Y:S01]  /*4dd0*/  UIADD3 UR12, UR8, 0x1, URZ ;  /* 0x00000001080c7890 */ /* 0x000fe2000fffe03f */
[----:B------:R-:W-:Y:S11]  /*4de0*/  BRA `(.L_x_2872) ;  /* 0x0000000000047947 */ /* 0x000ff60003800000 */
.L_x_2861:
[----:B------:R-:W-:-:S05]  /*4df0*/  UMOV UR12, UR8 ;  /* 0x00000008000c7c82 */ /* 0x000fca0008000000 */
.L_x_2872:
        /* <DEDUP_REMOVED lines=22> */
.L_x_2893:
        /* <DEDUP_REMOVED lines=22> */
.L_x_2874:
[----:B------:R-:W-:Y:S05]  /*50c0*/  BSYNC B0 ;  /* 0x0000000000007941 */ /* 0x000fea0003800000 */
.L_x_2873:
        /* <DEDUP_REMOVED lines=12> */
.L_x_2876:
[----:B------:R-:W-:Y:S05]  /*5190*/  BSYNC B0 ;  /* 0x0000000000007941 */ /* 0x000fea0003800000 */
.L_x_2875:
        /* <DEDUP_REMOVED lines=13> */
.L_x_2878:
[----:B------:R-:W-:Y:S05]  /*5270*/  BSYNC B0 ;  /* 0x0000000000007941 */ /* 0x000fea0003800000 */
.L_x_2877:
[----:B------:R-:W-:Y:S06]  /*5280*/  BAR.ARV 0xa, 0xa0 ;  /* 0x0282800000007b1d */ /* 0x000fec0000002000 */
[----:B------:R-:W-:Y:S04]  /*5290*/  BSSY B0, `(.L_x_2879) ;  /* 0x0000003000007945 */ /* 0x000fe80003800000 */
[----:B------:R-:W-:Y:S05]  /*52a0*/  @!P0 BRA `(.L_x_2880) ;  /* 0x0000000000048947 */ /* 0x000fea0003800000 */
[----:B------:R-:W-:-:S04]  /*52b0*/  DEPBAR.LE SB0, 0x1 ;  /* 0x000080400000791a */ /* 0x000fc80000000000 */
.L_x_2880:
[----:B------:R-:W-:Y:S05]  /*52c0*/  BSYNC B0 ;  /* 0x0000000000007941 */ /* 0x000fea0003800000 */
.L_x_2879:
[----:B------:R-:W-:Y:S06]  /*52d0*/  BAR.ARV 0xb, 0xa0 ;  /* 0x02c2800000007b1d */ /* 0x000fec0000002000 */
[----:B------:R-:W-:Y:S04]  /*52e0*/  BSSY B0, `(.L_x_2881) ;  /* 0x0000003000007945 */ /* 0x000fe80003800000 */
[----:B------:R-:W-:Y:S05]  /*52f0*/  @!P0 BRA `(.L_x_2882) ;  /* 0x0000000000048947 */ /* 0x000fea0003800000 */
[----:B------:R-:W-:-:S04]  /*5300*/  DEPBAR.LE SB0, 0x0 ;  /* 0x000080000000791a */ /* 0x000fc80000000000 */
.L_x_2882:
[----:B------:R-:W-:Y:S05]  /*5310*/  BSYNC B0 ;  /* 0x0000000000007941 */ /* 0x000fea0003800000 */
.L_x_2881:
        /* <DEDUP_REMOVED lines=13> */
.L_x_2884:
[----:B------:R-:W-:Y:S05]  /*53f0*/  BSYNC B0 ;  /* 0x0000000000007941 */ /* 0x000fea0003800000 */
.L_x_2883:
        /* <DEDUP_REMOVED lines=12> */
.L_x_2886:
[----:B------:R-:W-:Y:S05]  /*54c0*/  BSYNC B0 ;  /* 0x0000000000007941 */ /* 0x000fea0003800000 */
.L_x_2885:
        /* <DEDUP_REMOVED lines=13> */
.L_x_2888:
[----:B------:R-:W-:Y:S05]  /*55a0*/  BSYNC B0 ;  /* 0x0000000000007941 */ /* 0x000fea0003800000 */
.L_x_2887:
[----:B------:R-:W-:Y:S06]  /*55b0*/  BAR.ARV 0xa, 0xa0 ;  /* 0x0282800000007b1d */ /* 0x000fec0000002000 */
[----:B------:R-:W-:Y:S04]  /*55c0*/  BSSY B0, `(.L_x_2889) ;  /* 0x0000003000007945 */ /* 0x000fe80003800000 */
[----:B------:R-:W-:Y:S05]  /*55d0*/  @!P0 BRA `(.L_x_2890) ;  /* 0x0000000000048947 */ /* 0x000fea0003800000 */
[----:B------:R-:W-:-:S04]  /*55e0*/  DEPBAR.LE SB0, 0x1 ;  /* 0x000080400000791a */ /* 0x000fc80000000000 */
.L_x_2890:
[----:B------:R-:W-:Y:S05]  /*55f0*/  BSYNC B0 ;  /* 0x0000000000007941 */ /* 0x000fea0003800000 */
.L_x_2889:
[----:B------:R-:W-:Y:S01]  /*5600*/  UIADD3 UR12, UR12, 0x2, URZ ;  /* 0x000000020c0c7890 */ /* 0x000fe2000fffe03f */
[----:B------:R-:W-:Y:S06]  /*5610*/  BAR.ARV 0xb, 0xa0 ;  /* 0x02c2800000007b1d */ /* 0x000fec0000002000 */
[----:B------:R-:W-:Y:S01]  /*5620*/  UISETP.GE.AND UP0, UPT, UR12, UR5, UPT ;  /* 0x000000050c00728c */ /* 0x000fe2000bf06270 */
[----:B------:R-:W-:Y:S04]  /*5630*/  BSSY B0, `(.L_x_2891) ;  /* 0x0000003000007945 */ /* 0x000fe80003800000 */
[----:B------:R-:W-:Y:S06]  /*5640*/  @!P0 BRA `(.L_x_2892) ;  /* 0x0000000000048947 */ /* 0x000fec0003800000 */
[----:B------:R-:W-:-:S04]  /*5650*/  DEPBAR.LE SB0, 0x0 ;  /* 0x000080000000791a */ /* 0x000fc80000000000 */
.L_x_2892:
[----:B------:R-:W-:Y:S05]  /*5660*/  BSYNC B0 ;  /* 0x0000000000007941 */ /* 0x000fea0003800000 */
.L_x_2891:
[----:B------:R-:W-:Y:S06]  /*5670*/  BAR.ARV 0xc, 0xa0 ;  /* 0x0302800000007b1d */ /* 0x000fec0000002000 */
[----:B------:R-:W-:Y:S01]  /*5680*/  PLOP3.LUT P1, PT, PT, PT, UP0, 0x80, 0x0 ;  /* 0x000000000000781c */ /* 0x000fe20003f2f008 */
[----:B------:R-:W-:Y:S02]  /*5690*/  UIADD3 UR24, UR24, 0x6000, URZ ;  /* 0x0000600018187890 */ /* 0x000fe4000fffe03f */
[----:B------:R-:W-:-:S10]  /*56a0*/  UIADD3 UR4, UR4, 0x6000, URZ ;  /* 0x0000600004047890 */ /* 0x000fd4000fffe03f */
[----:B------:R-:W-:Y:S05]  /*56b0*/  @!P1 BRA `(.L_x_2893) ;  /* 0xfffffff800289947 */ /* 0x000fea000383ffff */
[----:B------:R-:W-:Y:S05]  /*56c0*/  BRA `(.L_x_2834) ;  /* 0x0000002400c87947 */ /* 0x000fea0003800000 */
.L_x_2858:
        /* <DEDUP_REMOVED lines=21> */
.L_x_2894:
[----:B------:R-:W-:Y:S01]  /*5820*/  ULDC UR8, c[0x0][0x8cc] ;  /* 0x0002330000087ab9 */ /* 0x000fe20000000800 */
[----:B------:R-:W-:Y:S01]  /*5830*/  UMOV UR35, UR7 ;  /* 0x0000000700237c82 */ /* 0x000fe20008000000 */
[----:B------:R-:W-:-:S11]  /*5840*/  UISETP.NE.AND UP0, UPT, UR8, 0x1, UPT ;  /* 0x000000010800788c */ /* 0x000fd6000bf05270 */
[----:B------:R-:W-:Y:S02]  /*5850*/  @UP0 ULDC.64 UR10, c[0x0][0x8d0] ;  /* 0x00023400000a0ab9 */ /* 0x000fe40000000a00 */
[----:B------:R-:W-:-:S04]  /*5860*/  UIMAD.WIDE.U32 UR4, UR7, UR10, URZ ;  /* 0x0000000a070472a5 */ /* 0x000fc8000f8e003f */
[----:B------:R-:W-:-:S04]  /*5870*/  @UP0 USHF.R.U32.HI UR35, URZ, UR11, UR5 ;  /* 0x0000000b3f230299 */ /* 0x000fc80008011605 */
[----:B------:R-:W-:-:S12]  /*5880*/  UIMAD UR4, UR35, UR8, URZ ;  /* 0x00000008230472a4 */ /* 0x000fd8000f8e023f */
.L_x_2895:
        /* <DEDUP_REMOVED lines=77> */
.L_x_2925:
        /* <DEDUP_REMOVED lines=9> */
.L_x_2899:
        /* <DEDUP_REMOVED lines=108> */
.L_x_2910:
[----:B-1----:R-:W-:-:S05]  /*64b0*/  IMAD.MOV.U32 R13, RZ, RZ, 0x1 ;  /* 0x00000001ff0d7424 */ /* 0x002fca00078e00ff */
[----:B------:R-:W-:-:S04]  /*64c0*/  SHF.L.U32 R13, R13, 0x1f, RZ ;  /* 0x0000001f0d0d7819 */ /* 0x000fc800000006ff */
[----:B------:R-:W1:Y:S02]  /*64d0*/  SYNCS.PHASECHK.TRANS64.TRYWAIT P1, [R12+URZ+0x36438], R13 ;  /* 0x0364380d0c0075a7 */ /* 0x000e64000802017f */
[----:B-1----:R-:W-:Y:S05]  /*64e0*/  @!P1 BRA `(.L_x_2902) ;  /* 0x0000001800b49947 */ /* 0x002fea0003800000 */
.L_x_2926:
        /* <DEDUP_REMOVED lines=8> */
.L_x_2903:
        /* <DEDUP_REMOVED lines=48> */
.L_x_2927:
        /* <DEDUP_REMOVED lines=8> */
.L_x_2905:
        /* <DEDUP_REMOVED lines=46> */
.L_x_2928:
        /* <DEDUP_REMOVED lines=12> */
.L_x_2907:
        /* <DEDUP_REMOVED lines=37> */
.L_x_2930:
        /* <DEDUP_REMOVED lines=8> */
.L_x_2909:
        /* <DEDUP_REMOVED lines=41> */
.L_x_2901:
[----:B--2---:R-:W2:Y:S01]  /*71f0*/  LDL.LU R4, [R1] ;  /* 0x0000000001047983 */ /* 0x004ea20000300800 */
[----:B------:R-:W-:-:S03]  /*7200*/  IMAD.MOV.U32 R10, RZ, RZ, 0x1 ;  /* 0x00000001ff0a7424 */ /* 0x000fc600078e00ff */
[----:B------:R3:W5:Y:S01]  /*7210*/  LDL R5, [R1+0x4] ;  /* 0x0000040001057983 */ /* 0x0007620000100800 */
[----:B--2---:R-:W-:-:S13]  /*7220*/  ISETP.NE.AND P1, PT, R4, RZ, PT ;  /* 0x000000ff0400720c */ /* 0x004fda0003f25270 */
[----:B---3--:R-:W-:Y:S05]  /*7230*/  @!P1 BRA `(.L_x_2900) ;  /* 0x0000000400889947 */ /* 0x008fea0003800000 */
[----:B------:R-:W2:Y:S02]  /*7240*/  SYNCS.PHASECHK.TRANS64.TRYWAIT P1, [R12+URZ+0x36438], R13 ;  /* 0x0364380d0c0075a7 */ /* 0x000ea4000802017f */
[----:B--2---:R-:W-:Y:S05]  /*7250*/  @!P1 BRA `(.L_x_2911) ;  /* 0x0000000c00b89947 */ /* 0x004fea0003800000 */
.L_x_2931:
        /* <DEDUP_REMOVED lines=8> */
.L_x_2912:
        /* <DEDUP_REMOVED lines=41> */
.L_x_2932:
        /* <DEDUP_REMOVED lines=9> */
.L_x_2914:
        /* <DEDUP_REMOVED lines=38> */
.L_x_2900:
[----:B------:R-:W-:-:S04]  /*7860*/  SHF.L.U32 R3, R10, 0x1f, RZ ;  /* 0x0000001f0a037819 */ /* 0x000fc800000006ff */
[----:B------:R-:W2:Y:S02]  /*7870*/  SYNCS.PHASECHK.TRANS64.TRYWAIT P1, [R12+URZ+0x36438], R3 ;  /* 0x036438030c0075a7 */ /* 0x000ea4000802017f */
[----:B--2---:R-:W-:Y:S05]  /*7880*/  @!P1 BRA `(.L_x_2915) ;  /* 0x0000000800549947 */ /* 0x004fea0003800000 */
.L_x_2933:
[----:B------:R-:W-:Y:S05]  /*7890*/  @P0 BRA `(.L_x_2916) ;  /* 0x0000000000180947 */ /* 0x000fea0003800000 */
[----:B------:R-:W3:Y:S01]  /*78a0*/  S2R R0, SR_TID.X ;  /* 0x0000000000007919 */ /* 0x000ee20000002100 */
[----:B--2---:R-:W-:-:S04]  /*78b0*/  IMAD.MOV.U32 R3, RZ, RZ, 0x6100 ;  /* 0x00006100ff037424 */ /* 0x004fc800078e00ff */
[----:B------:R4:W-:Y:S01]  /*78c0*/  SYNCS.ARRIVE.TRANS64 RZ, [R12+URZ+0x36430], R3 ;  /* 0x036430030cff79a7 */ /* 0x0009e2000800003f */
[----:B---3--:R-:W-:-:S13]  /*78d0*/  LOP3.LUT P0, RZ, R0, 0x1f, RZ, 0xc0, !PT ;  /* 0x0000001f00ff7812 */ /* 0x008fda000780c0ff */
[----:B----4-:R-:W-:Y:S05]  /*78e0*/  @!P0 BRA `(.L_x_2916) ;  /* 0x0000000000048947 */ /* 0x010fea0003800000 */
[----:B------:R-:W-:Y:S01]  /*78f0*/  BPT.TRAP 0x1 ;  /* 0x000000040000795c */ /* 0x000fe20000300000 */
.L_x_2916:
        /* <DEDUP_REMOVED lines=45> */
.L_x_2897:
[----:B------:R-:W-:Y:S05]  /*7bd0*/  BSYNC B0 ;  /* 0x0000000000007941 */ /* 0x000fea0003800000 */
.L_x_2896:
[----:B------:R-:W-:-:S03]  /*7be0*/  UMOV UR4, 0xffffffff ;  /* 0xffffffff00047882 */ /* 0x000fc60000000000 */
[----:B------:R-:W-:Y:S05]  /*7bf0*/  BRA.DIV UR4, `(.L_x_2917) ;  /* 0x00000006048c7947 */ /* 0x000fea000b800000 */
[----:B------:R-:W-:-:S13]  /*7c00*/  ELECT P0, URZ, PT ;  /* 0x00000000003f782f */ /* 0x000fda0003800000 */
.L_x_2936:
[----:B------:R-:W-:Y:S05]  /*7c10*/  @!P0 BRA `(.L_x_2834) ;  /* 0x0000000000748947 */ /* 0x000fea0003800000 */
[----:B------:R-:W2:Y:S02]  /*7c20*/  LDL.LU R0, [R1+0x8] ;  /* 0x0000080001007983 */ /* 0x000ea40000300800 */
[----:B--2---:R-:W-:-:S04]  /*7c30*/  LOP3.LUT R0, R0, 0x2, RZ, 0xfc, !PT ;  /* 0x0000000200007812 */ /* 0x004fc800078efcff */
[----:B------:R-:W-:-:S13]  /*7c40*/  ISETP.NE.AND P0, PT, R0, 0x3, PT ;  /* 0x000000030000780c */ /* 0x000fda0003f05270 */
[----:B------:R-:W-:Y:S05]  /*7c50*/  @!P0 BRA `(.L_x_2918) ;  /* 0x0000000000048947 */ /* 0x000fea0003800000 */
[----:B------:R-:W-:Y:S01]  /*7c60*/  BPT.TRAP 0x1 ;  /* 0x000000040000795c */ /* 0x000fe20000300000 */
.L_x_2918:
        /* <DEDUP_REMOVED lines=15> */
.L_x_2937:
[----:B------:R-:W3:Y:S02]  /*7d60*/  SYNCS.PHASECHK.TRANS64.TRYWAIT P1, [R23+URZ], R0 ;  /* 0x00000000170075a7 */ /* 0x000ee4000802017f */
[----:B---3--:R-:W-:Y:S05]  /*7d70*/  @!P1 BRA `(.L_x_2920) ;  /* 0x0000000400649947 */ /* 0x008fea0003800000 */
.L_x_2938:
[----:B------:R-:W-:Y:S05]  /*7d80*/  @!P0 BRA `(.L_x_2921) ;  /* 0x0000000000048947 */ /* 0x000fea0003800000 */
[----:B------:R-:W-:Y:S01]  /*7d90*/  BPT.TRAP 0x1 ;  /* 0x000000040000795c */ /* 0x000fe20000300000 */
.L_x_2921:
[----:B------:R-:W-:-:S07]  /*7da0*/  SHF.L.U32 R10, R10, 0x1f, RZ ;  /* 0x0000001f0a0a7819 */ /* 0x000fce00000006ff */
.L_x_2922:
[----:B----4-:R4:W1:Y:S02]  /*7db0*/  SYNCS.PHASECHK.TRANS64.TRYWAIT P0, [R7+URZ+0x36438], R10 ;  /* 0x0364380a070075a7 */ /* 0x010864000800017f */
[----:B-1----:R-:W-:Y:S05]  /*7dc0*/  @!P0 NANOSLEEP.SYNCS 0x989680 ;  /* 0x009896800000895d */ /* 0x002fea0003900000 */
[----:B------:R-:W1:Y:S02]  /*7dd0*/  @!P0 SYNCS.PHASECHK.TRANS64 P0, [R7+URZ+0x36438], R10 ;  /* 0x0364380a070085a7 */ /* 0x000e64000800007f */
[----:B-1----:R-:W-:Y:S05]  /*7de0*/  @!P0 BRA `(.L_x_2922) ;  /* 0xfffffffc00f08947 */ /* 0x002fea000383ffff */
.L_x_2834:
[----:B------:R-:W-:Y:S05]  /*7df0*/  BSYNC B6 ;  /* 0x0000000000067941 */ /* 0x000fea0003800000 */
.L_x_2829:
[----:B------:R-:W-:Y:S05]  /*7e00*/  EXIT ;  /* 0x000000000000794d */ /* 0x000fea0003800000 */
.L_x_2840:
[----:B------:R-:W-:Y:S02]  /*7e10*/  IMAD.MOV.U32 R12, RZ, RZ, RZ ;  /* 0x000000ffff0c7224 */ /* 0x000fe400078e00ff */
[----:B------:R-:W-:Y:S02]  /*7e20*/  IMAD.MOV.U32 R11, RZ, RZ, 0x1f ;  /* 0x0000001fff0b7424 */ /* 0x000fe400078e00ff */
[----:B------:R-:W-:-:S07]  /*7e30*/  IMAD.MOV.U32 R15, RZ, RZ, -0x1 ;  /* 0xffffffffff0f7424 */ /* 0x000fce00078e00ff */
[----:B------:R-:W-:Y:S05]  /*7e40*/  WARPSYNC.COLLECTIVE R15, `(.L_x_2923) ;  /* 0x000000000f087348 */ /* 0x000fea0003c00000 */
[----:B------:R1:W2:Y:S02]  /*7e50*/  SHFL.IDX P6, R14, R13, R12, R11 ;  /* 0x0000000c0d0e7389 */ /* 0x0002a400000c000b */
[----:B-12---:R-:W-:Y:S01]  /*7e60*/  ENDCOLLECTIVE ;  /* 0x000000000000791b */ /* 0x006fe20003800000 */
.L_x_2923:
[----:B------:R-:W-:Y:S05]  /*7e70*/  BRA `(.L_x_2924) ;  /* 0xffffff9000d47947 */ /* 0x000fea000383ffff */
.L_x_2842:
[----:B--2---:R2:W3:Y:S02]  /*7e80*/  SYNCS.PHASECHK.TRANS64.TRYWAIT P0, [R19+URZ+0x36400], R10 ;  /* 0x0364000a130075a7 */ /* 0x0044e4000800017f */
[----:B---3--:R-:W-:Y:S05]  /*7e90*/  @!P0 NANOSLEEP.SYNCS 0x989680 ;  /* 0x009896800000895d */ /* 0x008fea0003900000 */
[----:B------:R-:W3:Y:S02]  /*7ea0*/  @!P0 SYNCS.PHASECHK.TRANS64 P0, [R19+URZ+0x36400], R10 ;  /* 0x0364000a130085a7 */ /* 0x000ee4000800007f */
[----:B---3--:R-:W-:Y:S05]  /*7eb0*/  @!P0 BRA `(.L_x_2842) ;  /* 0xfffffffc00f08947 */ /* 0x008fea000383ffff */
[----:B------:R-:W-:Y:S05]  /*7ec0*/  BRA `(.L_x_2841) ;  /* 0xffffff94000c7947 */ /* 0x000fea000383ffff */
.L_x_2846:
[----:B--2---:R2:W3:Y:S02]  /*7ed0*/  SYNCS.PHASECHK.TRANS64.TRYWAIT P1, [R3+URZ+0x36410], R12 ;  /* 0x0364100c030075a7 */ /* 0x0044e4000802017f */
[----:B---3--:R-:W-:Y:S05]  /*7ee0*/  @!P1 NANOSLEEP.SYNCS 0x989680 ;  /* 0x009896800000995d */ /* 0x008fea0003900000 */
[----:B------:R-:W3:Y:S02]  /*7ef0*/  @!P1 SYNCS.PHASECHK.TRANS64 P1, [R3+URZ+0x36410], R12 ;  /* 0x0364100c030095a7 */ /* 0x000ee4000802007f */
[----:B---3--:R-:W-:Y:S05]  /*7f00*/  @!P1 BRA `(.L_x_2846) ;  /* 0xfffffffc00f09947 */ /* 0x008fea000383ffff */
[----:B------:R-:W-:Y:S05]  /*7f10*/  BRA `(.L_x_2845) ;  /* 0xffffff9800d07947 */ /* 0x000fea000383ffff */
.L_x_2850:
[----:B------:R1:W1:Y:S02]  /*7f20*/  SYNCS.PHASECHK.TRANS64.TRYWAIT P1, [R19+URZ+0x36430], R14 ;  /* 0x0364300e130075a7 */ /* 0x000264000802017f */
[----:B-1----:R-:W-:Y:S05]  /*7f30*/  @!P1 NANOSLEEP.SYNCS 0x989680 ;  /* 0x009896800000995d */ /* 0x002fea0003900000 */
[----:B------:R-:W1:Y:S02]  /*7f40*/  @!P1 SYNCS.PHASECHK.TRANS64 P1, [R19+URZ+0x36430], R14 ;  /* 0x0364300e130095a7 */ /* 0x000e64000802007f */
[----:B-1----:R-:W-:Y:S05]  /*7f50*/  @!P1 BRA `(.L_x_2850) ;  /* 0xfffffffc00f09947 */ /* 0x002fea000383ffff */
[----:B------:R-:W-:Y:S05]  /*7f60*/  BRA `(.L_x_2849) ;  /* 0xffffffa000747947 */ /* 0x000fea000383ffff */
.L_x_2898:
[----:B-1----:R1:W2:Y:S02]  /*7f70*/  SYNCS.PHASECHK.TRANS64.TRYWAIT P1, [R12+URZ+0x36420], R13 ;  /* 0x0364200d0c0075a7 */ /* 0x0022a4000802017f */
[----:B--2---:R-:W-:Y:S05]  /*7f80*/  @!P1 NANOSLEEP.SYNCS 0x989680 ;  /* 0x009896800000995d */ /* 0x004fea0003900000 */
[----:B------:R-:W2:Y:S02]  /*7f90*/  @!P1 SYNCS.PHASECHK.TRANS64 P1, [R12+URZ+0x36420], R13 ;  /* 0x0364200d0c0095a7 */ /* 0x000ea4000802007f */
[----:B--2---:R-:W-:Y:S05]  /*7fa0*/  @!P1 BRA `(.L_x_2898) ;  /* 0xfffffffc00f09947 */ /* 0x004fea000383ffff */
[----:B------:R-:W-:Y:S05]  /*7fb0*/  BRA `(.L_x_2925) ;  /* 0xffffffdc00687947 */ /* 0x000fea000383ffff */
.L_x_2902:
[----:B-1----:R1:W3:Y:S02]  /*7fc0*/  SYNCS.PHASECHK.TRANS64.TRYWAIT P1, [R12+URZ+0x36438], R13 ;  /* 0x0364380d0c0075a7 */ /* 0x0022e4000802017f */
[----:B---3--:R-:W-:Y:S05]  /*7fd0*/  @!P1 NANOSLEEP.SYNCS 0x989680 ;  /* 0x009896800000995d */ /* 0x008fea0003900000 */
[----:B------:R-:W3:Y:S02]  /*7fe0*/  @!P1 SYNCS.PHASECHK.TRANS64 P1, [R12+URZ+0x36438], R13 ;  /* 0x0364380d0c0095a7 */ /* 0x000ee4000802007f */
[----:B---3--:R-:W-:Y:S05]  /*7ff0*/  @!P1 BRA `(.L_x_2902) ;  /* 0xfffffffc00f09947 */ /* 0x008fea000383ffff */
[----:B------:R-:W-:Y:S05]  /*8000*/  BRA `(.L_x_2926) ;  /* 0xffffffe400387947 */ /* 0x000fea000383ffff */
.L_x_2904:
[----:B--2---:R2:W3:Y:S02]  /*8010*/  SYNCS.PHASECHK.TRANS64.TRYWAIT P1, [R12+URZ+0x36428], R0 ;  /* 0x036428000c0075a7 */ /* 0x0044e4000802017f */
[----:B---3--:R-:W-:Y:S05]  /*8020*/  @!P1 NANOSLEEP.SYNCS 0x989680 ;  /* 0x009896800000995d */ /* 0x008fea0003900000 */
[----:B------:R-:W3:Y:S02]  /*8030*/  @!P1 SYNCS.PHASECHK.TRANS64 P1, [R12+URZ+0x36428], R0 ;  /* 0x036428000c0095a7 */ /* 0x000ee4000802007f */
[----:B---3--:R-:W-:Y:S05]  /*8040*/  @!P1 BRA `(.L_x_2904) ;  /* 0xfffffffc00f09947 */ /* 0x008fea000383ffff */
[----:B------:R-:W-:Y:S05]  /*8050*/  BRA `(.L_x_2927) ;  /* 0xffffffe800047947 */ /* 0x000fea000383ffff */
.L_x_2906:
        /* <DEDUP_REMOVED lines=8> */
.L_x_2908:
[----:B------:R-:W-:-:S07]  /*80e0*/  SHF.L.U32 R5, R16, 0x1f, RZ ;  /* 0x0000001f10057819 */ /* 0x000fce00000006ff */
.L_x_2929:
[----:B---3--:R3:W4:Y:S02]  /*80f0*/  SYNCS.PHASECHK.TRANS64.TRYWAIT P1, [R12+URZ+0x36420], R5 ;  /* 0x036420050c0075a7 */ /* 0x008724000802017f */
[----:B----4-:R-:W-:Y:S05]  /*8100*/  @!P1 NANOSLEEP.SYNCS 0x989680 ;  /* 0x009896800000995d */ /* 0x010fea0003900000 */
[----:B------:R-:W4:Y:S02]  /*8110*/  @!P1 SYNCS.PHASECHK.TRANS64 P1, [R12+URZ+0x36420], R5 ;  /* 0x036420050c0095a7 */ /* 0x000f24000802007f */
[----:B----4-:R-:W-:Y:S05]  /*8120*/  @!P1 BRA `(.L_x_2929) ;  /* 0xfffffffc00f09947 */ /* 0x010fea000383ffff */
[----:B------:R-:W-:Y:S05]  /*8130*/  BRA `(.L_x_2930) ;  /* 0xffffffec00687947 */ /* 0x000fea000383ffff */
.L_x_2911:
[----:B--2---:R2:W3:Y:S02]  /*8140*/  SYNCS.PHASECHK.TRANS64.TRYWAIT P1, [R12+URZ+0x36438], R13 ;  /* 0x0364380d0c0075a7 */ /* 0x0044e4000802017f */
[----:B---3--:R-:W-:Y:S05]  /*8150*/  @!P1 NANOSLEEP.SYNCS 0x989680 ;  /* 0x009896800000995d */ /* 0x008fea0003900000 */
[----:B------:R-:W3:Y:S02]  /*8160*/  @!P1 SYNCS.PHASECHK.TRANS64 P1, [R12+URZ+0x36438], R13 ;  /* 0x0364380d0c0095a7 */ /* 0x000ee4000802007f */
[----:B---3--:R-:W-:Y:S05]  /*8170*/  @!P1 BRA `(.L_x_2911) ;  /* 0xfffffffc00f09947 */ /* 0x008fea000383ffff */
[----:B------:R-:W-:Y:S05]  /*8180*/  BRA `(.L_x_2931) ;  /* 0xfffffff000347947 */ /* 0x000fea000383ffff */
.L_x_2913:
[----:B-1----:R1:W2:Y:S02]  /*8190*/  SYNCS.PHASECHK.TRANS64.TRYWAIT P1, [R12+URZ+0x36428], R5 ;  /* 0x036428050c0075a7 */ /* 0x0022a4000802017f */
[----:B--2---:R-:W-:Y:S05]  /*81a0*/  @!P1 NANOSLEEP.SYNCS 0x989680 ;  /* 0x009896800000995d */ /* 0x004fea0003900000 */
[----:B------:R-:W2:Y:S02]  /*81b0*/  @!P1 SYNCS.PHASECHK.TRANS64 P1, [R12+URZ+0x36428], R5 ;  /* 0x036428050c0095a7 */ /* 0x000ea4000802007f */
[----:B--2---:R-:W-:Y:S05]  /*81c0*/  @!P1 BRA `(.L_x_2913) ;  /* 0xfffffffc00f09947 */ /* 0x004fea000383ffff */
[----:B------:R-:W-:Y:S05]  /*81d0*/  BRA `(.L_x_2932) ;  /* 0xfffffff000e47947 */ /* 0x000fea000383ffff */
.L_x_2915:
[----:B--2---:R2:W3:Y:S02]  /*81e0*/  SYNCS.PHASECHK.TRANS64.TRYWAIT P1, [R12+URZ+0x36438], R3 ;  /* 0x036438030c0075a7 */ /* 0x0044e4000802017f */
[----:B---3--:R-:W-:Y:S05]  /*81f0*/  @!P1 NANOSLEEP.SYNCS 0x989680 ;  /* 0x009896800000995d */ /* 0x008fea0003900000 */
[----:B------:R-:W3:Y:S02]  /*8200*/  @!P1 SYNCS.PHASECHK.TRANS64 P1, [R12+URZ+0x36438], R3 ;  /* 0x036438030c0095a7 */ /* 0x000ee4000802007f */
[----:B---3--:R-:W-:Y:S05]  /*8210*/  @!P1 BRA `(.L_x_2915) ;  /* 0xfffffffc00f09947 */ /* 0x008fea000383ffff */
[----:B------:R-:W-:Y:S05]  /*8220*/  BRA `(.L_x_2933) ;  /* 0xfffffff400987947 */ /* 0x000fea000383ffff */
.L_x_2917:
[----:B------:R-:W-:Y:S01]  /*8230*/  BSSY B0, `(.L_x_2934) ;  /* 0x0000006000007945 */ /* 0x000fe20003800000 */
[----:B------:R-:W-:-:S07]  /*8240*/  IMAD.MOV.U32 R15, RZ, RZ, -0x1 ;  /* 0xffffffffff0f7424 */ /* 0x000fce00078e00ff */
[----:B-1----:R-:W-:Y:S05]  /*8250*/  WARPSYNC.COLLECTIVE R15, `(.L_x_2935) ;  /* 0x000000000f0c7348 */ /* 0x002fea0003c00000 */
[----:B------:R-:W-:Y:S02]  /*8260*/  ELECT P6, UR62, PT ;  /* 0x00000000003e782f */ /* 0x000fe400038c0000 */
[----:B------:R-:W-:Y:S01]  /*8270*/  MOV R14, UR62 ;  /* 0x0000003e000e7c02 */ /* 0x000fe20008000f00 */
[----:B-1----:R-:W-:Y:S10]  /*8280*/  ENDCOLLECTIVE ;  /* 0x000000000000791b */ /* 0x002ff40003800000 */
.L_x_2935:
[----:B------:R-:W-:Y:S05]  /*8290*/  BSYNC B0 ;  /* 0x0000000000007941 */ /* 0x000fea0003800000 */
.L_x_2934:
[----:B------:R-:W-:Y:S01]  /*82a0*/  PLOP3.LUT P0, PT, P6, PT, PT, 0x80, 0x0 ;  /* 0x000000000000781c */ /* 0x000fe2000370f070 */
[----:B------:R-:W-:-:S12]  /*82b0*/  BRA `(.L_x_2936) ;  /* 0xfffffff800547947 */ /* 0x000fd8000383ffff */
.L_x_2919:
[----:B--2---:R2:W3:Y:S02]  /*82c0*/  SYNCS.PHASECHK.TRANS64.TRYWAIT P1, [R5+URZ], R2 ;  /* 0x00000002050075a7 */ /* 0x0044e4000802017f */
[----:B---3--:R-:W-:Y:S05]  /*82d0*/  @!P1 NANOSLEEP.SYNCS 0x989680 ;  /* 0x009896800000995d */ /* 0x008fea0003900000 */
[----:B------:R-:W3:Y:S02]  /*82e0*/  @!P1 SYNCS.PHASECHK.TRANS64 P1, [R5+URZ], R2 ;  /* 0x00000002050095a7 */ /* 0x000ee4000802007f */
[----:B---3--:R-:W-:Y:S05]  /*82f0*/  @!P1 BRA `(.L_x_2919) ;  /* 0xfffffffc00f09947 */ /* 0x008fea000383ffff */
[----:B------:R-:W-:Y:S05]  /*8300*/  BRA `(.L_x_2937) ;  /* 0xfffffff800947947 */ /* 0x000fea000383ffff */
.L_x_2920:
[----:B---3--:R3:W4:Y:S02]  /*8310*/  SYNCS.PHASECHK.TRANS64.TRYWAIT P1, [R23+URZ], R0 ;  /* 0x00000000170075a7 */ /* 0x008724000802017f */
[----:B----4-:R-:W-:Y:S05]  /*8320*/  @!P1 NANOSLEEP.SYNCS 0x989680 ;  /* 0x009896800000995d */ /* 0x010fea0003900000 */
[----:B------:R-:W4:Y:S02]  /*8330*/  @!P1 SYNCS.PHASECHK.TRANS64 P1, [R23+URZ], R0 ;  /* 0x00000000170095a7 */ /* 0x000f24000802007f */
[----:B----4-:R-:W-:Y:S05]  /*8340*/  @!P1 BRA `(.L_x_2920) ;  /* 0xfffffffc00f09947 */ /* 0x010fea000383ffff */
[----:B------:R-:W-:Y:S05]  /*8350*/  BRA `(.L_x_2938) ;  /* 0xfffffff800887947 */ /* 0x000fea000383ffff */
.L_x_2939:
        /* <DEDUP_REMOVED lines=10> */
.L_x_3873:


//--------------------- .text._ZN7cutlass13device_kernelIN5flash11enable_sm90INS1_16FlashAttnBwdSm90INS1_25CollectiveMainloopBwdSm90ILi2ELi1ELi1EN4cute5tupleIJNS5_1CILi1EEES8_S8_EEENS6_IJNS7_ILi64EEENS7_ILi96EEENS7_ILi192EEEEEENS_10bfloat16_tEfNS_4arch4Sm90ELb1ELb0ELb0ELb0ELb1ELb0ELb1ELb0ELi3ELi1ELi1ELi1ELb0EEENS1_24CollectiveEpilogueBwdGQAISD_fSG_Li384ELb0ELb1EEENS1_25SingleTileBwdLPTSchedulerILb0ELi96ELb1EEEEEEEEEvNT_6ParamsE --------------------------
	.section	.text._ZN7cutlass13device_kernelIN5flash11enable_sm90INS1_16FlashAttnBwdSm90INS1_25CollectiveMainloopBwdSm90ILi2ELi1ELi1EN4cute5tupleIJNS5_1CILi1EEES8_S8_EEENS6_IJNS7_ILi64EEENS7_ILi96EEENS7_ILi192EEEEEENS_10bfloat16_tEfNS_4arch4Sm90ELb1ELb0ELb0ELb0ELb1ELb0ELb1ELb0ELi3ELi1ELi1ELi1ELb0EEENS1_24CollectiveEpilogueBwdGQAISD_fSG_Li384ELb0ELb1EEENS1_25SingleTileBwdLPTSchedulerILb0ELi96ELb1EEEEEEEEEvNT_6ParamsE,"ax",@progbits
	.align	128
.text._ZN7cutlass13device_kernelIN5flash11enable_sm90INS1_16FlashAttnBwdSm90INS1_25CollectiveMainloopBwdSm90ILi2ELi1ELi1EN4cute5tupleIJNS5_1CILi1EEES8_S8_EEENS6_IJNS7_ILi64EEENS7_ILi96EEENS7_ILi192EEEEEENS_10bfloat16_tEfNS_4arch4Sm90ELb1ELb0ELb0ELb0ELb1ELb0ELb1ELb0ELi3ELi1ELi1ELi1ELb0EEENS1_24CollectiveEpilogueBwdGQAISD_fSG_Li384ELb0ELb1EEENS1_25SingleTileBwdLPTSchedulerILb0ELi96ELb1EEEEEEEEEvNT_6ParamsE:
        .type           _ZN7cutlass13device_kernelIN5flash11enable_sm90INS1_16FlashAttnBwdSm90INS1_25CollectiveMainloopBwdSm90ILi2ELi1ELi1EN4cute5tupleIJNS5_1CILi1EEES8_S8_EEENS6_IJNS7_ILi64EEENS7_ILi96EEENS7_ILi192EEEEEENS_10bfloat16_tEfNS_4arch4Sm90ELb1ELb0ELb0ELb0ELb1ELb0ELb1ELb0ELi3ELi1ELi1ELi1ELb0EEENS1_24CollectiveEpilogueBwdGQAISD_fSG_Li384ELb0ELb1EEENS1_25SingleTileBwdLPTSchedulerILb0ELi96ELb1EEEEEEEEEvNT_6ParamsE,@function
        .size           _ZN7cutlass13device_kernelIN5flash11enable_sm90INS1_16FlashAttnBwdSm90INS1_25CollectiveMainloopBwdSm90ILi2ELi1ELi1EN4cute5tupleIJNS5_1CILi1EEES8_S8_EEENS6_IJNS7_ILi64EEENS7_ILi96EEENS7_ILi192EEEEEENS_10bfloat16_tEfNS_4arch4Sm90ELb1ELb0ELb0ELb0ELb1ELb0ELb1ELb0ELi3ELi1ELi1ELi1ELb0EEENS1_24CollectiveEpilogueBwdGQAISD_fSG_Li384ELb0ELb1EEENS1_25SingleTileBwdLPTSchedulerILb0ELi96ELb1EEEEEEEEEvNT_6ParamsE,(.L_x_3874 - _ZN7cutlass13device_kernelIN5flash11enable_sm90INS1_16FlashAttnBwdSm90INS1_25CollectiveMainloopBwdSm90ILi2ELi1ELi1EN4cute5tupleIJNS5_1CILi1EEES8_S8_EEENS6_IJNS7_ILi64EEENS7_ILi96EEENS7_ILi192EEEEEENS_10bfloat16_tEfNS_4arch4Sm90ELb1ELb0ELb0ELb0ELb1ELb0ELb1ELb0ELi3ELi1ELi1ELi1ELb0EEENS1_24CollectiveEpilogueBwdGQAISD_fSG_Li384ELb0ELb1EEENS1_25SingleTileBwdLPTSchedulerILb0ELi96ELb1EEEEEEEEEvNT_6ParamsE)
        .other          _ZN7cutlass13device_kernelIN5flash11enable_sm90INS1_16FlashAttnBwdSm90INS1_25CollectiveMainloopBwdSm90ILi2ELi1ELi1EN4cute5tupleIJNS5_1CILi1EEES8_S8_EEENS6_IJNS7_ILi64EEENS7_ILi96EEENS7_ILi192EEEEEENS_10bfloat16_tEfNS_4arch4Sm90ELb1ELb0ELb0ELb0ELb1ELb0ELb1ELb0ELi3ELi1ELi1ELi1ELb0EEENS1_24CollectiveEpilogueBwdGQAISD_fSG_Li384ELb0ELb1EEENS1_25SingleTileBwdLPTSchedulerILb0ELi96ELb1EEEEEEEEEvNT_6ParamsE,@"STO_CUDA_ENTRY STV_DEFAULT"
_ZN7cutlass13device_kernelIN5flash11enable_sm90INS1_16FlashAttnBwdSm90INS1_25CollectiveMainloopBwdSm90ILi2ELi1ELi1EN4cute5tupleIJNS5_1CILi1EEES8_S8_EEENS6_IJNS7_ILi64EEENS7_ILi96EEENS7_ILi192EEEEEENS_10bfloat16_tEfNS_4arch4Sm90ELb1ELb0ELb0ELb0ELb1ELb0ELb1ELb0ELi3ELi1ELi1ELi1ELb0EEENS1_24CollectiveEpilogueBwdGQAISD_fSG_Li384ELb0ELb1EEENS1_25SingleTileBwdLPTSchedulerILb0ELi96ELb1EEEEEEEEEvNT_6ParamsE:
        /* <DEDUP_REMOVED lines=23> */
.L_x_2941:
[----:B------:R-:W-:Y:S05]  /*0170*/  BSYNC B0 ;  /* 0x0000000000007941 */ /* 0x000fea0003800000 */
.L_x_2940:
        /* <DEDUP_REMOVED lines=34> */
.L_x_2942:
        /* <DEDUP_REMOVED lines=20> */
.L_x_2943:
[----:B---3--:R-:W-:Y:S01]  /*04e0*/  ISETP.NE.AND P0, PT, R2, RZ, PT ;  /* 0x000000ff0200720c */ /* 0x008fe20003f05270 */
[----:B------:R-:W-:Y:S01]  /*04f0*/  IMAD.MOV.U32 R2, RZ, RZ, 0x1 ;  /* 0x00000001ff027424 */ /* 0x000fe200078e00ff */
[----:B------:R-:W-:Y:S01]  /*0500*/  NOP ;  /* 0x0000000000007918 */ /* 0x000fe20000000000 */
[----:B------:R-:W-:Y:S01]  /*0510*/  ULDC.64 UR38, c[0x0][0x208] ;  /* 0x0000820000267ab9 */ /* 0x000fe20000000a00 */
[----:B------:R-:W-:Y:S02]  /*0520*/  BSSY B6, `(.L_x_2944) ;  /* 0x0000881000067945 */ /* 0x000fe40003800000 */
[----:B------:R-:W-:-:S05]  /*0530*/  SEL R2, R2, 0x2, !P0 ;  /* 0x0000000202027807 */ /* 0x000fca0004000000 */
[----:B------:R3:W-:Y:S01]  /*0540*/  STL [R1+0x8], R2 ;  /* 0x0000080201007387 */ /* 0x0007e20000100800 */
[----:B-12-4-:R-:W-:Y:S06]  /*0550*/  BAR.SYNC.DEFER_BLOCKING 0x0 ;  /* 0x0000000000007b1d */ /* 0x016fec0000010000 */
[----:B------:R-:W-:Y:S05]  /*0560*/  @!P0 BRA `(.L_x_2945) ;  /* 0x0000004400008947 */ /* 0x000fea0003800000 */
.L_x_2946:
        /* <DEDUP_REMOVED lines=32> */
.L_x_2947:
[----:B------:R-:W-:Y:S01]  /*0770*/  ULDC UR7, c[0x0][0x8cc] ;  /* 0x0002330000077ab9 */ /* 0x000fe20000000800 */
[----:B------:R-:W-:Y:S01]  /*0780*/  UMOV UR40, UR10 ;  /* 0x0000000a00287c82 */ /* 0x000fe20008000000 */
[----:B------:R-:W-:-:S11]  /*0790*/  UISETP.NE.AND UP0, UPT, UR7, 0x1, UPT ;  /* 0x000000010700788c */ /* 0x000fd6000bf05270 */
[----:B------:R-:W-:Y:S02]  /*07a0*/  @UP0 ULDC.64 UR8, c[0x0][0x8d0] ;  /* 0x0002340000080ab9 */ /* 0x000fe40000000a00 */
[----:B------:R-:W-:-:S04]  /*07b0*/  UIMAD.WIDE.U32 UR4, UR10, UR8, URZ ;  /* 0x000000080a0472a5 */ /* 0x000fc8000f8e003f */
[----:B------:R-:W-:-:S04]  /*07c0*/  @UP0 USHF.R.U32.HI UR40, URZ, UR9, UR5 ;  /* 0x000000093f280299 */ /* 0x000fc80008011605 */
[----:B------:R-:W-:-:S12]  /*07d0*/  UIMAD UR4, UR40, UR7, URZ ;  /* 0x00000007280472a4 */ /* 0x000fd8000f8e023f */
.L_x_2948:
        /* <DEDUP_REMOVED lines=105> */
.L_x_2952:
        /* <DEDUP_REMOVED lines=15> */
.L_x_2951:
        /* <DEDUP_REMOVED lines=20> */
.L_x_2954:
        /* <DEDUP_REMOVED lines=15> */
.L_x_2953:
        /* <DEDUP_REMOVED lines=8> */
.L_x_3069:
        /* <DEDUP_REMOVED lines=19> */
.L_x_2956:
        /* <DEDUP_REMOVED lines=107> */
.L_x_2968:
[----:B------:R-:W-:-:S13]  /*19f0*/  ISETP.NE.AND P0, PT, R10, 0x3, PT ;  /* 0x000000030a00780c */ /* 0x000fda0003f05270 */
[----:B-1----:R-:W-:Y:S05]  /*1a00*/  @!P0 BRA `(.L_x_2958) ;  /* 0x0000000000048947 */ /* 0x002fea0003800000 */
[----:B------:R-:W-:Y:S01]  /*1a10*/  BPT.TRAP 0x1 ;  /* 0x000000040000795c */ /* 0x000fe20000300000 */
.L_x_2958:
[----:B------:R-:W-:Y:S02]  /*1a20*/  LEA R3, R2, UR43, 0x3 ;  /* 0x0000002b02037c11 */ /* 0x000fe4000f8e18ff */
[----:B------:R-:W-:-:S04]  /*1a30*/  SHF.L.U32 R12, R7, 0x1f, RZ ;  /* 0x0000001f070c7819 */ /* 0x000fc800000006ff */
[----:B------:R1:W2:Y:S01]  /*1a40*/  SYNCS.PHASECHK.TRANS64.TRYWAIT P1, [R3+URZ+0x36410], R12 ;  /* 0x0364100c030075a7 */ /* 0x0002a2000802017f */
[----:B------:R-:W-:Y:S05]  /*1a50*/  @!P0 BRA `(.L_x_2959) ;  /* 0x0000000000048947 */ /* 0x000fea0003800000 */
[----:B------:R-:W-:Y:S01]  /*1a60*/  BPT.TRAP 0x1 ;  /* 0x000000040000795c */ /* 0x000fe20000300000 */
.L_x_2959:
[----:B--2---:R-:W-:Y:S05]  /*1a70*/  @P1 BRA `(.L_x_2960) ;  /* 0x0000000000081947 */ /* 0x004fea0003800000 */
[----:B------:R-:W2:Y:S02]  /*1a80*/  SYNCS.PHASECHK.TRANS64.TRYWAIT P1, [R3+URZ+0x36410], R12 ;  /* 0x0364100c030075a7 */ /* 0x000ea4000802017f */
[----:B--2---:R-:W-:Y:S05]  /*1a90*/  @!P1 BRA `(.L_x_2961) ;  /* 0x0000007000dc9947 */ /* 0x004fea0003800000 */
.L_x_2960:
        /* <DEDUP_REMOVED lines=103> */
.L_x_2962:
[----:B------:R-:W-:-:S04]  /*2110*/  SHF.L.U32 R14, R5, 0x1f, RZ ;  /* 0x0000001f050e7819 */ /* 0x000fc800000006ff */
[----:B------:R4:W1:Y:S01]  /*2120*/  SYNCS.PHASECHK.TRANS64.TRYWAIT P1, [UR43+0x36430], R14 ;  /* 0x0364300eff0075a7 */ /* 0x000862000802016b */
[----:B------:R-:W-:Y:S05]  /*2130*/  @!P0 BRA `(.L_x_2963) ;  /* 0x0000000000048947 */ /* 0x000fea0003800000 */
[----:B------:R-:W-:Y:S01]  /*2140*/  BPT.TRAP 0x1 ;  /* 0x000000040000795c */ /* 0x000fe20000300000 */
.L_x_2963:
[----:B-1----:R-:W-:Y:S05]  /*2150*/  @P1 BRA `(.L_x_2964) ;  /* 0x0000000000081947 */ /* 0x002fea0003800000 */
[----:B------:R-:W1:Y:S02]  /*2160*/  SYNCS.PHASECHK.TRANS64.TRYWAIT P1, [UR43+0x36430], R14 ;  /* 0x0364300eff0075a7 */ /* 0x000e64000802016b */
[----:B-1----:R-:W-:Y:S05]  /*2170*/  @!P1 BRA `(.L_x_2965) ;  /* 0x0000006c00389947 */ /* 0x002fea0003800000 */
.L_x_2964:
        /* <DEDUP_REMOVED lines=314> */
.L_x_2966:
        /* <DEDUP_REMOVED lines=60> */
.L_x_2967:
        /* <DEDUP_REMOVED lines=62> */
.L_x_2950:
[----:B------:R-:W-:Y:S05]  /*3cc0*/  @P0 BRA `(.L_x_2949) ;  /* 0x0000005000180947 */ /* 0x000fea0003800000 */
[----:B------:R-:W1:Y:S01]  /*3cd0*/  S2R R4, SR_TID.X ;  /* 0x0000000000047919 */ /* 0x000e620000002100 */
[----:B------:R-:W-:Y:S01]  /*3ce0*/  ULDC UR8, c[0x0][0x850] ;  /* 0x0002140000087ab9 */ /* 0x000fe20000000800 */
[----:B------:R-:W-:Y:S01]  /*3cf0*/  UMOV UR10, UR36 ;  /* 0x00000024000a7c82 */ /* 0x000fe20008000000 */
[----:B------:R-:W-:Y:S01]  /*3d00*/  UISETP.NE.AND UP0, UPT, UR8, 0x1, UPT ;  /* 0x000000010800788c */ /* 0x000fe2000bf05270 */
[----:B------:R-:W2:Y:S01]  /*3d10*/  S2UR UR17, SR_CgaCtaId ;  /* 0x00000000001179c3 */ /* 0x000ea20000008800 */
[----:B------:R-:W-:Y:S01]  /*3d20*/  ULDC.64 UR12, c[0x0][0x818] ;  /* 0x00020600000c7ab9 */ /* 0x000fe20000000a00 */
[----:B------:R-:W-:Y:S01]  /*3d30*/  ULOP3.LUT UR40, URZ, UR40, URZ, 0x33, !UPT ;  /* 0x000000283f287292 */ /* 0x000fe2000f8e333f */
[----:B------:R-:W-:Y:S01]  /*3d40*/  BSSY B0, `(.L_x_2969) ;  /* 0x0000056000007945 */ /* 0x000fe20003800000 */
[----:B------:R-:W-:Y:S01]  /*3d50*/  ULDC UR6, c[0x0][0x8b4] ;  /* 0x00022d0000067ab9 */ /* 0x000fe20000000800 */
[----:B------:R-:W-:Y:S01]  /*3d60*/  ULDC UR14, c[0x0][0x80c] ;  /* 0x00020300000e7ab9 */ /* 0x000fe20000000800 */
[----:B------:R-:W-:-:S02]  /*3d70*/  UIADD3 UR40, UR40, UR6, URZ ;  /* 0x0000000628287290 */ /* 0x000fc4000fffe03f */
[----:B------:R-:W-:Y:S02]  /*3d80*/  UIMAD UR11, UR37, UR14, URZ ;  /* 0x0000000e250b72a4 */ /* 0x000fe4000f8e023f */
[----:B------:R-:W-:Y:S01]  /*3d90*/  @UP0 ULDC UR4, c[0x0][0x854] ;  /* 0x0002150000040ab9 */ /* 0x000fe20000000800 */
[----:B------:R-:W-:Y:S01]  /*3da0*/  @UP0 ULDC UR7, c[0x0][0x858] ;  /* 0x0002160000070ab9 */ /* 0x000fe20000000800 */
[----:B------:R-:W-:Y:S01]  /*3db0*/  UIMAD.WIDE.U32 UR4, UR36, UR4, URZ ;  /* 0x00000004240472a5 */ /* 0x000fe2000f8e003f */
[----:B------:R-:W-:Y:S01]  /*3dc0*/  UMOV UR16, 0x400 ;  /* 0x0000040000107882 */ /* 0x000fe20000000000 */
[----:B------:R-:W-:Y:S02]  /*3dd0*/  UIMAD UR6, UR40, 0x4800, URZ ;  /* 0x00004800280678a4 */ /* 0x000fe4000f8e023f */
[----:B------:R-:W-:Y:S02]  /*3de0*/  @UP0 USHF.R.U32.HI UR10, URZ, UR7, UR5 ;  /* 0x000000073f0a0299 */ /* 0x000fe40008011605 */
[----:B------:R-:W-:-:S02]  /*3df0*/  USHF.R.S32.HI UR7, URZ, 0x1f, UR6 ;  /* 0x0000001f3f077899 */ /* 0x000fc40008011406 */
[----:B------:R-:W-:Y:S01]  /*3e00*/  USHF.R.S32.HI UR15, URZ, 0x1f, UR10 ;  /* 0x0000001f3f0f7899 */ /* 0x000fe2000801140a */
[----:B------:R-:W-:Y:S01]  /*3e10*/  ULDC.64 UR20, c[0x0][0x840] ;  /* 0x0002100000147ab9 */ /* 0x000fe20000000a00 */
[----:B------:R-:W-:Y:S02]  /*3e20*/  UIMAD.WIDE.U32 UR4, UR10, UR12, UR6 ;  /* 0x0000000c0a0472a5 */ /* 0x000fe4000f8e0006 */
[----:B------:R-:W-:Y:S01]  /*3e30*/  UIMAD UR9, UR15, UR12, URZ ;  /* 0x0000000c0f0972a4 */ /* 0x000fe2000f8e023f */
[C---:B-1----:R-:W-:Y:S01]  /*3e40*/  VIADD R3, R4.reuse, 0xffffff80 ;  /* 0xffffff8004037836 */ /* 0x042fe20000000000 */
[----:B------:R-:W-:Y:S01]  /*3e50*/  UIMAD UR19, UR15, UR20, URZ ;  /* 0x000000140f1372a4 */ /* 0x000fe2000f8e023f */
[----:B------:R-:W-:Y:S01]  /*3e60*/  BAR.SYNC.DEFER_BLOCKING 0x1, 0x180 ;  /* 0x0046000000007b1d */ /* 0x000fe20000010000 */
[----:B------:R-:W-:Y:S01]  /*3e70*/  UIMAD UR18, UR10, UR13, UR9 ;  /* 0x0000000d0a1272a4 */ /* 0x000fe2000f8e0209 */
[----:B------:R-:W-:Y:S01]  /*3e80*/  ISETP.NE.AND P1, PT, R4, 0x80, PT ;  /* 0x000000800400780c */ /* 0x000fe20003f25270 */
[----:B------:R-:W-:Y:S01]  /*3e90*/  UIMAD.WIDE.U32 UR6, UR10, UR20, UR6 ;  /* 0x000000140a0672a5 */ /* 0x000fe2000f8e0006 */
[----:B------:R-:W-:Y:S01]  /*3ea0*/  SHF.R.S32.HI R0, RZ, 0x1f, R3 ;  /* 0x0000001fff007819 */ /* 0x000fe20000011403 */
[----:B------:R-:W-:Y:S01]  /*3eb0*/  UIMAD UR19, UR10, UR21, UR19 ;  /* 0x000000150a1372a4 */ /* 0x000fe2000f8e0213 */
[----:B------:R-:W-:Y:S01]  /*3ec0*/  ISETP.NE.AND P0, PT, R3, RZ, PT ;  /* 0x000000ff0300720c */ /* 0x000fe20003f05270 */
[----:B------:R-:W-:Y:S01]  /*3ed0*/  ULDC UR9, c[0x0][0x870] ;  /* 0x00021c0000097ab9 */ /* 0x000fe20000000800 */
[----:B------:R-:W-:Y:S01]  /*3ee0*/  LEA.HI R2, R0, R3, RZ, 0x7 ;  /* 0x0000000300027211 */ /* 0x000fe200078f38ff */
[----:B------:R-:W-:Y:S01]  /*3ef0*/  UIMAD UR9, UR9, UR40, URZ ;  /* 0x00000028090972a4 */ /* 0x000fe2000f8e023f */
[----:B------:R-:W-:-:S02]  /*3f00*/  ULDC.64 UR12, c[0x0][0x868] ;  /* 0x00021a00000c7ab9 */ /* 0x000fc40000000a00 */
[----:B------:R-:W-:Y:S01]  /*3f10*/  LOP3.LUT R0, R2, 0x3fffff80, RZ, 0xc0, !PT ;  /* 0x3fffff8002007812 */ /* 0x000fe200078ec0ff */
[----:B------:R-:W-:Y:S01]  /*3f20*/  UIMAD UR14, UR9, UR14, URZ ;  /* 0x0000000e090e72a4 */ /* 0x000fe2000f8e023f */
[----:B------:R-:W-:Y:S01]  /*3f30*/  SHF.R.S32.HI R5, RZ, 0x7, R2 ;  /* 0x00000007ff057819 */ /* 0x000fe20000011402 */
[----:B--2---:R-:W-:Y:S02]  /*3f40*/  ULEA UR9, UR17, UR16, 0x18 ;  /* 0x0000001011097291 */ /* 0x004fe4000f8ec03f */
[----:B------:R-:W-:Y:S01]  /*3f50*/  IMAD.IADD R0, R3, 0x1, -R0 ;  /* 0x0000000103007824 */ /* 0x000fe200078e0a00 */
[----:B------:R-:W-:Y:S02]  /*3f60*/  USHF.R.S32.HI UR16, URZ, 0x1f, UR11 ;  /* 0x0000001f3f107899 */ /* 0x000fe4000801140b */
[----:B------:R-:W-:Y:S01]  /*3f70*/  USHF.R.S32.HI UR17, URZ, 0x1f, UR14 ;  /* 0x0000001f3f117899 */ /* 0x000fe2000801140e */
[----:B------:R-:W-:Y:S01]  /*3f80*/  IMAD R0, R5, 0x600, R0 ;  /* 0x0000060005007824 */ /* 0x000fe200078e0200 */
[----:B------:R-:W-:Y:S01]  /*3f90*/  UIADD3 UR11, UP0, UP1, UR14, UR11, UR10 ;  /* 0x0000000b0e0b7290 */ /* 0x000fe2000f91e00a */
[----:B------:R-:W-:-:S02]  /*3fa0*/  ULDC.64 UR20, c[0x0][0x820] ;  /* 0x0002080000147ab9 */ /* 0x000fc40000000a00 */
[----:B------:R-:W-:Y:S01]  /*3fb0*/  IMAD.SHL.U32 R0, R0, 0x4, RZ ;  /* 0x0000000400007824 */ /* 0x000fe200078e00ff */
[----:B------:R-:W-:Y:S02]  /*3fc0*/  UIADD3.X UR16, UR17, UR16, UR15, UP0, UP1 ;  /* 0x0000001011107290 */ /* 0x000fe400087e240f */
[----:B------:R-:W-:Y:S02]  /*3fd0*/  USHF.L.U32 UR14, UR11, 0x2, URZ ;  /* 0x000000020b0e7899 */ /* 0x000fe4000800063f */
[----:B------:R-:W-:Y:S01]  /*3fe0*/  LEA R0, R0, UR9, 0x2 ;  /* 0x0000000900007c11 */ /* 0x000fe2000f8e10ff */
[----:B------:R-:W-:Y:S02]  /*3ff0*/  USHF.L.U64.HI UR11, UR11, 0x2, UR16 ;  /* 0x000000020b0b7899 */ /* 0x000fe40008010210 */
[----:B------:R-:W-:Y:S02]  /*4000*/  UIADD3 UR15, UP0, UR14, UR12, URZ ;  /* 0x0000000c0e0f7290 */ /* 0x000fe4000ff1e03f */
[----:B------:R1:W-:Y:S01]  /*4010*/  STS.128 [R0], R24 ;  /* 0x0000001800007388 */ /* 0x0003e20000000c00 */
[----:B------:R-:W-:-:S02]  /*4020*/  USHF.R.S32.HI UR12, URZ, 0x1f, UR37 ;  /* 0x0000001f3f0c7899 */ /* 0x000fc40008011425 */
[----:B------:R-:W-:Y:S01]  /*4030*/  UIADD3.X UR16, UR11, UR13, URZ, UP0, !UPT ;  /* 0x0000000d0b107290 */ /* 0x000fe200087fe43f */
[----:B------:R1:W-:Y:S01]  /*4040*/  STS.128 [R0+0x800], R28 ;  /* 0x0008001c00007388 */ /* 0x0003e20000000c00 */
[----:B------:R-:W-:Y:S01]  /*4050*/  ULDC.64 UR22, c[0x0][0x848] ;  /* 0x0002120000167ab9 */ /* 0x000fe20000000a00 */
[----:B------:R-:W-:Y:S01]  /*4060*/  UIMAD UR13, UR12, UR20, URZ ;  /* 0x000000140c0d72a4 */ /* 0x000fe2000f8e023f */
[----:B------:R-:W-:Y:S01]  /*4070*/  IMAD.U32 R2, RZ, RZ, UR15 ;  /* 0x0000000fff027e24 */ /* 0x000fe2000f8e00ff */
[----:B------:R1:W-:Y:S01]  /*4080*/  STS.128 [R0+0x1000], R32 ;  /* 0x0010002000007388 */ /* 0x0003e20000000c00 */
[----:B------:R-:W-:Y:S01]  /*4090*/  UIADD3 UR5, UR5, UR18, URZ ;  /* 0x0000001205057290 */ /* 0x000fe2000fffe03f */
[----:B------:R-:W-:Y:S01]  /*40a0*/  IMAD.U32 R3, RZ, RZ, UR16 ;  /* 0x00000010ff037e24 */ /* 0x000fe2000f8e00ff */
[----:B------:R-:W-:Y:S01]  /*40b0*/  UIMAD UR12, UR12, UR22, URZ ;  /* 0x000000160c0c72a4 */ /* 0x000fe2000f8e023f */
[----:B------:R1:W-:Y:S01]  /*40c0*/  STS.128 [R0+0x1800], R36 ;  /* 0x0018002400007388 */ /* 0x0003e20000000c00 */
[----:B------:R-:W-:-:S02]  /*40d0*/  UIADD3 UR7, UR7, UR19, URZ ;  /* 0x0000001307077290 */ /* 0x000fc4000fffe03f */
[----:B------:R-:W-:Y:S01]  /*40e0*/  UIMAD UR13, UR37, UR21, UR13 ;  /* 0x00000015250d72a4 */ /* 0x000fe2000f8e020d */
[----:B------:R1:W-:Y:S01]  /*40f0*/  STS.128 [R0+0x2000], R40 ;  /* 0x0020002800007388 */ /* 0x0003e20000000c00 */
[----:B------:R-:W-:Y:S02]  /*4100*/  UIMAD.WIDE.U32 UR4, UR37, UR20, UR4 ;  /* 0x00000014250472a5 */ /* 0x000fe4000f8e0004 */
[----:B------:R-:W-:Y:S01]  /*4110*/  UIMAD UR12, UR37, UR23, UR12 ;  /* 0x00000017250c72a4 */ /* 0x000fe2000f8e020c */
[----:B------:R1:W-:Y:S01]  /*4120*/  STS.128 [R0+0x2800], R44 ;  /* 0x0028002c00007388 */ /* 0x0003e20000000c00 */
[----:B------:R-:W-:Y:S01]  /*4130*/  UIMAD.WIDE.U32 UR6, UR37, UR22, UR6 ;  /* 0x00000016250672a5 */ /* 0x000fe2000f8e0006 */
[----:B------:R-:W-:Y:S02]  /*4140*/  ULDC.64 UR18, c[0x0][0x800] ;  /* 0x0002000000127ab9 */ /* 0x000fe40000000a00 */
[----:B------:R1:W-:Y:S01]  /*4150*/  STS.128 [R0+0x3000], R48 ;  /* 0x0030003000007388 */ /* 0x0003e20000000c00 */
[----:B------:R-:W-:Y:S01]  /*4160*/  ULDC.64 UR20, c[0x0][0x828] ;  /* 0x00020a0000147ab9 */ /* 0x000fe20000000a00 */
[----:B------:R-:W-:-:S02]  /*4170*/  UIADD3 UR17, -UR10, URZ, URZ ;  /* 0x0000003f0a117290 */ /* 0x000fc4000fffe13f */
[----:B------:R1:W-:Y:S01]  /*4180*/  STS.128 [R0+0x3800], R52 ;  /* 0x0038003400007388 */ /* 0x0003e20000000c00 */
[----:B------:R-:W-:Y:S02]  /*4190*/  UIADD3 UR10, UR5, UR13, URZ ;  /* 0x0000000d050a7290 */ /* 0x000fe4000fffe03f */
[----:B------:R-:W-:Y:S01]  /*41a0*/  ULEA UR18, UP0, UR4, UR18, 0x2 ;  /* 0x0000001204127291 */ /* 0x000fe2000f80103f */
[----:B------:R1:W-:Y:S01]  /*41b0*/  STS.128 [R0+0x4000], R56 ;  /* 0x0040003800007388 */ /* 0x0003e20000000c00 */
[----:B------:R-:W-:Y:S02]  /*41c0*/  UIADD3 UR5, UR7, UR12, URZ ;  /* 0x0000000c07057290 */ /* 0x000fe4000fffe03f */
[----:B------:R-:W-:Y:S01]  /*41d0*/  ULEA UR20, UP1, UR6, UR20, 0x2 ;  /* 0x0000001406147291 */ /* 0x000fe2000f82103f */
[----:B------:R1:W-:Y:S01]  /*41e0*/  STS.128 [R0+0x4800], R60 ;  /* 0x0048003c00007388 */ /* 0x0003e20000000c00 */
[----:B------:R-:W-:Y:S02]  /*41f0*/  ULEA.HI.X UR19, UR4, UR19, UR10, 0x2, UP0 ;  /* 0x0000001304137291 */ /* 0x000fe400080f140a */
[----:B------:R-:W-:Y:S01]  /*4200*/  ULEA.HI.X UR5, UR6, UR21, UR5, 0x2, UP1 ;  /* 0x0000001506057291 */ /* 0x000fe200088f1405 */
[----:B------:R1:W-:Y:S01]  /*4210*/  STS.128 [R0+0x5000], R64 ;  /* 0x0050004000007388 */ /* 0x0003e20000000c00 */
[----:B------:R-:W-:-:S03]  /*4220*/  UIMAD UR17, UR8, UR17, UR36 ;  /* 0x00000011081172a4 */ /* 0x000fc6000f8e0224 */
[----:B------:R1:W-:Y:S01]  /*4230*/  STS.128 [R0+0x5800], R68 ;  /* 0x0058004400007388 */ /* 0x0003e20000000c00 */
[----:B------:R-:W-:Y:S08]  /*4240*/  @P0 BRA `(.L_x_2970) ;  /* 0x0000000000140947 */ /* 0x000ff00003800000 */
.L_x_2971:
[----:B------:R-:W2:Y:S04]  /*4250*/  LDG.E.STRONG.GPU R4, desc[UR38][R2.64] ;  /* 0x0000002602047981 */ /* 0x000ea8000c1ef900 */
[----:B--2---:R-:W-:Y:S01]  /*4260*/  CCTL.IVALL ;  /* 0x00000000ff00798f */ /* 0x004fe20002000000 */
[----:B------:R-:W-:Y:S05]  /*4270*/  YIELD ;  /* 0x0000000000007946 */ /* 0x000fea0003800000 */
[----:B------:R-:W-:-:S13]  /*4280*/  ISETP.NE.AND P0, PT, R4, UR17, PT ;  /* 0x0000001104007c0c */ /* 0x000fda000bf05270 */
[----:B------:R-:W-:Y:S05]  /*4290*/  @P0 BRA `(.L_x_2971) ;  /* 0xfffffffc00ec0947 */ /* 0x000fea000383ffff */
.L_x_2970:
[----:B------:R-:W-:Y:S05]  /*42a0*/  BSYNC B0 ;  /* 0x0000000000007941 */ /* 0x000fea0003800000 */
.L_x_2969:
[----:B------:R-:W-:-:S03]  /*42b0*/  UMOV UR4, 0xffffffff ;  /* 0xffffffff00047882 */ /* 0x000fc60000000000 */
[----:B------:R-:W-:Y:S05]  /*42c0*/  BRA.DIV UR4, `(.L_x_2972) ;  /* 0x0000004a04f87947 */ /* 0x000fea000b800000 */
[----:B------:R-:W-:Y:S01]  /*42d0*/  NOP ;  /* 0x0000000000007918 */ /* 0x000fe20000000000 */
.L_x_3072:
        /* <DEDUP_REMOVED lines=15> */
.L_x_2975:
[----:B------:R-:W-:Y:S01]  /*43d0*/  @P0 ELECT P2, URZ, PT ;  /* 0x00000000003f082f */ /* 0x000fe20003840000 */
[----:B------:R2:W-:-:S12]  /*43e0*/  UBLKRED.G.S.ADD.F32.RN [UR4], [UR9], UR6, desc[UR12] ;  /* 0x00000c04090073bb */ /* 0x0005d800080a1406 */
[----:B------:R-:W-:Y:S02]  /*43f0*/  @P2 PLOP3.LUT P0, PT, P2, PT, PT, 0x8, 0x0 ;  /* 0x000000000000281c */ /* 0x000fe4000170e170 */
[----:B------:R-:W-:-:S11]  /*4400*/  PLOP3.LUT P2, PT, PT, PT, PT, 0x8, 0x0 ;  /* 0x000000000000781c */ /* 0x000fd60003f4e170 */
[----:B--2---:R-:W-:Y:S05]  /*4410*/  @P0 BRA.U.ANY `(.L_x_2975) ;  /* 0xfffffffd00ec0947 */ /* 0x004fea000393ffff */
[----:B------:R0:W-:Y:S01]  /*4420*/  UTMACMDFLUSH ;  /* 0x00000000000079b7 */ /* 0x0001e20000000000 */
[----:B------:R-:W-:-:S04]  /*4430*/  DEPBAR.LE SB0, 0x0 ;  /* 0x000080000000791a */ /* 0x000fc80000000000 */
.L_x_2974:
[----:B------:R-:W-:Y:S05]  /*4440*/  BSYNC B0 ;  /* 0x0000000000007941 */ /* 0x000fea0003800000 */
.L_x_2973:
        /* <DEDUP_REMOVED lines=14> */
.L_x_2977:
[----:B------:R-:W-:Y:S05]  /*4530*/  BSYNC B0 ;  /* 0x0000000000007941 */ /* 0x000fea0003800000 */
.L_x_2976:
        /* <DEDUP_REMOVED lines=20> */
.L_x_2980:
[----:B-12---:R-:W2:Y:S04]  /*4680*/  LDG.E.STRONG.GPU R0, desc[UR38][R2.64] ;  /* 0x0000002602007981 */ /* 0x006ea8000c1ef900 */
[----:B--2---:R-:W-:Y:S01]  /*4690*/  CCTL.IVALL ;  /* 0x00000000ff00798f */ /* 0x004fe20002000000 */
[----:B------:R-:W-:Y:S05]  /*46a0*/  YIELD ;  /* 0x0000000000007946 */ /* 0x000fea0003800000 */
[----:B------:R-:W-:-:S13]  /*46b0*/  ISETP.NE.AND P0, PT, R0, UR17, PT ;  /* 0x0000001100007c0c */ /* 0x000fda000bf05270 */
[----:B------:R-:W-:Y:S05]  /*46c0*/  @P0 BRA `(.L_x_2980) ;  /* 0xfffffffc00ec0947 */ /* 0x000fea000383ffff */
.L_x_2979:
[----:B------:R-:W-:Y:S05]  /*46d0*/  BSYNC B0 ;  /* 0x0000000000007941 */ /* 0x000fea0003800000 */
.L_x_2978:
[----:B------:R-:W-:-:S03]  /*46e0*/  UMOV UR4, 0xffffffff ;  /* 0xffffffff00047882 */ /* 0x000fc60000000000 */
[----:B------:R-:W-:Y:S05]  /*46f0*/  BRA.DIV UR4, `(.L_x_2981) ;  /* 0x0000004a04087947 */ /* 0x000fea000b800000 */
[----:B------:R-:W-:Y:S01]  /*4700*/  NOP ;  /* 0x0000000000007918 */ /* 0x000fe20000000000 */
.L_x_3075:
        /* <DEDUP_REMOVED lines=16> */
.L_x_2984:
[----:B------:R-:W-:Y:S01]  /*4810*/  @P0 ELECT P2, URZ, PT ;  /* 0x00000000003f082f */ /* 0x000fe20003840000 */
[----:B------:R3:W-:-:S12]  /*4820*/  UBLKRED.G.S.ADD.F32.RN [UR4], [UR9], UR6, desc[UR10] ;  /* 0x00000a04090073bb */ /* 0x0007d800080a1406 */
[----:B------:R-:W-:Y:S02]  /*4830*/  @P2 PLOP3.LUT P0, PT, P2, PT, PT, 0x8, 0x0 ;  /* 0x000000000000281c */ /* 0x000fe4000170e170 */
[----:B------:R-:W-:-:S11]  /*4840*/  PLOP3.LUT P2, PT, PT, PT, PT, 0x8, 0x0 ;  /* 0x000000000000781c */ /* 0x000fd60003f4e170 */
[----:B---3--:R-:W-:Y:S05]  /*4850*/  @P0 BRA.U.ANY `(.L_x_2984) ;  /* 0xfffffffd00ec0947 */ /* 0x008fea000393ffff */
[----:B------:R0:W-:Y:S01]  /*4860*/  UTMACMDFLUSH ;  /* 0x00000000000079b7 */ /* 0x0001e20000000000 */
[----:B------:R-:W-:-:S04]  /*4870*/  DEPBAR.LE SB0, 0x0 ;  /* 0x000080000000791a */ /* 0x000fc80000000000 */
.L_x_2983:
[----:B------:R-:W-:Y:S05]  /*4880*/  BSYNC B0 ;  /* 0x0000000000007941 */ /* 0x000fea0003800000 */
.L_x_2982:
        /* <DEDUP_REMOVED lines=14> */
.L_x_2945:
        /* <DEDUP_REMOVED lines=29> */
.L_x_2986:
[----:B------:R-:W-:Y:S01]  /*4b40*/  ULDC UR9, c[0x0][0x8cc] ;  /* 0x0002330000097ab9 */ /* 0x000fe20000000800 */
[----:B------:R-:W-:Y:S01]  /*4b50*/  UMOV UR7, UR8 ;  /* 0x0000000800077c82 */ /* 0x000fe20008000000 */
[----:B------:R-:W-:-:S11]  /*4b60*/  UISETP.NE.AND UP0, UPT, UR9, 0x1, UPT ;  /* 0x000000010900788c */ /* 0x000fd6000bf05270 */
[----:B------:R-:W-:Y:S02]  /*4b70*/  @UP0 ULDC.64 UR10, c[0x0][0x8d0] ;  /* 0x00023400000a0ab9 */ /* 0x000fe40000000a00 */
[----:B------:R-:W-:-:S04]  /*4b80*/  UIMAD.WIDE.U32 UR4, UR8, UR10, URZ ;  /* 0x0000000a080472a5 */ /* 0x000fc8000f8e003f */
[----:B------:R-:W-:-:S04]  /*4b90*/  @UP0 USHF.R.U32.HI UR7, URZ, UR11, UR5 ;  /* 0x0000000b3f070299 */ /* 0x000fc80008011605 */
[----:B------:R-:W-:-:S12]  /*4ba0*/  UIMAD UR4, UR7, UR9, URZ ;  /* 0x00000009070472a4 */ /* 0x000fd8000f8e023f */
.L_x_2987:
        /* <DEDUP_REMOVED lines=85> */
.L_x_2991:
[----:B------:R-:W2:Y:S04]  /*5100*/  LDG.E.STRONG.GPU R4, desc[UR38][R2.64] ;  /* 0x0000002602047981 */ /* 0x000ea8000c1ef900 */
[----:B--2---:R-:W-:Y:S01]  /*5110*/  CCTL.IVALL ;  /* 0x00000000ff00798f */ /* 0x004fe20002000000 */
[----:B------:R-:W-:Y:S05]  /*5120*/  YIELD ;  /* 0x0000000000007946 */ /* 0x000fea0003800000 */
[----:B------:R-:W-:-:S13]  /*5130*/  ISETP.NE.AND P2, PT, R4, R5, PT ;  /* 0x000000050400720c */ /* 0x000fda0003f45270 */
[----:B------:R-:W-:Y:S05]  /*5140*/  @P2 BRA `(.L_x_2991) ;  /* 0xfffffffc00ec2947 */ /* 0x000fea000383ffff */
.L_x_2990:
[----:B------:R-:W-:Y:S05]  /*5150*/  BSYNC B0 ;  /* 0x0000000000007941 */ /* 0x000fea0003800000 */
.L_x_2989:
[----:B------:R-:W-:-:S03]  /*5160*/  UMOV UR4, 0xffffffff ;  /* 0xffffffff00047882 */ /* 0x000fc60000000000 */
[----:B------:R-:W-:Y:S05]  /*5170*/  BRA.DIV UR4, `(.L_x_2992) ;  /* 0x0000003e04847947 */ /* 0x000fea000b800000 */
[----:B------:R-:W-:Y:S01]  /*5180*/  NOP ;  /* 0x0000000000007918 */ /* 0x000fe20000000000 */
.L_x_3078:
        /* <DEDUP_REMOVED lines=22> */
.L_x_2994:
[----:B------:R-:W-:Y:S05]  /*52f0*/  BSYNC B0 ;  /* 0x0000000000007941 */ /* 0x000fea0003800000 */
.L_x_2993:
        /* <DEDUP_REMOVED lines=19> */
.L_x_2996:
[----:B------:R-:W-:Y:S05]  /*5430*/  BSYNC B0 ;  /* 0x0000000000007941 */ /* 0x000fea0003800000 */
.L_x_2995:
        /* <DEDUP_REMOVED lines=20> */
.L_x_2998:
[----:B------:R-:W-:Y:S05]  /*5580*/  BSYNC B0 ;  /* 0x0000000000007941 */ /* 0x000fea0003800000 */
.L_x_2997:
[----:B------:R-:W-:Y:S06]  /*5590*/  BAR.ARV 0xa, 0xa0 ;  /* 0x0282800000007b1d */ /* 0x000fec0000002000 */
[----:B------:R-:W-:Y:S04]  /*55a0*/  BSSY B0, `(.L_x_2999) ;  /* 0x0000003000007945 */ /* 0x000fe80003800000 */
[----:B------:R-:W-:Y:S05]  /*55b0*/  @!P0 BRA `(.L_x_3000) ;  /* 0x0000000000048947 */ /* 0x000fea0003800000 */
[----:B------:R-:W-:-:S04]  /*55c0*/  DEPBAR.LE SB0, 0x1 ;  /* 0x000080400000791a */ /* 0x000fc80000000000 */
.L_x_3000:
[----:B------:R-:W-:Y:S05]  /*55d0*/  BSYNC B0 ;  /* 0x0000000000007941 */ /* 0x000fea0003800000 */
.L_x_2999:
[----:B------:R-:W-:Y:S06]  /*55e0*/  BAR.ARV 0xb, 0xa0 ;  /* 0x02c2800000007b1d */ /* 0x000fec0000002000 */
[----:B------:R-:W-:Y:S04]  /*55f0*/  BSSY B0, `(.L_x_3001) ;  /* 0x0000003000007945 */ /* 0x000fe80003800000 */
[----:B------:R-:W-:Y:S05]  /*5600*/  @!P0 BRA `(.L_x_3002) ;  /* 0x0000000000048947 */ /* 0x000fea0003800000 */
[----:B------:R-:W-:-:S04]  /*5610*/  DEPBAR.LE SB0, 0x0 ;  /* 0x000080000000791a */ /* 0x000fc80000000000 */
.L_x_3002:
[----:B------:R-:W-:Y:S05]  /*5620*/  BSYNC B0 ;  /* 0x0000000000007941 */ /* 0x000fea0003800000 */
.L_x_3001:
        /* <DEDUP_REMOVED lines=19> */
.L_x_3004:
[----:B------:R-:W-:Y:S05]  /*5760*/  BSYNC B0 ;  /* 0x0000000000007941 */ /* 0x000fea0003800000 */
.L_x_3003:
[----:B------:R-:W-:Y:S01]  /*5770*/  UIADD3 UR17, UR8, 0x1, URZ ;  /* 0x0000000108117890 */ /* 0x000fe2000fffe03f */
[----:B------:R-:W-:Y:S11]  /*5780*/  BRA `(.L_x_3005) ;  /* 0x0000000000047947 */ /* 0x000ff60003800000 */
.L_x_2988:
[----:B------:R-:W-:-:S05]  /*5790*/  UMOV UR17, UR8 ;  /* 0x0000000800117c82 */ /* 0x000fca0008000000 */
.L_x_3005:
        /* <DEDUP_REMOVED lines=12> */
.L_x_3038:
        /* <DEDUP_REMOVED lines=18> */
.L_x_3008:
[----:B------:R-:W2:Y:S04]  /*5980*/  LDG.E.STRONG.GPU R4, desc[UR38][R2.64] ;  /* 0x0000002602047981 */ /* 0x000ea8000c1ef900 */
[----:B--2---:R-:W-:Y:S01]  /*5990*/  CCTL.IVALL ;  /* 0x00000000ff00798f */ /* 0x004fe20002000000 */
[----:B------:R-:W-:Y:S05]  /*59a0*/  YIELD ;  /* 0x0000000000007946 */ /* 0x000fea0003800000 */
[----:B------:R-:W-:-:S13]  /*59b0*/  ISETP.NE.AND P2, PT, R4, R5, PT ;  /* 0x000000050400720c */ /* 0x000fda0003f45270 */
[----:B------:R-:W-:Y:S05]  /*59c0*/  @P2 BRA `(.L_x_3008) ;  /* 0xfffffffc00ec2947 */ /* 0x000fea000383ffff */
.L_x_3007:
[----:B------:R-:W-:Y:S05]  /*59d0*/  BSYNC B0 ;  /* 0x0000000000007941 */ /* 0x000fea0003800000 */
.L_x_3006:
[----:B------:R-:W-:-:S03]  /*59e0*/  UMOV UR18, 0xffffffff ;  /* 0xffffffff00127882 */ /* 0x000fc60000000000 */
[----:B------:R-:W-:Y:S05]  /*59f0*/  BRA.DIV UR18, `(.L_x_3009) ;  /* 0x0000003612807947 */ /* 0x000fea000b800000 */
[----:B------:R-:W-:Y:S01]  /*5a00*/  NOP ;  /* 0x0000000000007918 */ /* 0x000fe20000000000 */
.L_x_3081:
        /* <DEDUP_REMOVED lines=19> */
.L_x_3011:
[----:B------:R-:W-:Y:S05]  /*5b40*/  BSYNC B0 ;  /* 0x0000000000007941 */ /* 0x000fea0003800000 */
.L_x_3010:
        /* <DEDUP_REMOVED lines=14> */
.L_x_3013:
[----:B------:R-:W-:Y:S05]  /*5c30*/  BSYNC B0 ;  /* 0x0000000000007941 */ /* 0x000fea0003800000 */
.L_x_3012:
        /* <DEDUP_REMOVED lines=15> */
.L_x_3015:
[----:B------:R-:W-:Y:S05]  /*5d30*/  BSYNC B0 ;  /* 0x0000000000007941 */ /* 0x000fea0003800000 */
.L_x_3014:
[----:B------:R-:W-:Y:S06]  /*5d40*/  BAR.ARV 0xa, 0xa0 ;  /* 0x0282800000007b1d */ /* 0x000fec0000002000 */
[----:B------:R-:W-:Y:S04]  /*5d50*/  BSSY B0, `(.L_x_3016) ;  /* 0x0000003000007945 */ /* 0x000fe80003800000 */
[----:B------:R-:W-:Y:S05]  /*5d60*/  @!P0 BRA `(.L_x_3017) ;  /* 0x0000000000048947 */ /* 0x000fea0003800000 */
[----:B------:R-:W-:-:S04]  /*5d70*/  DEPBAR.LE SB0, 0x1 ;  /* 0x000080400000791a */ /* 0x000fc80000000000 */
.L_x_3017:
[----:B------:R-:W-:Y:S05]  /*5d80*/  BSYNC B0 ;  /* 0x0000000000007941 */ /* 0x000fea0003800000 */
.L_x_3016:
[----:B------:R-:W-:Y:S06]  /*5d90*/  BAR.ARV 0xb, 0xa0 ;  /* 0x02c2800000007b1d */ /* 0x000fec0000002000 */
[----:B------:R-:W-:Y:S04]  /*5da0*/  BSSY B0, `(.L_x_3018) ;  /* 0x0000003000007945 */ /* 0x000fe80003800000 */
[----:B------:R-:W-:Y:S05]  /*5db0*/  @!P0 BRA `(.L_x_3019) ;  /* 0x0000000000048947 */ /* 0x000fea0003800000 */
[----:B------:R-:W-:-:S04]  /*5dc0*/  DEPBAR.LE SB0, 0x0 ;  /* 0x000080000000791a */ /* 0x000fc80000000000 */
.L_x_3019:
[----:B------:R-:W-:Y:S05]  /*5dd0*/  BSYNC B0 ;  /* 0x0000000000007941 */ /* 0x000fea0003800000 */
.L_x_3018:
        /* <DEDUP_REMOVED lines=19> */
.L_x_3021:
[----:B------:R-:W-:Y:S05]  /*5f10*/  BSYNC B0 ;  /* 0x0000000000007941 */ /* 0x000fea0003800000 */
.L_x_3020:
        /* <DEDUP_REMOVED lines=16> */
.L_x_3024:
[----:B------:R-:W2:Y:S04]  /*6020*/  LDG.E.STRONG.GPU R4, desc[UR38][R2.64] ;  /* 0x0000002602047981 */ /* 0x000ea8000c1ef900 */
[----:B--2---:R-:W-:Y:S01]  /*6030*/  CCTL.IVALL ;  /* 0x00000000ff00798f */ /* 0x004fe20002000000 */
[----:B------:R-:W-:Y:S05]  /*6040*/  YIELD ;  /* 0x0000000000007946 */ /* 0x000fea0003800000 */
[----:B------:R-:W-:-:S13]  /*6050*/  ISETP.NE.AND P2, PT, R4, R5, PT ;  /* 0x000000050400720c */ /* 0x000fda0003f45270 */
[----:B------:R-:W-:Y:S05]  /*6060*/  @P2 BRA `(.L_x_3024) ;  /* 0xfffffffc00ec2947 */ /* 0x000fea000383ffff */
.L_x_3023:
[----:B------:R-:W-:Y:S05]  /*6070*/  BSYNC B0 ;  /* 0x0000000000007941 */ /* 0x000fea0003800000 */
.L_x_3022:
[----:B------:R-:W-:-:S03]  /*6080*/  UMOV UR14, 0xffffffff ;  /* 0xffffffff000e7882 */ /* 0x000fc60000000000 */
[----:B------:R-:W-:Y:S05]  /*6090*/  BRA.DIV UR14, `(.L_x_3025) ;  /* 0x0000002e0ef47947 */ /* 0x000fea000b800000 */
[----:B------:R-:W-:Y:S01]  /*60a0*/  NOP ;  /* 0x0000000000007918 */ /* 0x000fe20000000000 */
.L_x_3084:
        /* <DEDUP_REMOVED lines=15> */
.L_x_3027:
[----:B------:R-:W-:Y:S05]  /*61a0*/  BSYNC B0 ;  /* 0x0000000000007941 */ /* 0x000fea0003800000 */
.L_x_3026:
        /* <DEDUP_REMOVED lines=14> */
.L_x_3029:
[----:B------:R-:W-:Y:S05]  /*6290*/  BSYNC B0 ;  /* 0x0000000000007941 */ /* 0x000fea0003800000 */
.L_x_3028:
        /* <DEDUP_REMOVED lines=15> */
.L_x_3031:
[----:B------:R-:W-:Y:S05]  /*6390*/  BSYNC B0 ;  /* 0x0000000000007941 */ /* 0x000fea0003800000 */
.L_x_3030:
[----:B------:R-:W-:Y:S06]  /*63a0*/  BAR.ARV 0xa, 0xa0 ;  /* 0x0282800000007b1d */ /* 0x000fec0000002000 */
[----:B------:R-:W-:Y:S04]  /*63b0*/  BSSY B0, `(.L_x_3032) ;  /* 0x0000003000007945 */ /* 0x000fe80003800000 */
[----:B------:R-:W-:Y:S05]  /*63c0*/  @!P0 BRA `(.L_x_3033) ;  /* 0x0000000000048947 */ /* 0x000fea0003800000 */
[----:B------:R-:W-:-:S04]  /*63d0*/  DEPBAR.LE SB0, 0x1 ;  /* 0x000080400000791a */ /* 0x000fc80000000000 */
.L_x_3033:
[----:B------:R-:W-:Y:S05]  /*63e0*/  BSYNC B0 ;  /* 0x0000000000007941 */ /* 0x000fea0003800000 */
.L_x_3032:
[----:B------:R-:W-:Y:S06]  /*63f0*/  BAR.ARV 0xb, 0xa0 ;  /* 0x02c2800000007b1d */ /* 0x000fec0000002000 */
[----:B------:R-:W-:Y:S04]  /*6400*/  BSSY B0, `(.L_x_3034) ;  /* 0x0000003000007945 */ /* 0x000fe80003800000 */
[----:B------:R-:W-:Y:S05]  /*6410*/  @!P0 BRA `(.L_x_3035) ;  /* 0x0000000000048947 */ /* 0x000fea0003800000 */
[----:B------:R-:W-:-:S04]  /*6420*/  DEPBAR.LE SB0, 0x0 ;  /* 0x000080000000791a */ /* 0x000fc80000000000 */
.L_x_3035:
[----:B------:R-:W-:Y:S05]  /*6430*/  BSYNC B0 ;  /* 0x0000000000007941 */ /* 0x000fea0003800000 */
.L_x_3034:
        /* <DEDUP_REMOVED lines=19> */
.L_x_3037:
[----:B------:R-:W-:Y:S05]  /*6570*/  BSYNC B0 ;  /* 0x0000000000007941 */ /* 0x000fea0003800000 */
.L_x_3036:
[----:B------:R-:W-:Y:S02]  /*6580*/  UIADD3 UR17, UR17, 0x2, URZ ;  /* 0x0000000211117890 */ /* 0x000fe4000fffe03f */
[----:B------:R-:W-:Y:S02]  /*6590*/  UIADD3 UR4, UR4, 0x6000, URZ ;  /* 0x0000600004047890 */ /* 0x000fe4000fffe03f */
[----:B------:R-:W-:-:S06]  /*65a0*/  UISETP.GE.AND UP0, UPT, UR17, UR5, UPT ;  /* 0x000000051100728c */ /* 0x000fcc000bf06270 */
[----:B------:R-:W-:-:S13]  /*65b0*/  PLOP3.LUT P1, PT, PT, PT, UP0, 0x80, 0x0 ;  /* 0x000000000000781c */ /* 0x000fda0003f2f008 */
[----:B------:R-:W-:Y:S05]  /*65c0*/  @!P1 BRA `(.L_x_3038) ;  /* 0xfffffff000a49947 */ /* 0x000fea000383ffff */
[----:B------:R-:W-:Y:S05]  /*65d0*/  BRA `(.L_x_2949) ;  /* 0x0000002400d47947 */ /* 0x000fea0003800000 */
.L_x_2985:
        /* <DEDUP_REMOVED lines=21> */
.L_x_3039:
[----:B------:R-:W-:Y:S01]  /*6730*/  ULDC UR9, c[0x0][0x8cc] ;  /* 0x0002330000097ab9 */ /* 0x000fe20000000800 */
[----:B------:R-:W-:Y:S01]  /*6740*/  UMOV UR7, UR8 ;  /* 0x0000000800077c82 */ /* 0x000fe20008000000 */
[----:B------:R-:W-:-:S11]  /*6750*/  UISETP.NE.AND UP0, UPT, UR9, 0x1, UPT ;  /* 0x000000010900788c */ /* 0x000fd6000bf05270 */
[----:B------:R-:W-:Y:S02]  /*6760*/  @UP0 ULDC.64 UR10, c[0x0][0x8d0] ;  /* 0x00023400000a0ab9 */ /* 0x000fe40000000a00 */
[----:B------:R-:W-:-:S04]  /*6770*/  UIMAD.WIDE.U32 UR4, UR8, UR10, URZ ;  /* 0x0000000a080472a5 */ /* 0x000fc8000f8e003f */
[----:B------:R-:W-:-:S04]  /*6780*/  @UP0 USHF.R.U32.HI UR7, URZ, UR11, UR5 ;  /* 0x0000000b3f070299 */ /* 0x000fc80008011605 */
[----:B------:R-:W-:-:S12]  /*6790*/  UIMAD UR4, UR7, UR9, URZ ;  /* 0x00000009070472a4 */ /* 0x000fd8000f8e023f */
.L_x_3040:
        /* <DEDUP_REMOVED lines=80> */
.L_x_3085:
        /* <DEDUP_REMOVED lines=9> */
.L_x_3044:
        /* <DEDUP_REMOVED lines=108> */
.L_x_3055:
[----:B-1----:R-:W-:-:S05]  /*73f0*/  IMAD.MOV.U32 R13, RZ, RZ, 0x1 ;  /* 0x00000001ff0d7424 */ /* 0x002fca00078e00ff */
[----:B------:R-:W-:-:S04]  /*7400*/  SHF.L.U32 R13, R13, 0x1f, RZ ;  /* 0x0000001f0d0d7819 */ /* 0x000fc800000006ff */
[----:B------:R-:W1:Y:S02]  /*7410*/  SYNCS.PHASECHK.TRANS64.TRYWAIT P1, [R12+URZ+0x36438], R13 ;  /* 0x0364380d0c0075a7 */ /* 0x000e64000802017f */
[----:B-1----:R-:W-:Y:S05]  /*7420*/  @!P1 BRA `(.L_x_3047) ;  /* 0x0000001c00409947 */ /* 0x002fea0003800000 */
.L_x_3086:
        /* <DEDUP_REMOVED lines=8> */
.L_x_3048:
        /* <DEDUP_REMOVED lines=48> */
.L_x_3087:
        /* <DEDUP_REMOVED lines=8> */
.L_x_3050:
        /* <DEDUP_REMOVED lines=46> */
.L_x_3088:
        /* <DEDUP_REMOVED lines=12> */
.L_x_3052:
        /* <DEDUP_REMOVED lines=37> */
.L_x_3090:
        /* <DEDUP_REMOVED lines=8> */
.L_x_3054:
        /* <DEDUP_REMOVED lines=41> */
.L_x_3046:
[----:B--2---:R-:W2:Y:S01]  /*8130*/  LDL.LU R4, [R1] ;  /* 0x0000000001047983 */ /* 0x004ea20000300800 */
[----:B------:R-:W-:-:S03]  /*8140*/  IMAD.MOV.U32 R10, RZ, RZ, 0x1 ;  /* 0x00000001ff0a7424 */ /* 0x000fc600078e00ff */
[----:B------:R3:W5:Y:S01]  /*8150*/  LDL R5, [R1+0x4] ;  /* 0x0000040001057983 */ /* 0x0007620000100800 */
[----:B--2---:R-:W-:-:S13]  /*8160*/  ISETP.NE.AND P1, PT, R4, RZ, PT ;  /* 0x000000ff0400720c */ /* 0x004fda0003f25270 */
[----:B---3--:R-:W-:Y:S05]  /*8170*/  @!P1 BRA `(.L_x_3045) ;  /* 0x0000000400889947 */ /* 0x008fea0003800000 */
[----:B------:R-:W2:Y:S02]  /*8180*/  SYNCS.PHASECHK.TRANS64.TRYWAIT P1, [R12+URZ+0x36438], R13 ;  /* 0x0364380d0c0075a7 */ /* 0x000ea4000802017f */
[----:B--2---:R-:W-:Y:S05]  /*8190*/  @!P1 BRA `(.L_x_3056) ;  /* 0x0000001000449947 */ /* 0x004fea0003800000 */
.L_x_3091:
        /* <DEDUP_REMOVED lines=8> */
.L_x_3057:
        /* <DEDUP_REMOVED lines=41> */
.L_x_3092:
        /* <DEDUP_REMOVED lines=9> */
.L_x_3059:
        /* <DEDUP_REMOVED lines=38> */
.L_x_3045:
[----:B------:R-:W-:-:S04]  /*87a0*/  SHF.L.U32 R3, R10, 0x1f, RZ ;  /* 0x0000001f0a037819 */ /* 0x000fc800000006ff */
[----:B------:R-:W2:Y:S02]  /*87b0*/  SYNCS.PHASECHK.TRANS64.TRYWAIT P1, [R12+URZ+0x36438], R3 ;  /* 0x036438030c0075a7 */ /* 0x000ea4000802017f */
[----:B--2---:R-:W-:Y:S05]  /*87c0*/  @!P1 BRA `(.L_x_3060) ;  /* 0x0000000800e09947 */ /* 0x004fea0003800000 */
.L_x_3093:
[----:B------:R-:W-:Y:S05]  /*87d0*/  @P0 BRA `(.L_x_3061) ;  /* 0x0000000000180947 */ /* 0x000fea0003800000 */
[----:B------:R-:W3:Y:S01]  /*87e0*/  S2R R0, SR_TID.X ;  /* 0x0000000000007919 */ /* 0x000ee20000002100 */
[----:B--2---:R-:W-:-:S04]  /*87f0*/  IMAD.MOV.U32 R3, RZ, RZ, 0x6100 ;  /* 0x00006100ff037424 */ /* 0x004fc800078e00ff */
[----:B------:R4:W-:Y:S01]  /*8800*/  SYNCS.ARRIVE.TRANS64 RZ, [R12+URZ+0x36430], R3 ;  /* 0x036430030cff79a7 */ /* 0x0009e2000800003f */
[----:B---3--:R-:W-:-:S13]  /*8810*/  LOP3.LUT P0, RZ, R0, 0x1f, RZ, 0xc0, !PT ;  /* 0x0000001f00ff7812 */ /* 0x008fda000780c0ff */
[----:B----4-:R-:W-:Y:S05]  /*8820*/  @!P0 BRA `(.L_x_3061) ;  /* 0x0000000000048947 */ /* 0x010fea0003800000 */
[----:B------:R-:W-:Y:S01]  /*8830*/  BPT.TRAP 0x1 ;  /* 0x000000040000795c */ /* 0x000fe20000300000 */
.L_x_3061:
        /* <DEDUP_REMOVED lines=45> */
.L_x_3042:
[----:B------:R-:W-:Y:S05]  /*8b10*/  BSYNC B0 ;  /* 0x0000000000007941 */ /* 0x000fea0003800000 */
.L_x_3041:
[----:B------:R-:W-:-:S03]  /*8b20*/  UMOV UR4, 0xffffffff ;  /* 0xffffffff00047882 */ /* 0x000fc60000000000 */
[----:B------:R-:W-:Y:S05]  /*8b30*/  BRA.DIV UR4, `(.L_x_3062) ;  /* 0x0000000a04187947 */ /* 0x000fea000b800000 */
[----:B------:R-:W-:-:S13]  /*8b40*/  ELECT P0, URZ, PT ;  /* 0x00000000003f782f */ /* 0x000fda0003800000 */
.L_x_3096:
[----:B------:R-:W-:Y:S05]  /*8b50*/  @!P0 BRA `(.L_x_2949) ;  /* 0x0000000000748947 */ /* 0x000fea0003800000 */
[----:B------:R-:W2:Y:S02]  /*8b60*/  LDL.LU R0, [R1+0x8] ;  /* 0x0000080001007983 */ /* 0x000ea40000300800 */
[----:B--2---:R-:W-:-:S04]  /*8b70*/  LOP3.LUT R0, R0, 0x2, RZ, 0xfc, !PT ;  /* 0x0000000200007812 */ /* 0x004fc800078efcff */
[----:B------:R-:W-:-:S13]  /*8b80*/  ISETP.NE.AND P0, PT, R0, 0x3, PT ;  /* 0x000000030000780c */ /* 0x000fda0003f05270 */
[----:B------:R-:W-:Y:S05]  /*8b90*/  @!P0 BRA `(.L_x_3063) ;  /* 0x0000000000048947 */ /* 0x000fea0003800000 */
[----:B------:R-:W-:Y:S01]  /*8ba0*/  BPT.TRAP 0x1 ;  /* 0x000000040000795c */ /* 0x000fe20000300000 */
.L_x_3063:
        /* <DEDUP_REMOVED lines=15> */
.L_x_3097:
[----:B------:R-:W3:Y:S02]  /*8ca0*/  SYNCS.PHASECHK.TRANS64.TRYWAIT P1, [R23+URZ], R0 ;  /* 0x00000000170075a7 */ /* 0x000ee4000802017f */
[----:B---3--:R-:W-:Y:S05]  /*8cb0*/  @!P1 BRA `(.L_x_3065) ;  /* 0x0000000400f09947 */ /* 0x008fea0003800000 */
.L_x_3098:
[----:B------:R-:W-:Y:S05]  /*8cc0*/  @!P0 BRA `(.L_x_3066) ;  /* 0x0000000000048947 */ /* 0x000fea0003800000 */
[----:B------:R-:W-:Y:S01]  /*8cd0*/  BPT.TRAP 0x1 ;  /* 0x000000040000795c */ /* 0x000fe20000300000 */
.L_x_3066:
[----:B------:R-:W-:-:S07]  /*8ce0*/  SHF.L.U32 R10, R10, 0x1f, RZ ;  /* 0x0000001f0a0a7819 */ /* 0x000fce00000006ff */
.L_x_3067:
[----:B----4-:R4:W1:Y:S02]  /*8cf0*/  SYNCS.PHASECHK.TRANS64.TRYWAIT P0, [R7+URZ+0x36438], R10 ;  /* 0x0364380a070075a7 */ /* 0x010864000800017f */
[----:B-1----:R-:W-:Y:S05]  /*8d00*/  @!P0 NANOSLEEP.SYNCS 0x989680 ;  /* 0x009896800000895d */ /* 0x002fea0003900000 */
[----:B------:R-:W1:Y:S02]  /*8d10*/  @!P0 SYNCS.PHASECHK.TRANS64 P0, [R7+URZ+0x36438], R10 ;  /* 0x0364380a070085a7 */ /* 0x000e64000800007f */
[----:B-1----:R-:W-:Y:S05]  /*8d20*/  @!P0 BRA `(.L_x_3067) ;  /* 0xfffffffc00f08947 */ /* 0x002fea000383ffff */
.L_x_2949:
[----:B------:R-:W-:Y:S05]  /*8d30*/  BSYNC B6 ;  /* 0x0000000000067941 */ /* 0x000fea0003800000 */
.L_x_2944:
[----:B------:R-:W-:Y:S05]  /*8d40*/  EXIT ;  /* 0x000000000000794d */ /* 0x000fea0003800000 */
.L_x_2955:
[----:B------:R-:W-:Y:S02]  /*8d50*/  IMAD.MOV.U32 R12, RZ, RZ, RZ ;  /* 0x000000ffff0c7224 */ /* 0x000fe400078e00ff */
[----:B------:R-:W-:Y:S02]  /*8d60*/  IMAD.MOV.U32 R11, RZ, RZ, 0x1f ;  /* 0x0000001fff0b7424 */ /* 0x000fe400078e00ff */
[----:B------:R-:W-:-:S07]  /*8d70*/  IMAD.MOV.U32 R15, RZ, RZ, -0x1 ;  /* 0xffffffffff0f7424 */ /* 0x000fce00078e00ff */
[----:B------:R-:W-:Y:S05]  /*8d80*/  WARPSYNC.COLLECTIVE R15, `(.L_x_3068) ;  /* 0x000000000f087348 */ /* 0x000fea0003c00000 */
[----:B------:R1:W2:Y:S02]  /*8d90*/  SHFL.IDX P6, R14, R13, R12, R11 ;  /* 0x0000000c0d0e7389 */ /* 0x0002a400000c000b */
[----:B-12---:R-:W-:Y:S01]  /*8da0*/  ENDCOLLECTIVE ;  /* 0x000000000000791b */ /* 0x006fe20003800000 */
.L_x_3068:
[----:B------:R-:W-:Y:S05]  /*8db0*/  BRA `(.L_x_3069) ;  /* 0xffffff8400147947 */ /* 0x000fea000383ffff */
.L_x_2957:
[----:B--2---:R2:W3:Y:S02]  /*8dc0*/  SYNCS.PHASECHK.TRANS64.TRYWAIT P0, [R19+URZ+0x36400], R10 ;  /* 0x0364000a130075a7 */ /* 0x0044e4000800017f */
[----:B---3--:R-:W-:Y:S05]  /*8dd0*/  @!P0 NANOSLEEP.SYNCS 0x989680 ;  /* 0x009896800000895d */ /* 0x008fea0003900000 */
[----:B------:R-:W3:Y:S02]  /*8de0*/  @!P0 SYNCS.PHASECHK.TRANS64 P0, [R19+URZ+0x36400], R10 ;  /* 0x0364000a130085a7 */ /* 0x000ee4000800007f */
[----:B---3--:R-:W-:Y:S05]  /*8df0*/  @!P0 BRA `(.L_x_2957) ;  /* 0xfffffffc00f08947 */ /* 0x008fea000383ffff */
[----:B------:R-:W-:Y:S05]  /*8e00*/  BRA `(.L_x_2956) ;  /* 0xffffff84004c7947 */ /* 0x000fea000383ffff */
.L_x_2961:
[----:B--2---:R2:W3:Y:S02]  /*8e10*/  SYNCS.PHASECHK.TRANS64.TRYWAIT P1, [R3+URZ+0x36410], R12 ;  /* 0x0364100c030075a7 */ /* 0x0044e4000802017f */
[----:B---3--:R-:W-:Y:S05]  /*8e20*/  @!P1 NANOSLEEP.SYNCS 0x989680 ;  /* 0x009896800000995d */ /* 0x008fea0003900000 */
[----:B------:R-:W3:Y:S02]  /*8e30*/  @!P1 SYNCS.PHASECHK.TRANS64 P1, [R3+URZ+0x36410], R12 ;  /* 0x0364100c030095a7 */ /* 0x000ee4000802007f */
[----:B---3--:R-:W-:Y:S05]  /*8e40*/  @!P1 BRA `(.L_x_2961) ;  /* 0xfffffffc00f09947 */ /* 0x008fea000383ffff */
[----:B------:R-:W-:Y:S05]  /*8e50*/  BRA `(.L_x_2960) ;  /* 0xffffff8c00107947 */ /* 0x000fea000383ffff */
.L_x_2965:
[----:B------:R1:W1:Y:S02]  /*8e60*/  SYNCS.PHASECHK.TRANS64.TRYWAIT P1, [R19+URZ+0x36430], R14 ;  /* 0x0364300e130075a7 */ /* 0x000264000802017f */
[----:B-1----:R-:W-:Y:S05]  /*8e70*/  @!P1 NANOSLEEP.SYNCS 0x989680 ;  /* 0x009896800000995d */ /* 0x002fea0003900000 */
[----:B------:R-:W1:Y:S02]  /*8e80*/  @!P1 SYNCS.PHASECHK.TRANS64 P1, [R19+URZ+0x36430], R14 ;  /* 0x0364300e130095a7 */ /* 0x000e64000802007f */
[----:B-1----:R-:W-:Y:S05]  /*8e90*/  @!P1 BRA `(.L_x_2965) ;  /* 0xfffffffc00f09947 */ /* 0x002fea000383ffff */
[----:B------:R-:W-:Y:S05]  /*8ea0*/  BRA `(.L_x_2964) ;  /* 0xffffff9000b47947 */ /* 0x000fea000383ffff */
.L_x_2972:
[----:B------:R-:W-:Y:S01]  /*8eb0*/  BSSY B0, `(.L_x_3070) ;  /* 0x0000005000007945 */ /* 0x000fe20003800000 */
[----:B------:R-:W-:-:S07]  /*8ec0*/  IMAD.MOV.U32 R15, RZ, RZ, -0x1 ;  /* 0xffffffffff0f7424 */ /* 0x000fce00078e00ff */
[----:B-1----:R-:W-:Y:S05]  /*8ed0*/  WARPSYNC.COLLECTIVE R15, `(.L_x_3071) ;  /* 0x000000000f087348 */ /* 0x002fea0003c00000 */
[----:B------:R-:W-:Y:S01]  /*8ee0*/  NOP ;  /* 0x0000000000007918 */ /* 0x000fe20000000000 */
[----:B-1----:R-:W-:Y:S01]  /*8ef0*/  ENDCOLLECTIVE ;  /* 0x000000000000791b */ /* 0x002fe20003800000 */
.L_x_3071:
[----:B------:R-:W-:Y:S05]  /*8f00*/  BSYNC B0 ;  /* 0x0000000000007941 */ /* 0x000fea0003800000 */
.L_x_3070:
[----:B------:R-:W-:Y:S05]  /*8f10*/  BRA `(.L_x_3072) ;  /* 0xffffffb000f07947 */ /* 0x000fea000383ffff */
.L_x_2981:
[----:B------:R-:W-:Y:S01]  /*8f20*/  BSSY B0, `(.L_x_3073) ;  /* 0x0000005000007945 */ /* 0x000fe20003800000 */
[----:B------:R-:W-:-:S07]  /*8f30*/  IMAD.MOV.U32 R15, RZ, RZ, -0x1 ;  /* 0xffffffffff0f7424 */ /* 0x000fce00078e00ff */
[----:B-12---:R-:W-:Y:S05]  /*8f40*/  WARPSYNC.COLLECTIVE R15, `(.L_x_3074) ;  /* 0x000000000f087348 */ /* 0x006fea0003c00000 */
[----:B------:R-:W-:Y:S01]  /*8f50*/  NOP ;  /* 0x0000000000007918 */ /* 0x000fe20000000000 */
[----:B-12---:R-:W-:Y:S01]  /*8f60*/  ENDCOLLECTIVE ;  /* 0x000000000000791b */ /* 0x006fe20003800000 */
.L_x_3074:
[----:B------:R-:W-:Y:S05]  /*8f70*/  BSYNC B0 ;  /* 0x0000000000007941 */ /* 0x000fea0003800000 */
.L_x_3073:
[----:B------:R-:W-:Y:S05]  /*8f80*/  BRA `(.L_x_3075) ;  /* 0xffffffb400e07947 */ /* 0x000fea000383ffff */
.L_x_2992:
[----:B------:R-:W-:Y:S01]  /*8f90*/  BSSY B0, `(.L_x_3076) ;  /* 0x0000005000007945 */ /* 0x000fe20003800000 */
[----:B------:R-:W-:-:S07]  /*8fa0*/  IMAD.MOV.U32 R15, RZ, RZ, -0x1 ;  /* 0xffffffffff0f7424 */ /* 0x000fce00078e00ff */
[----:B------:R-:W-:Y:S05]  /*8fb0*/  WARPSYNC.COLLECTIVE R15, `(.L_x_3077) ;  /* 0x000000000f087348 */ /* 0x000fea0003c00000 */
[----:B------:R-:W-:Y:S01]  /*8fc0*/  NOP ;  /* 0x0000000000007918 */ /* 0x000fe20000000000 */
[----:B------:R-:W-:Y:S01]  /*8fd0*/  ENDCOLLECTIVE ;  /* 0x000000000000791b */ /* 0x000fe20003800000 */
.L_x_3077:
[----:B------:R-:W-:Y:S05]  /*8fe0*/  BSYNC B0 ;  /* 0x0000000000007941 */ /* 0x000fea0003800000 */
.L_x_3076:
[----:B------:R-:W-:Y:S05]  /*8ff0*/  BRA `(.L_x_3078) ;  /* 0xffffffc000647947 */ /* 0x000fea000383ffff */
.L_x_3009:
[----:B------:R-:W-:Y:S01]  /*9000*/  BSSY B0, `(.L_x_3079) ;  /* 0x0000005000007945 */ /* 0x000fe20003800000 */
[----:B------:R-:W-:-:S07]  /*9010*/  IMAD.MOV.U32 R15, RZ, RZ, -0x1 ;  /* 0xffffffffff0f7424 */ /* 0x000fce00078e00ff */
[----:B------:R-:W-:Y:S05]  /*9020*/  WARPSYNC.COLLECTIVE R15, `(.L_x_3080) ;  /* 0x000000000f087348 */ /* 0x000fea0003c00000 */
[----:B------:R-:W-:Y:S01]  /*9030*/  NOP ;  /* 0x0000000000007918 */ /* 0x000fe20000000000 */
[----:B------:R-:W-:Y:S01]  /*9040*/  ENDCOLLECTIVE ;  /* 0x000000000000791b */ /* 0x000fe20003800000 */
.L_x_3080:
[----:B------:R-:W-:Y:S05]  /*9050*/  BSYNC B0 ;  /* 0x0000000000007941 */ /* 0x000fea0003800000 */
.L_x_3079:
[----:B------:R-:W-:Y:S05]  /*9060*/  BRA `(.L_x_3081) ;  /* 0xffffffc800687947 */ /* 0x000fea000383ffff */
.L_x_3025:
[----:B------:R-:W-:Y:S01]  /*9070*/  BSSY B0, `(.L_x_3082) ;  /* 0x0000005000007945 */ /* 0x000fe20003800000 */
[----:B------:R-:W-:-:S07]  /*9080*/  IMAD.MOV.U32 R15, RZ, RZ, -0x1 ;  /* 0xffffffffff0f7424 */ /* 0x000fce00078e00ff */
[----:B------:R-:W-:Y:S05]  /*9090*/  WARPSYNC.COLLECTIVE R15, `(.L_x_3083) ;  /* 0x000000000f087348 */ /* 0x000fea0003c00000 */
[----:B------:R-:W-:Y:S01]  /*90a0*/  NOP ;  /* 0x0000000000007918 */ /* 0x000fe20000000000 */
[----:B------:R-:W-:Y:S01]  /*90b0*/  ENDCOLLECTIVE ;  /* 0x000000000000791b */ /* 0x000fe20003800000 */
.L_x_3083:
[----:B------:R-:W-:Y:S05]  /*90c0*/  BSYNC B0 ;  /* 0x0000000000007941 */ /* 0x000fea0003800000 */
.L_x_3082:
[----:B------:R-:W-:Y:S05]  /*90d0*/  BRA `(.L_x_3084) ;  /* 0xffffffcc00f47947 */ /* 0x000fea000383ffff */
.L_x_3043:
[----:B-1----:R1:W2:Y:S02]  /*90e0*/  SYNCS.PHASECHK.TRANS64.TRYWAIT P1, [R12+URZ+0x36420], R13 ;  /* 0x0364200d0c0075a7 */ /* 0x0022a4000802017f */
[----:B--2---:R-:W-:Y:S05]  /*90f0*/  @!P1 NANOSLEEP.SYNCS 0x989680 ;  /* 0x009896800000995d */ /* 0x004fea0003900000 */
[----:B------:R-:W2:Y:S02]  /*9100*/  @!P1 SYNCS.PHASECHK.TRANS64 P1, [R12+URZ+0x36420], R13 ;  /* 0x0364200d0c0095a7 */ /* 0x000ea4000802007f */
[----:B--2---:R-:W-:Y:S05]  /*9110*/  @!P1 BRA `(.L_x_3043) ;  /* 0xfffffffc00f09947 */ /* 0x004fea000383ffff */
[----:B------:R-:W-:Y:S05]  /*9120*/  BRA `(.L_x_3085) ;  /* 0xffffffd800dc7947 */ /* 0x000fea000383ffff */
.L_x_3047:
[----:B-1----:R1:W3:Y:S02]  /*9130*/  SYNCS.PHASECHK.TRANS64.TRYWAIT P1, [R12+URZ+0x36438], R13 ;  /* 0x0364380d0c0075a7 */ /* 0x0022e4000802017f */
[----:B---3--:R-:W-:Y:S05]  /*9140*/  @!P1 NANOSLEEP.SYNCS 0x989680 ;  /* 0x009896800000995d */ /* 0x008fea0003900000 */
[----:B------:R-:W3:Y:S02]  /*9150*/  @!P1 SYNCS.PHASECHK.TRANS64 P1, [R12+URZ+0x36438], R13 ;  /* 0x0364380d0c0095a7 */ /* 0x000ee4000802007f */
[----:B---3--:R-:W-:Y:S05]  /*9160*/  @!P1 BRA `(.L_x_3047) ;  /* 0xfffffffc00f09947 */ /* 0x008fea000383ffff */
[----:B------:R-:W-:Y:S05]  /*9170*/  BRA `(.L_x_3086) ;  /* 0xffffffe000ac7947 */ /* 0x000fea000383ffff */
.L_x_3049:
[----:B--2---:R2:W3:Y:S02]  /*9180*/  SYNCS.PHASECHK.TRANS64.TRYWAIT P1, [R12+URZ+0x36428], R0 ;  /* 0x036428000c0075a7 */ /* 0x0044e4000802017f */
[----:B---3--:R-:W-:Y:S05]  /*9190*/  @!P1 NANOSLEEP.SYNCS 0x989680 ;  /* 0x009896800000995d */ /* 0x008fea0003900000 */
[----:B------:R-:W3:Y:S02]  /*91a0*/  @!P1 SYNCS.PHASECHK.TRANS64 P1, [R12+URZ+0x36428], R0 ;  /* 0x036428000c0095a7 */ /* 0x000ee4000802007f */
[----:B---3--:R-:W-:Y:S05]  /*91b0*/  @!P1 BRA `(.L_x_3049) ;  /* 0xfffffffc00f09947 */ /* 0x008fea000383ffff */
[----:B------:R-:W-:Y:S05]  /*91c0*/  BRA `(.L_x_3087) ;  /* 0xffffffe400787947 */ /* 0x000fea000383ffff */
.L_x_3051:
        /* <DEDUP_REMOVED lines=8> */
.L_x_3053:
[----:B------:R-:W-:-:S07]  /*9250*/  SHF.L.U32 R5, R16, 0x1f, RZ ;  /* 0x0000001f10057819 */ /* 0x000fce00000006ff */
.L_x_3089:
[----:B---3--:R3:W4:Y:S02]  /*9260*/  SYNCS.PHASECHK.TRANS64.TRYWAIT P1, [R12+URZ+0x36420], R5 ;  /* 0x036420050c0075a7 */ /* 0x008724000802017f */
[----:B----4-:R-:W-:Y:S05]  /*9270*/  @!P1 NANOSLEEP.SYNCS 0x989680 ;  /* 0x009896800000995d */ /* 0x010fea0003900000 */
[----:B------:R-:W4:Y:S02]  /*9280*/  @!P1 SYNCS.PHASECHK.TRANS64 P1, [R12+URZ+0x36420], R5 ;  /* 0x036420050c0095a7 */ /* 0x000f24000802007f */
[----:B----4-:R-:W-:Y:S05]  /*9290*/  @!P1 BRA `(.L_x_3089) ;  /* 0xfffffffc00f09947 */ /* 0x010fea000383ffff */
[----:B------:R-:W-:Y:S05]  /*92a0*/  BRA `(.L_x_3090) ;  /* 0xffffffe800dc7947 */ /* 0x000fea000383ffff */
.L_x_3056:
[----:B--2---:R2:W3:Y:S02]  /*92b0*/  SYNCS.PHASECHK.TRANS64.TRYWAIT P1, [R12+URZ+0x36438], R13 ;  /* 0x0364380d0c0075a7 */ /* 0x0044e4000802017f */
[----:B---3--:R-:W-:Y:S05]  /*92c0*/  @!P1 NANOSLEEP.SYNCS 0x989680 ;  /* 0x009896800000995d */ /* 0x008fea0003900000 */
[----:B------:R-:W3:Y:S02]  /*92d0*/  @!P1 SYNCS.PHASECHK.TRANS64 P1, [R12+URZ+0x36438], R13 ;  /* 0x0364380d0c0095a7 */ /* 0x000ee4000802007f */
[----:B---3--:R-:W-:Y:S05]  /*92e0*/  @!P1 BRA `(.L_x_3056) ;  /* 0xfffffffc00f09947 */ /* 0x008fea000383ffff */
[----:B------:R-:W-:Y:S05]  /*92f0*/  BRA `(.L_x_3091) ;  /* 0xffffffec00a87947 */ /* 0x000fea000383ffff */
.L_x_3058:
[----:B-1----:R1:W2:Y:S02]  /*9300*/  SYNCS.PHASECHK.TRANS64.TRYWAIT P1, [R12+URZ+0x36428], R5 ;  /* 0x036428050c0075a7 */ /* 0x0022a4000802017f */
[----:B--2---:R-:W-:Y:S05]  /*9310*/  @!P1 NANOSLEEP.SYNCS 0x989680 ;  /* 0x009896800000995d */ /* 0x004fea0003900000 */
[----:B------:R-:W2:Y:S02]  /*9320*/  @!P1 SYNCS.PHASECHK.TRANS64 P1, [R12+URZ+0x36428], R5 ;  /* 0x036428050c0095a7 */ /* 0x000ea4000802007f */
[----:B--2---:R-:W-:Y:S05]  /*9330*/  @!P1 BRA `(.L_x_3058) ;  /* 0xfffffffc00f09947 */ /* 0x004fea000383ffff */
[----:B------:R-:W-:Y:S05]  /*9340*/  BRA `(.L_x_3092) ;  /* 0xfffffff000587947 */ /* 0x000fea000383ffff */
.L_x_3060:
[----:B--2---:R2:W3:Y:S02]  /*9350*/  SYNCS.PHASECHK.TRANS64.TRYWAIT P1, [R12+URZ+0x36438], R3 ;  /* 0x036438030c0075a7 */ /* 0x0044e4000802017f */
[----:B---3--:R-:W-:Y:S05]  /*9360*/  @!P1 NANOSLEEP.SYNCS 0x989680 ;  /* 0x009896800000995d */ /* 0x008fea0003900000 */
[----:B------:R-:W3:Y:S02]  /*9370*/  @!P1 SYNCS.PHASECHK.TRANS64 P1, [R12+URZ+0x36438], R3 ;  /* 0x036438030c0095a7 */ /* 0x000ee4000802007f */
[----:B---3--:R-:W-:Y:S05]  /*9380*/  @!P1 BRA `(.L_x_3060) ;  /* 0xfffffffc00f09947 */ /* 0x008fea000383ffff */
[----:B------:R-:W-:Y:S05]  /*9390*/  BRA `(.L_x_3093) ;  /* 0xfffffff4000c7947 */ /* 0x000fea000383ffff */
.L_x_3062:
[----:B------:R-:W-:Y:S01]  /*93a0*/  BSSY B0, `(.L_x_3094) ;  /* 0x0000006000007945 */ /* 0x000fe20003800000 */
[----:B------:R-:W-:-:S07]  /*93b0*/  IMAD.MOV.U32 R15, RZ, RZ, -0x1 ;  /* 0xffffffffff0f7424 */ /* 0x000fce00078e00ff */
[----:B-1----:R-:W-:Y:S05]  /*93c0*/  WARPSYNC.COLLECTIVE R15, `(.L_x_3095) ;  /* 0x000000000f0c7348 */ /* 0x002fea0003c00000 */
[----:B------:R-:W-:Y:S02]  /*93d0*/  ELECT P6, UR62, PT ;  /* 0x00000000003e782f */ /* 0x000fe400038c0000 */
[----:B------:R-:W-:Y:S01]  /*93e0*/  MOV R14, UR62 ;  /* 0x0000003e000e7c02 */ /* 0x000fe20008000f00 */
[----:B-1----:R-:W-:Y:S10]  /*93f0*/  ENDCOLLECTIVE ;  /* 0x000000000000791b */ /* 0x002ff40003800000 */
.L_x_3095:
[----:B------:R-:W-:Y:S05]  /*9400*/  BSYNC B0 ;  /* 0x0000000000007941 */ /* 0x000fea0003800000 */
.L_x_3094:
[----:B------:R-:W-:Y:S01]  /*9410*/  PLOP3.LUT P0, PT, P6, PT, PT, 0x80, 0x0 ;  /* 0x000000000000781c */ /* 0x000fe2000370f070 */
[----:B------:R-:W-:-:S12]  /*9420*/  BRA `(.L_x_3096) ;  /* 0xfffffff400c87947 */ /* 0x000fd8000383ffff */
.L_x_3064:
[----:B--2---:R2:W3:Y:S02]  /*9430*/  SYNCS.PHASECHK.TRANS64.TRYWAIT P1, [R5+URZ], R2 ;  /* 0x00000002050075a7 */ /* 0x0044e4000802017f */
[----:B---3--:R-:W-:Y:S05]  /*9440*/  @!P1 NANOSLEEP.SYNCS 0x989680 ;  /* 0x009896800000995d */ /* 0x008fea0003900000 */
[----:B------:R-:W3:Y:S02]  /*9450*/  @!P1 SYNCS.PHASECHK.TRANS64 P1, [R5+URZ], R2 ;  /* 0x00000002050095a7 */ /* 0x000ee4000802007f */
[----:B---3--:R-:W-:Y:S05]  /*9460*/  @!P1 BRA `(.L_x_3064) ;  /* 0xfffffffc00f09947 */ /* 0x008fea000383ffff */
[----:B------:R-:W-:Y:S05]  /*9470*/  BRA `(.L_x_3097) ;  /* 0xfffffff800087947 */ /* 0x000fea000383ffff */
.L_x_3065:
[----:B---3--:R3:W4:Y:S02]  /*9480*/  SYNCS.PHASECHK.TRANS64.TRYWAIT P1, [R23+URZ], R0 ;  /* 0x00000000170075a7 */ /* 0x008724000802017f */
[----:B----4-:R-:W-:Y:S05]  /*9490*/  @!P1 NANOSLEEP.SYNCS 0x989680 ;  /* 0x009896800000995d */ /* 0x010fea0003900000 */
[----:B------:R-:W4:Y:S02]  /*94a0*/  @!P1 SYNCS.PHASECHK.TRANS64 P1, [R23+URZ], R0 ;  /* 0x00000000170095a7 */ /* 0x000f24000802007f */
[----:B----4-:R-:W-:Y:S05]  /*94b0*/  @!P1 BRA `(.L_x_3065) ;  /* 0xfffffffc00f09947 */ /* 0x010fea000383ffff */
[----:B------:R-:W-:Y:S05]  /*94c0*/  BRA `(.L_x_3098) ;  /* 0xfffffff400fc7947 */ /* 0x000fea000383ffff */
.L_x_3099:
        /* <DEDUP_REMOVED lines=11> */
.L_x_3874:


//--------------------- .text._ZN7cutlass13device_kernelIN5flash22FlashAttnBwdPreprocessIN4cute5tupleIJNS3_1CILi64EEENS5_ILi192EEEEEENS_10bfloat16_tEfNS_4arch4Sm90ELb1ELb0EEEEEvNT_6ParamsE --------------------------
	.section	.text._ZN7cutlass13device_kernelIN5flash22FlashAttnBwdPreprocessIN4cute5tupleIJNS3_1CILi64EEENS5_ILi192EEEEEENS_10bfloat16_tEfNS_4arch4Sm90ELb1ELb0EEEEEvNT_6ParamsE,"ax",@progbits
	.align	128
.text._ZN7cutlass13device_kernelIN5flash22FlashAttnBwdPreprocessIN4cute5tupleIJNS3_1CILi64EEENS5_ILi192EEEEEENS_10bfloat16_tEfNS_4arch4Sm90ELb1ELb0EEEEEvNT_6ParamsE:
        .type           _ZN7cutlass13device_kernelIN5flash22FlashAttnBwdPreprocessIN4cute5tupleIJNS3_1CILi64EEENS5_ILi192EEEEEENS_10bfloat16_tEfNS_4arch4Sm90ELb1ELb0EEEEEvNT_6ParamsE,@function
        .size           _ZN7cutlass13device_kernelIN5flash22FlashAttnBwdPreprocessIN4cute5tupleIJNS3_1CILi64EEENS5_ILi192EEEEEENS_10bfloat16_tEfNS_4arch4Sm90ELb1ELb0EEEEEvNT_6ParamsE,(.L_x_3875 - _ZN7cutlass13device_kernelIN5flash22FlashAttnBwdPreprocessIN4cute5tupleIJNS3_1CILi64EEENS5_ILi192EEEEEENS_10bfloat16_tEfNS_4arch4Sm90ELb1ELb0EEEEEvNT_6ParamsE)
        .other          _ZN7cutlass13device_kernelIN5flash22FlashAttnBwdPreprocessIN4cute5tupleIJNS3_1CILi64EEENS5_ILi192EEEEEENS_10bfloat16_tEfNS_4arch4Sm90ELb1ELb0EEEEEvNT_6ParamsE,@"STO_CUDA_ENTRY STV_DEFAULT"
_ZN7cutlass13device_kernelIN5flash22FlashAttnBwdPreprocessIN4cute5tupleIJNS3_1CILi64EEENS5_ILi192EEEEEENS_10bfloat16_tEfNS_4arch4Sm90ELb1ELb0EEEEEvNT_6ParamsE:
[----:B------:R-:W-:Y:S01]  /*0000*/  LDC R1, c[0x0][0x28] ;  /* 0x00000a00ff017b82 */ /* 0x000fe20000000800 */
[----:B------:R-:W0:Y:S01]  /*0010*/  S2R R55, SR_CTAID.X ;  /* 0x0000000000377919 */ /* 0x000e220000002500 */
[----:B------:R-:W-:-:S06]  /*0020*/  ULDC UR4, c[0x0][0x218] ;  /* 0x0000860000047ab9 */ /* 0x000fcc0000000800 */
[----:B------:R-:W1:Y:S01]  /*0030*/  S2UR UR8, SR_CTAID.Y ;  /* 0x00000000000879c3 */ /* 0x000e620000002600 */
[----:B------:R-:W-:Y:S01]  /*0040*/  IMAD.MOV.U32 R56, RZ, RZ, 0x7f800000 ;  /* 0x7f800000ff387424 */ /* 0x000fe200078e00ff */
[----:B------:R-:W2:Y:S01]  /*0050*/  S2R R57, SR_TID.X ;  /* 0x0000000000397919 */ /* 0x000ea20000002100 */
[----:B------:R-:W-:-:S05]  /*0060*/  ULDC.64 UR6, c[0x0][0x208] ;  /* 0x0000820000067ab9 */ /* 0x000fca0000000a00 */
[----:B------:R-:W3:Y:S08]  /*0070*/  S2UR UR9, SR_CTAID.Z ;  /* 0x00000000000979c3 */ /* 0x000ef00000002700 */
[----:B------:R-:W4:Y:S01]  /*0080*/  LDC.64 R30, c[0x0][0x250] ;  /* 0x00009400ff1e7b82 */ /* 0x000f220000000a00 */
[----:B-1----:R-:W-:-:S07]  /*0090*/  USHF.R.S32.HI UR10, URZ, 0x1f, UR8 ;  /* 0x0000001f3f0a7899 */ /* 0x002fce0008011408 */
[----:B------:R-:W1:Y:S01]  /*00a0*/  LDC.64 R38, c[0x0][0x238] ;  /* 0x00008e00ff267b82 */ /* 0x000e620000000a00 */
[----:B0-----:R-:W-:Y:S01]  /*00b0*/  IMAD.SHL.U32 R2, R55, 0x40, RZ ;  /* 0x0000004037027824 */ /* 0x001fe200078e00ff */
[----:B---3--:R-:W-:-:S06]  /*00c0*/  USHF.R.S32.HI UR11, URZ, 0x1f, UR9 ;  /* 0x0000001f3f0b7899 */ /* 0x008fcc0008011409 */
[----:B------:R-:W0:Y:S01]  /*00d0*/  LDC.64 R62, c[0x0][0x258] ;  /* 0x00009600ff3e7b82 */ /* 0x000e220000000a00 */
[----:B------:R-:W-:-:S04]  /*00e0*/  IADD3 R59, -R2, UR4, RZ ;  /* 0x00000004023b7c10 */ /* 0x000fc8000fffe1ff */
[----:B--2---:R-:W-:-:S04]  /*00f0*/  ISETP.GE.AND P0, PT, R57, R59, PT ;  /* 0x0000003b3900720c */ /* 0x004fc80003f06270 */
[----:B------:R-:W-:-:S13]  /*0100*/  ISETP.GT.OR P0, PT, R57, 0x3f, P0 ;  /* 0x0000003f3900780c */ /* 0x000fda0000704670 */
[----:B------:R-:W2:Y:S01]  /*0110*/  @!P0 LDC.64 R6, c[0x0][0x290] ;  /* 0x0000a400ff068b82 */ /* 0x000ea20000000a00 */
[----:B------:R-:W-:Y:S02]  /*0120*/  @!P0 SHF.R.S32.HI R5, RZ, 0x1f, R57 ;  /* 0x0000001fff058819 */ /* 0x000fe40000011439 */
[----:B------:R-:W-:-:S04]  /*0130*/  @!P0 IADD3 R4, P1, R2, R57, RZ ;  /* 0x0000003902048210 */ /* 0x000fc80007f3e0ff */
[----:B------:R-:W-:Y:S01]  /*0140*/  @!P0 LEA.HI.X.SX32 R5, R2, R5, 0x1, P1 ;  /* 0x0000000502058211 */ /* 0x000fe200008f0eff */
[----:B------:R-:W3:Y:S08]  /*0150*/  @!P0 LDC.64 R8, c[0x0][0x298] ;  /* 0x0000a600ff088b82 */ /* 0x000ef00000000a00 */
[----:B------:R-:W4:Y:S01]  /*0160*/  @!P0 LDC.64 R10, c[0x0][0x288] ;  /* 0x0000a200ff0a8b82 */ /* 0x000f220000000a00 */
[----:B--2---:R-:W-:-:S02]  /*0170*/  @!P0 IMAD R0, R6, UR10, RZ ;  /* 0x0000000a06008c24 */ /* 0x004fc4000f8e02ff */
[----:B------:R-:W-:-:S04]  /*0180*/  @!P0 IMAD.WIDE.U32 R4, R6, UR8, R4 ;  /* 0x0000000806048c25 */ /* 0x000fc8000f8e0004 */
[----:B------:R-:W-:Y:S02]  /*0190*/  @!P0 IMAD R7, R7, UR8, R0 ;  /* 0x0000000807078c24 */ /* 0x000fe4000f8e0200 */
[C---:B---3--:R-:W-:Y:S02]  /*01a0*/  @!P0 IMAD R0, R8.reuse, UR11, RZ ;  /* 0x0000000b08008c24 */ /* 0x048fe4000f8e02ff */
[----:B------:R-:W-:Y:S02]  /*01b0*/  @!P0 IMAD.IADD R5, R5, 0x1, R7 ;  /* 0x0000000105058824 */ /* 0x000fe400078e0207 */
[----:B------:R-:W-:Y:S02]  /*01c0*/  @!P0 IMAD R7, R9, UR9, R0 ;  /* 0x0000000909078c24 */ /* 0x000fe4000f8e0200 */
[----:B------:R-:W-:Y:S02]  /*01d0*/  @!P0 IMAD.WIDE.U32 R4, R8, UR9, R4 ;  /* 0x0000000908048c25 */ /* 0x000fe4000f8e0004 */
[----:B------:R-:W2:Y:S03]  /*01e0*/  LDC.64 R8, c[0x0][0x230] ;  /* 0x00008c00ff087b82 */ /* 0x000ea60000000a00 */
[----:B------:R-:W-:-:S02]  /*01f0*/  @!P0 IADD3 R0, R5, R7, RZ ;  /* 0x0000000705008210 */ /* 0x000fc40007ffe0ff */
[----:B----4-:R-:W-:-:S04]  /*0200*/  @!P0 LEA R6, P1, R4, R10, 0x2 ;  /* 0x0000000a04068211 */ /* 0x010fc800078210ff */
[----:B------:R-:W-:Y:S02]  /*0210*/  @!P0 LEA.HI.X R7, R4, R11, R0, 0x2, P1 ;  /* 0x0000000b04078211 */ /* 0x000fe400008f1400 */
[----:B------:R-:W-:-:S03]  /*0220*/  SHF.R.S32.HI R0, RZ, 0x1f, R57 ;  /* 0x0000001fff007819 */ /* 0x000fc60000011439 */
[----:B------:R1:W5:Y:S01]  /*0230*/  @!P0 LDG.E R56, desc[UR6][R6.64] ;  /* 0x0000000606388981 */ /* 0x000362000c1e1900 */
[----:B------:R-:W-:Y:S01]  /*0240*/  LEA.HI R0, R0, R57, RZ, 0x3 ;  /* 0x0000003900007211 */ /* 0x000fe200078f18ff */
[----:B------:R-:W-:Y:S01]  /*0250*/  BSSY B0, `(.L_x_3100) ;  /* 0x0000037000007945 */ /* 0x000fe20003800000 */
[----:B------:R-:W-:Y:S02]  /*0260*/  CS2R R10, SRZ ;  /* 0x00000000000a7805 */ /* 0x000fe4000001ff00 */
[----:B------:R-:W-:Y:S02]  /*0270*/  CS2R R12, SRZ ;  /* 0x00000000000c7805 */ /* 0x000fe4000001ff00 */
[----:B------:R-:W-:Y:S02]  /*0280*/  LOP3.LUT R54, R0, 0xfffffff8, RZ, 0xc0, !PT ;  /* 0xfffffff800367812 */ /* 0x000fe400078ec0ff */
[----:B------:R-:W-:Y:S02]  /*0290*/  CS2R R14, SRZ ;  /* 0x00000000000e7805 */ /* 0x000fe4000001ff00 */
[----:B------:R-:W-:-:S02]  /*02a0*/  SHF.R.S32.HI R52, RZ, 0x3, R0 ;  /* 0x00000003ff347819 */ /* 0x000fc40000011400 */
[----:B------:R-:W-:Y:S02]  /*02b0*/  CS2R R16, SRZ ;  /* 0x0000000000107805 */ /* 0x000fe4000001ff00 */
[----:B------:R-:W-:Y:S01]  /*02c0*/  CS2R R18, SRZ ;  /* 0x0000000000127805 */ /* 0x000fe2000001ff00 */
[----:B------:R-:W-:Y:S01]  /*02d0*/  IMAD.IADD R54, R57, 0x1, -R54 ;  /* 0x0000000139367824 */ /* 0x000fe200078e0a36 */
[----:B------:R-:W-:Y:S01]  /*02e0*/  ISETP.GE.AND P0, PT, R52, R59, PT ;  /* 0x0000003b3400720c */ /* 0x000fe20003f06270 */
[----:B--2---:R-:W-:Y:S01]  /*02f0*/  IMAD R4, R8, UR10, RZ ;  /* 0x0000000a08047c24 */ /* 0x004fe2000f8e02ff */
[----:B------:R-:W-:Y:S01]  /*0300*/  CS2R R24, SRZ ;  /* 0x0000000000187805 */ /* 0x000fe2000001ff00 */
[----:B-1----:R-:W-:Y:S01]  /*0310*/  IMAD R6, R38, UR11, RZ ;  /* 0x0000000b26067c24 */ /* 0x002fe2000f8e02ff */
[----:B------:R-:W-:Y:S01]  /*0320*/  SHF.L.U32 R60, R54, 0x3, RZ ;  /* 0x00000003363c7819 */ /* 0x000fe200000006ff */
[----:B------:R-:W-:Y:S01]  /*0330*/  IMAD R7, R9, UR8, R4 ;  /* 0x0000000809077c24 */ /* 0x000fe2000f8e0204 */
[----:B------:R-:W-:Y:S01]  /*0340*/  CS2R R20, SRZ ;  /* 0x0000000000147805 */ /* 0x000fe2000001ff00 */
[----:B------:R-:W-:Y:S01]  /*0350*/  VIADD R0, R52, 0x20 ;  /* 0x0000002034007836 */ /* 0x000fe20000000000 */
[----:B------:R-:W-:Y:S01]  /*0360*/  SHF.R.S32.HI R61, RZ, 0x1f, R60 ;  /* 0x0000001fff3d7819 */ /* 0x000fe2000001143c */
[----:B------:R-:W-:Y:S01]  /*0370*/  IMAD R39, R39, UR9, R6 ;  /* 0x0000000927277c24 */ /* 0x000fe2000f8e0206 */
[----:B------:R-:W-:-:S02]  /*0380*/  CS2R R22, SRZ ;  /* 0x0000000000167805 */ /* 0x000fc4000001ff00 */
[----:B------:R-:W-:Y:S02]  /*0390*/  SHF.R.S32.HI R53, RZ, 0x1f, R52 ;  /* 0x0000001fff357819 */ /* 0x000fe40000011434 */
[----:B------:R-:W-:Y:S01]  /*03a0*/  CS2R R26, SRZ ;  /* 0x00000000001a7805 */ /* 0x000fe2000001ff00 */
[----:B------:R-:W-:Y:S01]  /*03b0*/  IMAD.WIDE.U32 R4, R8, UR8, R60 ;  /* 0x0000000808047c25 */ /* 0x000fe2000f8e003c */
[----:B------:R-:W-:-:S03]  /*03c0*/  ISETP.GE.AND P1, PT, R0, R59, PT ;  /* 0x0000003b0000720c */ /* 0x000fc60003f26270 */
[C---:B------:R-:W-:Y:S02]  /*03d0*/  IMAD R8, R30.reuse, UR10, RZ ;  /* 0x0000000a1e087c24 */ /* 0x040fe4000f8e02ff */
[----:B------:R-:W-:Y:S01]  /*03e0*/  IMAD.IADD R5, R5, 0x1, R7 ;  /* 0x0000000105057824 */ /* 0x000fe200078e0207 */
[----:B------:R-:W-:Y:S01]  /*03f0*/  CS2R R6, SRZ ;  /* 0x0000000000067805 */ /* 0x000fe2000001ff00 */
[----:B------:R-:W-:Y:S01]  /*0400*/  IMAD R31, R31, UR8, R8 ;  /* 0x000000081f1f7c24 */ /* 0x000fe2000f8e0208 */
[----:B------:R-:W-:Y:S01]  /*0410*/  CS2R R8, SRZ ;  /* 0x0000000000087805 */ /* 0x000fe2000001ff00 */
[----:B------:R-:W-:-:S04]  /*0420*/  IMAD.WIDE.U32 R28, R30, UR8, R60 ;  /* 0x000000081e1c7c25 */ /* 0x000fc8000f8e003c */
[----:B------:R-:W-:Y:S01]  /*0430*/  IMAD.WIDE.U32 R34, R38, UR9, R4 ;  /* 0x0000000926227c25 */ /* 0x000fe2000f8e0004 */
[----:B------:R-:W-:Y:S02]  /*0440*/  CS2R R4, SRZ ;  /* 0x0000000000047805 */ /* 0x000fe4000001ff00 */
[----:B------:R-:W-:Y:S01]  /*0450*/  IADD3 R31, R29, R31, RZ ;  /* 0x0000001f1d1f7210 */ /* 0x000fe20007ffe0ff */
[----:B0-----:R-:W-:Y:S02]  /*0460*/  IMAD R40, R62, UR11, RZ ;  /* 0x0000000b3e287c24 */ /* 0x001fe4000f8e02ff */
[----:B------:R-:W-:Y:S01]  /*0470*/  IMAD.IADD R39, R35, 0x1, R39 ;  /* 0x0000000123277824 */ /* 0x000fe200078e0227 */
[----:B------:R-:W-:Y:S06]  /*0480*/  @P0 BRA `(.L_x_3101) ;  /* 0x00000000004c0947 */ /* 0x000fec0003800000 */
[----:B------:R-:W-:Y:S01]  /*0490*/  IMAD.WIDE R32, R55, 0x40, R52 ;  /* 0x0000004037207825 */ /* 0x000fe200078e0234 */
[----:B------:R-:W-:Y:S01]  /*04a0*/  ULDC.64 UR12, c[0x0][0x228] ;  /* 0x00008a00000c7ab9 */ /* 0x000fe20000000a00 */
[----:B------:R-:W-:Y:S01]  /*04b0*/  ULDC UR5, c[0x0][0x21c] ;  /* 0x0000870000057ab9 */ /* 0x000fe20000000800 */
[C---:B------:R-:W-:Y:S01]  /*04c0*/  IADD3 R41, R60.reuse, 0x80, RZ ;  /* 0x000000803c297810 */ /* 0x040fe20007ffe0ff */
[C---:B------:R-:W-:Y:S01]  /*04d0*/  VIADD R36, R60.reuse, 0x40 ;  /* 0x000000403c247836 */ /* 0x040fe20000000000 */
[----:B------:R-:W-:Y:S01]  /*04e0*/  ISETP.GE.AND P2, PT, R60, UR5, PT ;  /* 0x000000053c007c0c */ /* 0x000fe2000bf46270 */
[----:B------:R-:W-:Y:S01]  /*04f0*/  IMAD R33, R33, UR12, RZ ;  /* 0x0000000c21217c24 */ /* 0x000fe2000f8e02ff */
[----:B------:R-:W-:Y:S01]  /*0500*/  ISETP.GE.AND P4, PT, R41, UR5, PT ;  /* 0x0000000529007c0c */ /* 0x000fe2000bf86270 */
[----:B------:R-:W-:Y:S01]  /*0510*/  IMAD.MOV.U32 R38, RZ, RZ, R34 ;  /* 0x000000ffff267224 */ /* 0x000fe200078e0022 */
[----:B------:R-:W-:Y:S01]  /*0520*/  ISETP.GE.AND P3, PT, R36, UR5, PT ;  /* 0x0000000524007c0c */ /* 0x000fe2000bf66270 */
[----:B------:R-:W-:-:S02]  /*0530*/  IMAD R33, R32, UR13, R33 ;  /* 0x0000000d20217c24 */ /* 0x000fc4000f8e0221 */
[----:B------:R-:W-:Y:S01]  /*0540*/  IMAD.WIDE.U32 R36, R32, UR12, R38 ;  /* 0x0000000c20247c25 */ /* 0x000fe2000f8e0026 */
[----:B------:R-:W-:-:S03]  /*0550*/  ULDC.64 UR12, c[0x0][0x210] ;  /* 0x00008400000c7ab9 */ /* 0x000fc60000000a00 */
[----:B------:R-:W-:Y:S01]  /*0560*/  IMAD.IADD R33, R37, 0x1, R33 ;  /* 0x0000000125217824 */ /* 0x000fe200078e0221 */
[----:B------:R-:W-:-:S04]  /*0570*/  LEA R32, P5, R36, UR12, 0x1 ;  /* 0x0000000c24207c11 */ /* 0x000fc8000f8a08ff */
[----:B------:R-:W-:-:S05]  /*0580*/  LEA.HI.X R33, R36, UR13, R33, 0x1, P5 ;  /* 0x0000000d24217c11 */ /* 0x000fca000a8f0c21 */
[----:B------:R0:W5:Y:S04]  /*0590*/  @!P2 LDG.E.128 R4, desc[UR6][R32.64] ;  /* 0x000000062004a981 */ /* 0x000168000c1e1d00 */
[----:B------:R0:W5:Y:S04]  /*05a0*/  @!P3 LDG.E.128 R8, desc[UR6][R32.64+0x80] ;  /* 0x000080062008b981 */ /* 0x000168000c1e1d00 */
[----:B------:R0:W5:Y:S02]  /*05b0*/  @!P4 LDG.E.128 R20, desc[UR6][R32.64+0x100] ;  /* 0x000100062014c981 */ /* 0x000164000c1e1d00 */
.L_x_3101:
[----:B------:R-:W-:Y:S05]  /*05c0*/  BSYNC B0 ;  /* 0x0000000000007941 */ /* 0x000fea0003800000 */
.L_x_3100:
[----:B------:R-:W-:Y:S04]  /*05d0*/  BSSY B0, `(.L_x_3102) ;  /* 0x0000017000007945 */ /* 0x000fe80003800000 */
[----:B------:R-:W-:Y:S05]  /*05e0*/  @P1 BRA `(.L_x_3103) ;  /* 0x0000000000541947 */ /* 0x000fea0003800000 */
[----:B0-----:R-:W-:Y:S01]  /*05f0*/  IMAD.WIDE R32, R55, 0x40, R52 ;  /* 0x0000004037207825 */ /* 0x001fe200078e0234 */
[----:B------:R-:W-:Y:S01]  /*0600*/  ULDC.64 UR12, c[0x0][0x228] ;  /* 0x00008a00000c7ab9 */ /* 0x000fe20000000a00 */
[----:B------:R-:W-:Y:S01]  /*0610*/  ULDC UR5, c[0x0][0x21c] ;  /* 0x0000870000057ab9 */ /* 0x000fe20000000800 */
[----:B------:R-:W-:Y:S01]  /*0620*/  IADD3 R36, R60, 0x80, RZ ;  /* 0x000000803c247810 */ /* 0x000fe20007ffe0ff */
[----:B------:R-:W-:Y:S01]  /*0630*/  IMAD.MOV.U32 R35, RZ, RZ, R39 ;  /* 0x000000ffff237224 */ /* 0x000fe200078e0027 */
[----:B------:R-:W-:Y:S02]  /*0640*/  IADD3 R37, P2, R32, 0x20, RZ ;  /* 0x0000002020257810 */ /* 0x000fe40007f5e0ff */
[C---:B------:R-:W-:Y:S02]  /*0650*/  ISETP.GE.AND P3, PT, R60.reuse, UR5, PT ;  /* 0x000000053c007c0c */ /* 0x040fe4000bf66270 */
[----:B------:R-:W-:Y:S01]  /*0660*/  IADD3.X R32, RZ, R33, RZ, P2, !PT ;  /* 0x00000021ff207210 */ /* 0x000fe200017fe4ff */
[----:B------:R-:W-:Y:S01]  /*0670*/  VIADD R33, R60, 0x40 ;  /* 0x000000403c217836 */ /* 0x000fe20000000000 */
[----:B------:R-:W-:Y:S01]  /*0680*/  ISETP.GE.AND P5, PT, R36, UR5, PT ;  /* 0x0000000524007c0c */ /* 0x000fe2000bfa6270 */
[----:B------:R-:W-:-:S03]  /*0690*/  IMAD.WIDE.U32 R34, R37, UR12, R34 ;  /* 0x0000000c25227c25 */ /* 0x000fc6000f8e0022 */
[----:B------:R-:W-:Y:S01]  /*06a0*/  ISETP.GE.AND P4, PT, R33, UR5, PT ;  /* 0x0000000521007c0c */ /* 0x000fe2000bf86270 */
[----:B------:R-:W-:-:S04]  /*06b0*/  IMAD R32, R32, UR12, RZ ;  /* 0x0000000c20207c24 */ /* 0x000fc8000f8e02ff */
[----:B------:R-:W-:Y:S01]  /*06c0*/  IMAD R33, R37, UR13, R32 ;  /* 0x0000000d25217c24 */ /* 0x000fe2000f8e0220 */
[----:B------:R-:W-:Y:S02]  /*06d0*/  ULDC.64 UR12, c[0x0][0x210] ;  /* 0x00008400000c7ab9 */ /* 0x000fe40000000a00 */
[----:B------:R-:W-:Y:S01]  /*06e0*/  LEA R32, P2, R34, UR12, 0x1 ;  /* 0x0000000c22207c11 */ /* 0x000fe2000f8408ff */
[----:B------:R-:W-:-:S05]  /*06f0*/  IMAD.IADD R33, R35, 0x1, R33 ;  /* 0x0000000123217824 */ /* 0x000fca00078e0221 */
[----:B------:R-:W-:-:S05]  /*0700*/  LEA.HI.X R33, R34, UR13, R33, 0x1, P2 ;  /* 0x0000000d22217c11 */ /* 0x000fca00090f0c21 */
[----:B------:R1:W5:Y:S04]  /*0710*/  @!P3 LDG.E.128 R12, desc[UR6][R32.64] ;  /* 0x00000006200cb981 */ /* 0x000368000c1e1d00 */
[----:B------:R1:W5:Y:S04]  /*0720*/  @!P4 LDG.E.128 R16, desc[UR6][R32.64+0x80] ;  /* 0x000080062010c981 */ /* 0x000368000c1e1d00 */
[----:B------:R1:W5:Y:S02]  /*0730*/  @!P5 LDG.E.128 R24, desc[UR6][R32.64+0x100] ;  /* 0x000100062018d981 */ /* 0x000364000c1e1d00 */
.L_x_3103:
[----:B------:R-:W-:Y:S05]  /*0740*/  BSYNC B0 ;  /* 0x0000000000007941 */ /* 0x000fea0003800000 */
.L_x_3102:
[----:B------:R-:W-:Y:S01]  /*0750*/  IMAD.MOV.U32 R30, RZ, RZ, R28 ;  /* 0x000000ffff1e7224 */ /* 0x000fe200078e001c */
[----:B------:R-:W-:Y:S01]  /*0760*/  BSSY B0, `(.L_x_3104) ;  /* 0x000003a000007945 */ /* 0x000fe20003800000 */
[----:B------:R-:W-:Y:S01]  /*0770*/  IMAD R65, R63, UR9, R40 ;  /* 0x000000093f417c24 */ /* 0x000fe2000f8e0228 */
[----:B------:R-:W-:Y:S01]  /*0780*/  CS2R R28, SRZ ;  /* 0x00000000001c7805 */ /* 0x000fe2000001ff00 */
[----:B------:R-:W-:Y:S01]  /*0790*/  IMAD.WIDE.U32 R62, R62, UR9, R30 ;  /* 0x000000093e3e7c25 */ /* 0x000fe2000f8e001e */
[----:B------:R-:W-:Y:S02]  /*07a0*/  CS2R R30, SRZ ;  /* 0x00000000001e7805 */ /* 0x000fe4000001ff00 */
[----:B01----:R-:W-:Y:S02]  /*07b0*/  CS2R R32, SRZ ;  /* 0x0000000000207805 */ /* 0x003fe4000001ff00 */
        /* <DEDUP_REMOVED lines=9> */
[----:B------:R-:W-:Y:S01]  /*0850*/  IADD3 R65, R63, R65, RZ ;  /* 0x000000413f417210 */ /* 0x000fe20007ffe0ff */
[----:B------:R-:W-:Y:S06]  /*0860*/  @P0 BRA `(.L_x_3105) ;  /* 0x0000000000a40947 */ /* 0x000fec0003800000 */
[----:B------:R-:W-:Y:S01]  /*0870*/  ULDC UR5, c[0x0][0x21c] ;  /* 0x0000870000057ab9 */ /* 0x000fe20000000800 */
[C---:B------:R-:W-:Y:S01]  /*0880*/  VIADD R58, R60.reuse, 0x40 ;  /* 0x000000403c3a7836 */ /* 0x040fe20000000000 */
[C---:B------:R-:W-:Y:S01]  /*0890*/  ISETP.GE.AND P2, PT, R60.reuse, UR5, PT ;  /* 0x000000053c007c0c */ /* 0x040fe2000bf46270 */
[----:B------:R-:W-:-:S03]  /*08a0*/  VIADD R64, R60, 0x80 ;  /* 0x000000803c407836 */ /* 0x000fc60000000000 */
[----:B------:R-:W-:Y:S02]  /*08b0*/  ISETP.GE.AND P3, PT, R58, UR5, PT ;  /* 0x000000053a007c0c */ /* 0x000fe4000bf66270 */
[----:B------:R-:W-:-:S07]  /*08c0*/  ISETP.GE.AND P5, PT, R64, UR5, PT ;  /* 0x0000000540007c0c */ /* 0x000fce000bfa6270 */
[----:B------:R-:W0:Y:S01]  /*08d0*/  @!P2 LDC.64 R76, c[0x0][0x248] ;  /* 0x00009200ff4cab82 */ /* 0x000e220000000a00 */
[----:B------:R-:W-:Y:S01]  /*08e0*/  @!P2 IMAD.WIDE R68, R55, 0x40, R52 ;  /* 0x000000403744a825 */ /* 0x000fe200078e0234 */
[----:B------:R-:W-:-:S03]  /*08f0*/  @!P2 MOV R64, R62 ;  /* 0x0000003e0040a202 */ /* 0x000fc60000000f00 */
[----:B------:R-:W-:Y:S01]  /*0900*/  @!P3 IMAD.WIDE R78, R55, 0x40, R52 ;  /* 0x00000040374eb825 */ /* 0x000fe200078e0234 */
[----:B------:R-:W-:Y:S02]  /*0910*/  @!P5 MOV R84, R62 ;  /* 0x0000003e0054d202 */ /* 0x000fe40000000f00 */
[----:B------:R-:W1:Y:S01]  /*0920*/  @!P3 LDC.64 R80, c[0x0][0x248] ;  /* 0x00009200ff50bb82 */ /* 0x000e620000000a00 */
[----:B------:R-:W-:-:S07]  /*0930*/  @!P5 IMAD.MOV.U32 R85, RZ, RZ, R65 ;  /* 0x000000ffff55d224 */ /* 0x000fce00078e0041 */
[----:B------:R-:W2:Y:S08]  /*0940*/  @!P5 LDC.64 R82, c[0x0][0x248] ;  /* 0x00009200ff52db82 */ /* 0x000eb00000000a00 */
[----:B------:R-:W3:Y:S01]  /*0950*/  @!P2 LDC.64 R74, c[0x0][0x240] ;  /* 0x00009000ff4aab82 */ /* 0x000ee20000000a00 */
[-C--:B0-----:R-:W-:Y:S02]  /*0960*/  @!P2 IMAD R87, R69, R76.reuse, RZ ;  /* 0x0000004c4557a224 */ /* 0x081fe400078e02ff */
[----:B------:R-:W-:-:S04]  /*0970*/  @!P2 IMAD.WIDE.U32 R72, R68, R76, R64 ;  /* 0x0000004c4448a225 */ /* 0x000fc800078e0040 */
[----:B------:R-:W-:Y:S01]  /*0980*/  @!P2 IMAD R87, R68, R77, R87 ;  /* 0x0000004d4457a224 */ /* 0x000fe200078e0257 */
[----:B------:R-:W0:Y:S01]  /*0990*/  @!P3 LDC.64 R70, c[0x0][0x240] ;  /* 0x00009000ff46bb82 */ /* 0x000e220000000a00 */
[----:B------:R-:W-:Y:S02]  /*09a0*/  @!P3 IMAD.MOV.U32 R68, RZ, RZ, R62 ;  /* 0x000000ffff44b224 */ /* 0x000fe400078e003e */
[----:B------:R-:W-:Y:S02]  /*09b0*/  @!P3 IMAD.MOV.U32 R69, RZ, RZ, R65 ;  /* 0x000000ffff45b224 */ /* 0x000fe400078e0041 */
[----:B------:R-:W-:-:S03]  /*09c0*/  @!P5 IMAD.WIDE R76, R55, 0x40, R52 ;  /* 0x00000040374cd825 */ /* 0x000fc600078e0234 */
[----:B------:R-:W4:Y:S01]  /*09d0*/  @!P5 LDC.64 R66, c[0x0][0x240] ;  /* 0x00009000ff42db82 */ /* 0x000f220000000a00 */
[----:B-1----:R-:W-:-:S04]  /*09e0*/  @!P3 IMAD.WIDE.U32 R68, R78, R80, R68 ;  /* 0x000000504e44b225 */ /* 0x002fc800078e0044 */
[----:B------:R-:W-:Y:S02]  /*09f0*/  @!P3 IMAD R80, R79, R80, RZ ;  /* 0x000000504f50b224 */ /* 0x000fe400078e02ff */
[----:B--2---:R-:W-:Y:S01]  /*0a00*/  @!P5 IMAD R58, R77, R82, RZ ;  /* 0x000000524d3ad224 */ /* 0x004fe200078e02ff */
[----:B---3--:R-:W-:Y:S01]  /*0a10*/  @!P2 LEA R74, P0, R72, R74, 0x1 ;  /* 0x0000004a484aa211 */ /* 0x008fe200078008ff */
[----:B------:R-:W-:-:S04]  /*0a20*/  @!P5 IMAD.WIDE.U32 R84, R76, R82, R84 ;  /* 0x000000524c54d225 */ /* 0x000fc800078e0054 */
[----:B------:R-:W-:Y:S02]  /*0a30*/  @!P3 IMAD R81, R78, R81, R80 ;  /* 0x000000514e51b224 */ /* 0x000fe400078e0250 */
[----:B------:R-:W-:Y:S01]  /*0a40*/  @!P5 IMAD R83, R76, R83, R58 ;  /* 0x000000534c53d224 */ /* 0x000fe200078e023a */
[----:B0-----:R-:W-:Y:S01]  /*0a50*/  @!P3 LEA R70, P4, R68, R70, 0x1 ;  /* 0x000000464446b211 */ /* 0x001fe200078808ff */
[----:B------:R-:W-:Y:S01]  /*0a60*/  @!P2 IMAD.IADD R87, R73, 0x1, R87 ;  /* 0x000000014957a824 */ /* 0x000fe200078e0257 */
[----:B------:R-:W-:Y:S01]  /*0a70*/  @!P3 IADD3 R81, R69, R81, RZ ;  /* 0x000000514551b210 */ /* 0x000fe20007ffe0ff */
[----:B------:R-:W-:-:S03]  /*0a80*/  @!P5 IMAD.IADD R83, R85, 0x1, R83 ;  /* 0x000000015553d824 */ /* 0x000fc600078e0253 */
[----:B------:R-:W-:Y:S02]  /*0a90*/  @!P2 LEA.HI.X R75, R72, R75, R87, 0x1, P0 ;  /* 0x0000004b484ba211 */ /* 0x000fe400000f0c57 */
[----:B----4-:R-:W-:Y:S02]  /*0aa0*/  @!P5 LEA R66, P6, R84, R66, 0x1 ;  /* 0x000000425442d211 */ /* 0x010fe400078c08ff */
[----:B------:R-:W-:Y:S01]  /*0ab0*/  @!P3 LEA.HI.X R71, R68, R71, R81, 0x1, P4 ;  /* 0x000000474447b211 */ /* 0x000fe200020f0c51 */
[----:B------:R0:W5:Y:S01]  /*0ac0*/  @!P2 LDG.E.128 R28, desc[UR6][R74.64] ;  /* 0x000000064a1ca981 */ /* 0x000162000c1e1d00 */
[----:B------:R-:W-:-:S03]  /*0ad0*/  @!P5 LEA.HI.X R67, R84, R67, R83, 0x1, P6 ;  /* 0x000000435443d211 */ /* 0x000fc600030f0c53 */
[----:B------:R0:W5:Y:S04]  /*0ae0*/  @!P3 LDG.E.128 R32, desc[UR6][R70.64+0x80] ;  /* 0x000080064620b981 */ /* 0x000168000c1e1d00 */
[----:B------:R0:W5:Y:S02]  /*0af0*/  @!P5 LDG.E.128 R44, desc[UR6][R66.64+0x100] ;  /* 0x00010006422cd981 */ /* 0x000164000c1e1d00 */
.L_x_3105:
[----:B------:R-:W-:Y:S05]  /*0b00*/  BSYNC B0 ;  /* 0x0000000000007941 */ /* 0x000fea0003800000 */
.L_x_3104:
[----:B------:R-:W-:Y:S04]  /*0b10*/  BSSY B0, `(.L_x_3106) ;  /* 0x0000017000007945 */ /* 0x000fe80003800000 */
[----:B------:R-:W-:Y:S05]  /*0b20*/  @P1 BRA `(.L_x_3107) ;  /* 0x0000000000541947 */ /* 0x000fea0003800000 */
[----:B0-----:R-:W-:Y:S01]  /*0b30*/  IMAD.WIDE R66, R55, 0x40, R52 ;  /* 0x0000004037427825 */ /* 0x001fe200078e0234 */
[----:B------:R-:W-:Y:S01]  /*0b40*/  ULDC UR5, c[0x0][0x21c] ;  /* 0x0000870000057ab9 */ /* 0x000fe20000000800 */
[----:B------:R-:W-:Y:S01]  /*0b50*/  MOV R63, R65 ;  /* 0x00000041003f7202 */ /* 0x000fe20000000f00 */
[----:B------:R-:W-:Y:S01]  /*0b60*/  ULDC.64 UR12, c[0x0][0x248] ;  /* 0x00009200000c7ab9 */ /* 0x000fe20000000a00 */
[----:B------:R-:W-:Y:S01]  /*0b70*/  VIADD R64, R60, 0x40 ;  /* 0x000000403c407836 */ /* 0x000fe20000000000 */
[----:B------:R-:W-:Y:S02]  /*0b80*/  IADD3 R61, P0, R66, 0x20, RZ ;  /* 0x00000020423d7810 */ /* 0x000fe40007f1e0ff */
[C---:B------:R-:W-:Y:S01]  /*0b90*/  ISETP.GE.AND P1, PT, R60.reuse, UR5, PT ;  /* 0x000000053c007c0c */ /* 0x040fe2000bf26270 */
[----:B------:R-:W-:Y:S01]  /*0ba0*/  VIADD R60, R60, 0x80 ;  /* 0x000000803c3c7836 */ /* 0x000fe20000000000 */
[----:B------:R-:W-:Y:S01]  /*0bb0*/  ISETP.GE.AND P2, PT, R64, UR5, PT ;  /* 0x0000000540007c0c */ /* 0x000fe2000bf46270 */
[----:B------:R-:W-:-:S02]  /*0bc0*/  IMAD.X R58, RZ, RZ, R67, P0 ;  /* 0x000000ffff3a7224 */ /* 0x000fc400000e0643 */
[----:B------:R-:W-:Y:S01]  /*0bd0*/  IMAD.WIDE.U32 R62, R61, UR12, R62 ;  /* 0x0000000c3d3e7c25 */ /* 0x000fe2000f8e003e */
[----:B------:R-:W-:-:S03]  /*0be0*/  ISETP.GE.AND P3, PT, R60, UR5, PT ;  /* 0x000000053c007c0c */ /* 0x000fc6000bf66270 */
[----:B------:R-:W-:-:S04]  /*0bf0*/  IMAD R58, R58, UR12, RZ ;  /* 0x0000000c3a3a7c24 */ /* 0x000fc8000f8e02ff */
[----:B------:R-:W-:Y:S01]  /*0c00*/  IMAD R61, R61, UR13, R58 ;  /* 0x0000000d3d3d7c24 */ /* 0x000fe2000f8e023a */
[----:B------:R-:W-:Y:S02]  /*0c10*/  ULDC.64 UR12, c[0x0][0x240] ;  /* 0x00009000000c7ab9 */ /* 0x000fe40000000a00 */
[----:B------:R-:W-:Y:S02]  /*0c20*/  LEA R60, P0, R62, UR12, 0x1 ;  /* 0x0000000c3e3c7c11 */ /* 0x000fe4000f8008ff */
[----:B------:R-:W-:-:S04]  /*0c30*/  IADD3 R61, R63, R61, RZ ;  /* 0x0000003d3f3d7210 */ /* 0x000fc80007ffe0ff */
[----:B------:R-:W-:-:S05]  /*0c40*/  LEA.HI.X R61, R62, UR13, R61, 0x1, P0 ;  /* 0x0000000d3e3d7c11 */ /* 0x000fca00080f0c3d */
[----:B------:R1:W5:Y:S04]  /*0c50*/  @!P1 LDG.E.128 R36, desc[UR6][R60.64] ;  /* 0x000000063c249981 */ /* 0x000368000c1e1d00 */
[----:B------:R1:W5:Y:S04]  /*0c60*/  @!P2 LDG.E.128 R40, desc[UR6][R60.64+0x80] ;  /* 0x000080063c28a981 */ /* 0x000368000c1e1d00 */
[----:B------:R1:W5:Y:S02]  /*0c70*/  @!P3 LDG.E.128 R48, desc[UR6][R60.64+0x100] ;  /* 0x000100063c30b981 */ /* 0x000364000c1e1d00 */
.L_x_3107:
[----:B------:R-:W-:Y:S05]  /*0c80*/  BSYNC B0 ;  /* 0x0000000000007941 */ /* 0x000fea0003800000 */
.L_x_3106:
[C---:B0----5:R-:W-:Y:S01]  /*0c90*/  IMAD.U32 R75, R32.reuse, 0x10000, RZ ;  /* 0x00010000204b7824 */ /* 0x061fe200078e00ff */
[----:B------:R-:W-:Y:S01]  /*0ca0*/  LOP3.LUT R68, R32, 0xffff0000, RZ, 0xc0, !PT ;  /* 0xffff000020447812 */ /* 0x000fe200078ec0ff */
[----:B------:R-:W-:Y:S01]  /*0cb0*/  IMAD.U32 R67, R31, 0x10000, RZ ;  /* 0x000100001f437824 */ /* 0x000fe200078e00ff */
[----:B------:R-:W-:Y:S01]  /*0cc0*/  LOP3.LUT R74, R4, 0xffff0000, RZ, 0xc0, !PT ;  /* 0xffff0000044a7812 */ /* 0x000fe200078ec0ff */
[----:B------:R-:W-:Y:S01]  /*0cd0*/  IMAD.U32 R69, R29, 0x10000, RZ ;  /* 0x000100001d457824 */ /* 0x000fe200078e00ff */
[----:B------:R-:W-:Y:S01]  /*0ce0*/  LOP3.LUT R79, R28, 0xffff0000, RZ, 0xc0, !PT ;  /* 0xffff00001c4f7812 */ /* 0x000fe200078ec0ff */
[----:B------:R-:W-:Y:S01]  /*0cf0*/  IMAD.U32 R66, R6, 0x10000, RZ ;  /* 0x0001000006427824 */ /* 0x000fe200078e00ff */
[C---:B------:R-:W-:Y:S01]  /*0d00*/  SHF.L.U32 R65, R33.reuse, 0x10, RZ ;  /* 0x0000001021417819 */ /* 0x040fe200000006ff */
[----:B------:R-:W-:Y:S01]  /*0d10*/  IMAD.U32 R77, R30, 0x10000, RZ ;  /* 0x000100001e4d7824 */ /* 0x000fe200078e00ff */
[----:B------:R-:W-:Y:S01]  /*0d20*/  LOP3.LUT R32, R33, 0xffff0000, RZ, 0xc0, !PT ;  /* 0xffff000021207812 */ /* 0x000fe200078ec0ff */
[----:B------:R-:W-:Y:S01]  /*0d30*/  IMAD.U32 R63, R4, 0x10000, RZ ;  /* 0x00010000043f7824 */ /* 0x000fe200078e00ff */
[----:B------:R-:W-:Y:S01]  /*0d40*/  LOP3.LUT R71, R31, 0xffff0000, RZ, 0xc0, !PT ;  /* 0xffff00001f477812 */ /* 0x000fe200078ec0ff */
[----:B------:R-:W-:Y:S01]  /*0d50*/  IMAD.U32 R4, R11, 0x10000, RZ ;  /* 0x000100000b047824 */ /* 0x000fe200078e00ff */
[----:B------:R-:W-:Y:S01]  /*0d60*/  LOP3.LUT R33, R12, 0xffff0000, RZ, 0xc0, !PT ;  /* 0xffff00000c217812 */ /* 0x000fe200078ec0ff */
[----:B------:R-:W-:Y:S01]  /*0d70*/  FMUL.FTZ R74, R74, R79 ;  /* 0x0000004f4a4a7220 */ /* 0x000fe20000410000 */
[----:B------:R-:W-:Y:S01]  /*0d80*/  LOP3.LUT R76, R36, 0xffff0000, RZ, 0xc0, !PT ;  /* 0xffff0000244c7812 */ /* 0x000fe200078ec0ff */
[----:B------:R-:W-:Y:S01]  /*0d90*/  IMAD.U32 R58, R5, 0x10000, RZ ;  /* 0x00010000053a7824 */ /* 0x000fe200078e00ff */
[----:B------:R-:W-:Y:S01]  /*0da0*/  SHF.L.U32 R72, R28, 0x10, RZ ;  /* 0x000000101c487819 */ /* 0x000fe200000006ff */
[----:B------:R-:W-:Y:S01]  /*0db0*/  BSSY B0, `(.L_x_3108) ;  /* 0x00000a4000007945 */ /* 0x000fe20003800000 */
[----:B------:R-:W-:Y:S01]  /*0dc0*/  LOP3.LUT R73, R29, 0xffff0000, RZ, 0xc0, !PT ;  /* 0xffff00001d497812 */ /* 0x000fe200078ec0ff */
[----:B------:R-:W-:Y:S01]  /*0dd0*/  FMUL.FTZ R76, R33, R76 ;  /* 0x0000004c214c7220 */ /* 0x000fe20000410000 */
[C---:B------:R-:W-:Y:S01]  /*0de0*/  SHF.L.U32 R64, R8.reuse, 0x10, RZ ;  /* 0x0000001008407819 */ /* 0x040fe200000006ff */
[----:B------:R-:W-:Y:S01]  /*0df0*/  FFMA.FTZ R63, R63, R72, R74 ;  /* 0x000000483f3f7223 */ /* 0x000fe2000001004a */
[----:B------:R-:W-:Y:S01]  /*0e00*/  LOP3.LUT R31, R8, 0xffff0000, RZ, 0xc0, !PT ;  /* 0xffff0000081f7812 */ /* 0x000fe200078ec0ff */
[----:B------:R-:W-:Y:S01]  /*0e10*/  IMAD.U32 R8, R9, 0x10000, RZ ;  /* 0x0001000009087824 */ /* 0x000fe200078e00ff */
[----:B-1----:R-:W-:Y:S01]  /*0e20*/  LOP3.LUT R61, R6, 0xffff0000, RZ, 0xc0, !PT ;  /* 0xffff0000063d7812 */ /* 0x002fe200078ec0ff */
[----:B------:R-:W-:Y:S01]  /*0e30*/  IMAD.U32 R6, R10, 0x10000, RZ ;  /* 0x000100000a067824 */ /* 0x000fe200078e00ff */
[----:B------:R-:W-:Y:S01]  /*0e40*/  SHF.L.U32 R28, R7, 0x10, RZ ;  /* 0x00000010071c7819 */ /* 0x000fe200000006ff */
[----:B------:R-:W-:Y:S01]  /*0e50*/  IMAD.U32 R33, R37, 0x10000, RZ ;  /* 0x0001000025217824 */ /* 0x000fe200078e00ff */
[----:B------:R-:W-:Y:S01]  /*0e60*/  LOP3.LUT R60, R7, 0xffff0000, RZ, 0xc0, !PT ;  /* 0xffff0000073c7812 */ /* 0x000fe200078ec0ff */
[----:B------:R-:W-:Y:S01]  /*0e70*/  FFMA.FTZ R63, R58, R69, R63 ;  /* 0x000000453a3f7223 */ /* 0x000fe2000001003f */
[----:B------:R-:W-:-:S02]  /*0e80*/  LOP3.LUT R70, R30, 0xffff0000, RZ, 0xc0, !PT ;  /* 0xffff00001e467812 */ /* 0x000fc400078ec0ff */
[----:B------:R-:W-:Y:S02]  /*0e90*/  LOP3.LUT R29, R9, 0xffff0000, RZ, 0xc0, !PT ;  /* 0xffff0000091d7812 */ /* 0x000fe400078ec0ff */
[----:B------:R-:W-:Y:S02]  /*0ea0*/  LOP3.LUT R7, R10, 0xffff0000, RZ, 0xc0, !PT ;  /* 0xffff00000a077812 */ /* 0x000fe400078ec0ff */
[C---:B------:R-:W-:Y:S02]  /*0eb0*/  SHF.L.U32 R9, R34.reuse, 0x10, RZ ;  /* 0x0000001022097819 */ /* 0x040fe400000006ff */
[----:B------:R-:W-:Y:S02]  /*0ec0*/  LOP3.LUT R30, R34, 0xffff0000, RZ, 0xc0, !PT ;  /* 0xffff0000221e7812 */ /* 0x000fe400078ec0ff */
[----:B------:R-:W-:Y:S01]  /*0ed0*/  LOP3.LUT R10, R11, 0xffff0000, RZ, 0xc0, !PT ;  /* 0xffff00000b0a7812 */ /* 0x000fe200078ec0ff */
[----:B------:R-:W-:Y:S01]  /*0ee0*/  IMAD.U32 R11, R12, 0x10000, RZ ;  /* 0x000100000c0b7824 */ /* 0x000fe200078e00ff */
[----:B------:R-:W-:Y:S01]  /*0ef0*/  SHF.L.U32 R34, R36, 0x10, RZ ;  /* 0x0000001024227819 */ /* 0x000fe200000006ff */
[----:B------:R-:W-:Y:S01]  /*0f00*/  IMAD.U32 R12, R13, 0x10000, RZ ;  /* 0x000100000d0c7824 */ /* 0x000fe200078e00ff */
[----:B------:R-:W-:Y:S01]  /*0f10*/  LOP3.LUT R62, R5, 0xffff0000, RZ, 0xc0, !PT ;  /* 0xffff0000053e7812 */ /* 0x000fe200078ec0ff */
[----:B------:R-:W-:Y:S01]  /*0f20*/  IMAD.U32 R5, R35, 0x10000, RZ ;  /* 0x0001000023057824 */ /* 0x000fe200078e00ff */
[----:B------:R-:W-:Y:S01]  /*0f30*/  LOP3.LUT R13, R13, 0xffff0000, RZ, 0xc0, !PT ;  /* 0xffff00000d0d7812 */ /* 0x000fe200078ec0ff */
[----:B------:R-:W-:Y:S01]  /*0f40*/  FFMA.FTZ R11, R11, R34, R76 ;  /* 0x000000220b0b7223 */ /* 0x000fe2000001004c */
[----:B------:R-:W-:Y:S01]  /*0f50*/  LOP3.LUT R36, R37, 0xffff0000, RZ, 0xc0, !PT ;  /* 0xffff000025247812 */ /* 0x000fe200078ec0ff */
[----:B------:R-:W-:Y:S01]  /*0f60*/  FFMA.FTZ R63, R62, R73, R63 ;  /* 0x000000493e3f7223 */ /* 0x000fe2000001003f */
[----:B------:R-:W-:-:S02]  /*0f70*/  IMAD.U32 R34, R38, 0x10000, RZ ;  /* 0x0001000026227824 */ /* 0x000fc400078e00ff */
[----:B------:R-:W-:Y:S01]  /*0f80*/  FFMA.FTZ R12, R12, R33, R11 ;  /* 0x000000210c0c7223 */ /* 0x000fe2000001000b */
[----:B------:R-:W-:Y:S01]  /*0f90*/  SHF.L.U32 R11, R14, 0x10, RZ ;  /* 0x000000100e0b7819 */ /* 0x000fe200000006ff */
[----:B------:R-:W-:Y:S01]  /*0fa0*/  FFMA.FTZ R66, R66, R77, R63 ;  /* 0x0000004d42427223 */ /* 0x000fe2000001003f */
[----:B------:R-:W-:Y:S01]  /*0fb0*/  LOP3.LUT R35, R35, 0xffff0000, RZ, 0xc0, !PT ;  /* 0xffff000023237812 */ /* 0x000fe200078ec0ff */
[----:B------:R-:W-:Y:S01]  /*0fc0*/  FFMA.FTZ R36, R13, R36, R12 ;  /* 0x000000240d247223 */ /* 0x000fe2000001000c */
[----:B------:R-:W-:Y:S01]  /*0fd0*/  LOP3.LUT R12, R14, 0xffff0000, RZ, 0xc0, !PT ;  /* 0xffff00000e0c7812 */ /* 0x000fe200078ec0ff */
[----:B------:R-:W-:Y:S01]  /*0fe0*/  FFMA.FTZ R61, R61, R70, R66 ;  /* 0x000000463d3d7223 */ /* 0x000fe20000010042 */
[----:B------:R-:W-:Y:S01]  /*0ff0*/  LOP3.LUT R13, R38, 0xffff0000, RZ, 0xc0, !PT ;  /* 0xffff0000260d7812 */ /* 0x000fe200078ec0ff */
[----:B------:R-:W-:Y:S01]  /*1000*/  FFMA.FTZ R33, R11, R34, R36 ;  /* 0x000000220b217223 */ /* 0x000fe20000010024 */
[----:B------:R-:W-:Y:S01]  /*1010*/  SHF.L.U32 R34, R39, 0x10, RZ ;  /* 0x0000001027227819 */ /* 0x000fe200000006ff */
[----:B------:R-:W-:-:S02]  /*1020*/  IMAD.U32 R11, R15, 0x10000, RZ ;  /* 0x000100000f0b7824 */ /* 0x000fc400078e00ff */
[----:B------:R-:W-:Y:S01]  /*1030*/  FFMA.FTZ R61, R28, R67, R61 ;  /* 0x000000431c3d7223 */ /* 0x000fe2000001003d */
[----:B------:R-:W-:Y:S01]  /*1040*/  FFMA.FTZ R12, R12, R13, R33 ;  /* 0x0000000d0c0c7223 */ /* 0x000fe20000010021 */
[----:B------:R-:W-:Y:S02]  /*1050*/  LOP3.LUT R14, R15, 0xffff0000, RZ, 0xc0, !PT ;  /* 0xffff00000f0e7812 */ /* 0x000fe400078ec0ff */
[----:B------:R-:W-:Y:S01]  /*1060*/  LOP3.LUT R39, R39, 0xffff0000, RZ, 0xc0, !PT ;  /* 0xffff000027277812 */ /* 0x000fe200078ec0ff */
[----:B------:R-:W-:Y:S01]  /*1070*/  FFMA.FTZ R13, R11, R34, R12 ;  /* 0x000000220b0d7223 */ /* 0x000fe2000001000c */
[----:B------:R-:W-:Y:S01]  /*1080*/  FFMA.FTZ R61, R60, R71, R61 ;  /* 0x000000473c3d7223 */ /* 0x000fe2000001003d */
[----:B------:R-:W-:Y:S01]  /*1090*/  SHF.L.U32 R28, R40, 0x10, RZ ;  /* 0x00000010281c7819 */ /* 0x000fe200000006ff */
[----:B------:R-:W-:Y:S02]  /*10a0*/  IMAD.U32 R11, R16, 0x10000, RZ ;  /* 0x00010000100b7824 */ /* 0x000fe400078e00ff */
[----:B------:R-:W-:Y:S01]  /*10b0*/  FFMA.FTZ R14, R14, R39, R13 ;  /* 0x000000270e0e7223 */ /* 0x000fe2000001000d */
[----:B------:R-:W-:Y:S01]  /*10c0*/  FFMA.FTZ R64, R64, R75, R61 ;  /* 0x0000004b40407223 */ /* 0x000fe2000001003d */
[----:B------:R-:W-:-:S02]  /*10d0*/  LOP3.LUT R12, R16, 0xffff0000, RZ, 0xc0, !PT ;  /* 0xffff0000100c7812 */ /* 0x000fc400078ec0ff */
[----:B------:R-:W-:Y:S01]  /*10e0*/  LOP3.LUT R13, R40, 0xffff0000, RZ, 0xc0, !PT ;  /* 0xffff0000280d7812 */ /* 0x000fe200078ec0ff */
[----:B------:R-:W-:Y:S01]  /*10f0*/  FFMA.FTZ R15, R11, R28, R14 ;  /* 0x0000001c0b0f7223 */ /* 0x000fe2000001000e */
[----:B------:R-:W-:Y:S01]  /*1100*/  FFMA.FTZ R31, R31, R68, R64 ;  /* 0x000000441f1f7223 */ /* 0x000fe20000010040 */
[----:B------:R-:W-:Y:S01]  /*1110*/  SHF.L.U32 R14, R41, 0x10, RZ ;  /* 0x00000010290e7819 */ /* 0x000fe200000006ff */
[C---:B------:R-:W-:Y:S02]  /*1120*/  IMAD.U32 R11, R17.reuse, 0x10000, RZ ;  /* 0x00010000110b7824 */ /* 0x040fe400078e00ff */
[----:B------:R-:W-:Y:S01]  /*1130*/  FFMA.FTZ R12, R12, R13, R15 ;  /* 0x0000000d0c0c7223 */ /* 0x000fe2000001000f */
[----:B------:R-:W-:Y:S01]  /*1140*/  FFMA.FTZ R8, R8, R65, R31 ;  /* 0x0000004108087223 */ /* 0x000fe2000001001f */
[----:B------:R-:W-:Y:S01]  /*1150*/  LOP3.LUT R16, R17, 0xffff0000, RZ, 0xc0, !PT ;  /* 0xffff000011107812 */ /* 0x000fe200078ec0ff */
[----:B------:R-:W-:Y:S01]  /*1160*/  IMAD.U32 R17, R46, 0x10000, RZ ;  /* 0x000100002e117824 */ /* 0x000fe200078e00ff */
[----:B------:R-:W-:Y:S01]  /*1170*/  LOP3.LUT R41, R41, 0xffff0000, RZ, 0xc0, !PT ;  /* 0xffff000029297812 */ /* 0x000fe200078ec0ff */
[----:B------:R-:W-:Y:S01]  /*1180*/  FFMA.FTZ R13, R11, R14, R12 ;  /* 0x0000000e0b0d7223 */ /* 0x000fe2000001000c */
[----:B------:R-:W-:Y:S01]  /*1190*/  FFMA.FTZ R29, R29, R32, R8 ;  /* 0x000000201d1d7223 */ /* 0x000fe20000010008 */
[C---:B------:R-:W-:Y:S01]  /*11a0*/  IMAD.U32 R8, R18.reuse, 0x10000, RZ ;  /* 0x0001000012087824 */ /* 0x040fe200078e00ff */
[----:B------:R-:W-:Y:S01]  /*11b0*/  LOP3.LUT R11, R18, 0xffff0000, RZ, 0xc0, !PT ;  /* 0xffff0000120b7812 */ /* 0x000fe200078ec0ff */
[----:B------:R-:W-:Y:S01]  /*11c0*/  FFMA.FTZ R41, R16, R41, R13 ;  /* 0x0000002910297223 */ /* 0x000fe2000001000d */
[----:B------:R-:W-:-:S02]  /*11d0*/  IMAD.U32 R13, R42, 0x10000, RZ ;  /* 0x000100002a0d7824 */ /* 0x000fc400078e00ff */
[----:B------:R-:W-:Y:S01]  /*11e0*/  FFMA.FTZ R6, R6, R9, R29 ;  /* 0x0000000906067223 */ /* 0x000fe2000001001d */
[----:B------:R-:W-:Y:S01]  /*11f0*/  LOP3.LUT R14, R42, 0xffff0000, RZ, 0xc0, !PT ;  /* 0xffff00002a0e7812 */ /* 0x000fe200078ec0ff */
[----:B------:R-:W-:Y:S02]  /*1200*/  FFMA.FTZ R16, R8, R13, R41 ;  /* 0x0000000d08107223 */ /* 0x000fe40000010029 */
[----:B------:R-:W-:Y:S01]  /*1210*/  FFMA.FTZ R13, R7, R30, R6 ;  /* 0x0000001e070d7223 */ /* 0x000fe20000010006 */
[----:B------:R-:W-:Y:S01]  /*1220*/  SHF.L.U32 R12, R19, 0x10, RZ ;  /* 0x00000010130c7819 */ /* 0x000fe200000006ff */
[----:B------:R-:W-:Y:S01]  /*1230*/  IMAD.U32 R6, R20, 0x10000, RZ ;  /* 0x0001000014067824 */ /* 0x000fe200078e00ff */
[----:B------:R-:W-:Y:S01]  /*1240*/  SHF.L.U32 R15, R43, 0x10, RZ ;  /* 0x000000102b0f7819 */ /* 0x000fe200000006ff */
[----:B------:R-:W-:Y:S01]  /*1250*/  FFMA.FTZ R29, R11, R14, R16 ;  /* 0x0000000e0b1d7223 */ /* 0x000fe20000010010 */
[----:B------:R-:W-:Y:S01]  /*1260*/  FFMA.FTZ R13, R4, R5, R13 ;  /* 0x00000005040d7223 */ /* 0x000fe2000001000d */
[----:B------:R-:W-:Y:S01]  /*1270*/  LOP3.LUT R18, R19, 0xffff0000, RZ, 0xc0, !PT ;  /* 0xffff000013127812 */ /* 0x000fe200078ec0ff */
[----:B------:R-:W-:Y:S01]  /*1280*/  IMAD.U32 R5, R44, 0x10000, RZ ;  /* 0x000100002c057824 */ /* 0x000fe200078e00ff */
[----:B------:R-:W-:Y:S01]  /*1290*/  LOP3.LUT R43, R43, 0xffff0000, RZ, 0xc0, !PT ;  /* 0xffff00002b2b7812 */ /* 0x000fe200078ec0ff */
[----:B------:R-:W-:Y:S01]  /*12a0*/  FFMA.FTZ R15, R12, R15, R29 ;  /* 0x0000000f0c0f7223 */ /* 0x000fe2000001001d */
[----:B------:R-:W-:Y:S01]  /*12b0*/  FFMA.FTZ R35, R10, R35, R13 ;  /* 0x000000230a237223 */ /* 0x000fe2000001000d */
[----:B------:R-:W-:Y:S01]  /*12c0*/  SHF.L.U32 R13, R48, 0x10, RZ ;  /* 0x00000010300d7819 */ /* 0x000fe200000006ff */
[----:B------:R-:W-:-:S02]  /*12d0*/  IMAD.U32 R4, R24, 0x10000, RZ ;  /* 0x0001000018047824 */ /* 0x000fc400078e00ff */
[----:B------:R-:W-:Y:S01]  /*12e0*/  FFMA.FTZ R15, R18, R43, R15 ;  /* 0x0000002b120f7223 */ /* 0x000fe2000001000f */
[----:B------:R-:W-:Y:S01]  /*12f0*/  LOP3.LUT R20, R20, 0xffff0000, RZ, 0xc0, !PT ;  /* 0xffff000014147812 */ /* 0x000fe200078ec0ff */
[----:B------:R-:W-:Y:S01]  /*1300*/  FFMA.FTZ R35, R6, R5, R35 ;  /* 0x0000000506237223 */ /* 0x000fe20000010023 */
[----:B------:R-:W-:Y:S01]  /*1310*/  LOP3.LUT R11, R44, 0xffff0000, RZ, 0xc0, !PT ;  /* 0xffff00002c0b7812 */ /* 0x000fe200078ec0ff */
[----:B------:R-:W-:Y:S01]  /*1320*/  FFMA.FTZ R13, R4, R13, R15 ;  /* 0x0000000d040d7223 */ /* 0x000fe2000001000f */
[----:B------:R-:W-:Y:S01]  /*1330*/  LOP3.LUT R24, R24, 0xffff0000, RZ, 0xc0, !PT ;  /* 0xffff000018187812 */ /* 0x000fe200078ec0ff */
[----:B------:R-:W-:Y:S01]  /*1340*/  IMAD.U32 R4, R25, 0x10000, RZ ;  /* 0x0001000019047824 */ /* 0x000fe200078e00ff */
[----:B------:R-:W-:Y:S01]  /*1350*/  LOP3.LUT R5, R48, 0xffff0000, RZ, 0xc0, !PT ;  /* 0xffff000030057812 */ /* 0x000fe200078ec0ff */
[----:B------:R-:W-:Y:S01]  /*1360*/  FFMA.FTZ R20, R20, R11, R35 ;  /* 0x0000000b14147223 */ /* 0x000fe20000010023 */
[----:B------:R-:W-:Y:S01]  /*1370*/  SHF.L.U32 R7, R21, 0x10, RZ ;  /* 0x0000001015077819 */ /* 0x000fe200000006ff */
[----:B------:R-:W-:Y:S01]  /*1380*/  IMAD.U32 R8, R22, 0x10000, RZ ;  /* 0x0001000016087824 */ /* 0x000fe200078e00ff */
[----:B------:R-:W-:Y:S01]  /*1390*/  SHF.L.U32 R14, R45, 0x10, RZ ;  /* 0x000000102d0e7819 */ /* 0x000fe200000006ff */
[----:B------:R-:W-:Y:S01]  /*13a0*/  FFMA.FTZ R5, R24, R5, R13 ;  /* 0x0000000518057223 */ /* 0x000fe2000001000d */
[----:B------:R-:W-:Y:S01]  /*13b0*/  SHF.L.U32 R11, R49, 0x10, RZ ;  /* 0x00000010310b7819 */ /* 0x000fe200000006ff */
[----:B------:R-:W0:Y:S01]  /*13c0*/  LDC.64 R12, c[0x0][0x2d0] ;  /* 0x0000b400ff0c7b82 */ /* 0x000e220000000a00 */
        /* <DEDUP_REMOVED lines=9> */
[----:B------:R-:W1:Y:S01]  /*1460*/  LDC.64 R14, c[0x0][0x2d8] ;  /* 0x0000b600ff0e7b82 */ /* 0x000e620000000a00 */
[----:B------:R-:W-:Y:S01]  /*1470*/  LOP3.LUT R22, R22, 0xffff0000, RZ, 0xc0, !PT ;  /* 0xffff000016167812 */ /* 0x000fe200078ec0ff */
        /* <DEDUP_REMOVED lines=8> */
[----:B------:R-:W-:Y:S01]  /*1500*/  IMAD.U32 R4, R27, 0x10000, RZ ;  /* 0x000100001b047824 */ /* 0x000fe200078e00ff */
[----:B------:R-:W-:Y:S01]  /*1510*/  SHF.L.U32 R28, R47, 0x10, RZ ;  /* 0x000000102f1c7819 */ /* 0x000fe200000006ff */
[----:B------:R-:W-:Y:S01]  /*1520*/  FFMA.FTZ R7, R26, R7, R25 ;  /* 0x000000071a077223 */ /* 0x000fe20000010019 */
[----:B------:R-:W-:-:S02]  /*1530*/  SHF.L.U32 R5, R51, 0x10, RZ ;  /* 0x0000001033057819 */ /* 0x000fc400000006ff */
[----:B------:R-:W-:Y:S01]  /*1540*/  LOP3.LUT R23, R23, 0xffff0000, RZ, 0xc0, !PT ;  /* 0xffff000017177812 */ /* 0x000fe200078ec0ff */
[----:B------:R-:W-:Y:S01]  /*1550*/  FFMA.FTZ R22, R9, R28, R22 ;  /* 0x0000001c09167223 */ /* 0x000fe20000010016 */
[----:B------:R-:W-:Y:S01]  /*1560*/  LOP3.LUT R30, R47, 0xffff0000, RZ, 0xc0, !PT ;  /* 0xffff00002f1e7812 */ /* 0x000fe200078ec0ff */
[----:B------:R-:W-:Y:S01]  /*1570*/  FFMA.FTZ R4, R4, R5, R7 ;  /* 0x0000000504047223 */ /* 0x000fe20000010007 */
[----:B------:R-:W-:Y:S02]  /*1580*/  LOP3.LUT R27, R27, 0xffff0000, RZ, 0xc0, !PT ;  /* 0xffff00001b1b7812 */ /* 0x000fe400078ec0ff */
[----:B------:R-:W-:Y:S01]  /*1590*/  LOP3.LUT R6, R51, 0xffff0000, RZ, 0xc0, !PT ;  /* 0xffff000033067812 */ /* 0x000fe200078ec0ff */
[----:B------:R-:W-:Y:S01]  /*15a0*/  FFMA.FTZ R22, R23, R30, R22 ;  /* 0x0000001e17167223 */ /* 0x000fe20000010016 */
[----:B------:R-:W-:-:S03]  /*15b0*/  ISETP.NE.AND P0, PT, R54, RZ, PT ;  /* 0x000000ff3600720c */ /* 0x000fc60003f05270 */
[----:B------:R-:W-:Y:S01]  /*15c0*/  FFMA.FTZ R6, R27, R6, R4 ;  /* 0x000000061b067223 */ /* 0x000fe20000010004 */
[----:B------:R-:W2:Y:S04]  /*15d0*/  SHFL.BFLY PT, R5, R22, 0x4, 0x1f ;  /* 0x0c801f0016057f89 */ /* 0x000ea800000e0000 */
[----:B------:R-:W3:Y:S01]  /*15e0*/  SHFL.BFLY PT, R7, R6, 0x4, 0x1f ;  /* 0x0c801f0006077f89 */ /* 0x000ee200000e0000 */
[----:B--2---:R-:W-:Y:S01]  /*15f0*/  FADD.FTZ R5, R22, R5 ;  /* 0x0000000516057221 */ /* 0x004fe20000010000 */
[----:B---3--:R-:W-:-:S04]  /*1600*/  FADD.FTZ R8, R6, R7 ;  /* 0x0000000706087221 */ /* 0x008fc80000010000 */
[----:B------:R-:W2:Y:S04]  /*1610*/  SHFL.BFLY PT, R4, R5, 0x2, 0x1f ;  /* 0x0c401f0005047f89 */ /* 0x000ea800000e0000 */
[----:B------:R-:W3:Y:S01]  /*1620*/  SHFL.BFLY PT, R7, R8, 0x2, 0x1f ;  /* 0x0c401f0008077f89 */ /* 0x000ee200000e0000 */
[----:B--2---:R-:W-:Y:S01]  /*1630*/  FADD.FTZ R4, R5, R4 ;  /* 0x0000000405047221 */ /* 0x004fe20000010000 */
[----:B---3--:R-:W-:-:S04]  /*1640*/  FADD.FTZ R9, R8, R7 ;  /* 0x0000000708097221 */ /* 0x008fc80000010000 */
[----:B------:R-:W2:Y:S04]  /*1650*/  SHFL.BFLY PT, R7, R4, 0x1, 0x1f ;  /* 0x0c201f0004077f89 */ /* 0x000ea800000e0000 */
[----:B------:R-:W3:Y:S01]  /*1660*/  SHFL.BFLY PT, R10, R9, 0x1, 0x1f ;  /* 0x0c201f00090a7f89 */ /* 0x000ee200000e0000 */
[----:B--2---:R-:W-:Y:S01]  /*1670*/  FADD.FTZ R16, R4, R7 ;  /* 0x0000000704107221 */ /* 0x004fe20000010000 */
[----:B---3--:R-:W-:Y:S01]  /*1680*/  FADD.FTZ R17, R9, R10 ;  /* 0x0000000a09117221 */ /* 0x008fe20000010000 */
[----:B01----:R-:W-:Y:S06]  /*1690*/  @P0 BRA `(.L_x_3109) ;  /* 0x0000000000540947 */ /* 0x003fec0003800000 */
[----:B------:R-:W0:Y:S01]  /*16a0*/  LDC.64 R8, c[0x0][0x278] ;  /* 0x00009e00ff087b82 */ /* 0x000e220000000a00 */
[----:B------:R-:W-:Y:S01]  /*16b0*/  SHF.R.S32.HI R3, RZ, 0x1f, R2 ;  /* 0x0000001fff037819 */ /* 0x000fe20000011402 */
[----:B------:R-:W-:Y:S01]  /*16c0*/  ULDC.64 UR12, c[0x0][0x260] ;  /* 0x00009800000c7ab9 */ /* 0x000fe20000000a00 */
[----:B------:R-:W-:-:S05]  /*16d0*/  ISETP.GE.AND P1, PT, R52, R59, PT ;  /* 0x0000003b3400720c */ /* 0x000fca0003f26270 */
[----:B------:R-:W1:Y:S01]  /*16e0*/  LDC.64 R10, c[0x0][0x280] ;  /* 0x0000a000ff0a7b82 */ /* 0x000e620000000a00 */
[C---:B0-----:R-:W-:Y:S02]  /*16f0*/  IMAD R6, R8.reuse, UR10, RZ ;  /* 0x0000000a08067c24 */ /* 0x041fe4000f8e02ff */
[----:B------:R-:W-:-:S04]  /*1700*/  IMAD.WIDE.U32 R4, R8, UR8, R2 ;  /* 0x0000000808047c25 */ /* 0x000fc8000f8e0002 */
[----:B------:R-:W-:Y:S02]  /*1710*/  IMAD R7, R9, UR8, R6 ;  /* 0x0000000809077c24 */ /* 0x000fe4000f8e0206 */
[C---:B-1----:R-:W-:Y:S02]  /*1720*/  IMAD R6, R10.reuse, UR11, RZ ;  /* 0x0000000b0a067c24 */ /* 0x042fe4000f8e02ff */
[----:B------:R-:W-:Y:S02]  /*1730*/  IMAD.IADD R5, R5, 0x1, R7 ;  /* 0x0000000105057824 */ /* 0x000fe400078e0207 */
[----:B------:R-:W-:Y:S02]  /*1740*/  IMAD R7, R11, UR9, R6 ;  /* 0x000000090b077c24 */ /* 0x000fe4000f8e0206 */
[----:B------:R-:W-:-:S03]  /*1750*/  IMAD.WIDE.U32 R4, R10, UR9, R4 ;  /* 0x000000090a047c25 */ /* 0x000fc6000f8e0004 */
[----:B------:R-:W-:-:S04]  /*1760*/  IADD3 R6, P0, R52, R4, RZ ;  /* 0x0000000434067210 */ /* 0x000fc80007f1e0ff */
[----:B------:R-:W-:Y:S02]  /*1770*/  IADD3.X R5, R53, R5, R7, P0, !PT ;  /* 0x0000000535057210 */ /* 0x000fe400007fe407 */
[----:B------:R-:W-:Y:S02]  /*1780*/  LEA R4, P2, R6, UR12, 0x2 ;  /* 0x0000000c06047c11 */ /* 0x000fe4000f8410ff */
[----:B------:R-:W-:Y:S02]  /*1790*/  ISETP.GE.AND P0, PT, R0, R59, PT ;  /* 0x0000003b0000720c */ /* 0x000fe40003f06270 */
[----:B------:R-:W-:Y:S02]  /*17a0*/  LEA.HI.X R5, R6, UR13, R5, 0x2, P2 ;  /* 0x0000000d06057c11 */ /* 0x000fe400090f1405 */
[----:B------:R-:W-:Y:S02]  /*17b0*/  FSEL R7, R16, RZ, !P1 ;  /* 0x000000ff10077208 */ /* 0x000fe40004800000 */
[----:B------:R-:W-:-:S03]  /*17c0*/  FSEL R9, R17, RZ, !P0 ;  /* 0x000000ff11097208 */ /* 0x000fc60004000000 */
[----:B------:R0:W-:Y:S04]  /*17d0*/  STG.E desc[UR6][R4.64], R7 ;  /* 0x0000000704007986 */ /* 0x0001e8000c101906 */
[----:B------:R0:W-:Y:S02]  /*17e0*/  STG.E desc[UR6][R4.64+0x80], R9 ;  /* 0x0000800904007986 */ /* 0x0001e4000c101906 */
.L_x_3109:
[----:B------:R-:W-:Y:S05]  /*17f0*/  BSYNC B0 ;  /* 0x0000000000007941 */ /* 0x000fea0003800000 */
.L_x_3108:
[----:B------:R-:W-:Y:S01]  /*1800*/  UIADD3 UR4, UR4, 0x3f, URZ ;  /* 0x0000003f04047890 */ /* 0x000fe2000fffe03f */
[----:B------:R-:W-:Y:S01]  /*1810*/  IMAD R0, R55, 0x3000, RZ ;  /* 0x0000300037007824 */ /* 0x000fe200078e02ff */
[----:B0-----:R-:W-:Y:S01]  /*1820*/  SHF.L.U32 R5, R57, 0x2, RZ ;  /* 0x0000000239057819 */ /* 0x001fe200000006ff */
[----:B------:R-:W-:Y:S01]  /*1830*/  IMAD R6, R14, UR11, RZ ;  /* 0x0000000b0e067c24 */ /* 0x000fe2000f8e02ff */
[----:B------:R-:W-:Y:S01]  /*1840*/  USHF.R.S32.HI UR5, URZ, 0x1f, UR4 ;  /* 0x0000001f3f057899 */ /* 0x000fe20008011404 */
[----:B------:R-:W-:Y:S01]  /*1850*/  BSSY B0, `(.L_x_3110) ;  /* 0x0000025000007945 */ /* 0x000fe20003800000 */
[----:B------:R-:W-:Y:S01]  /*1860*/  SHF.R.S32.HI R7, RZ, 0x1f, R5 ;  /* 0x0000001fff077819 */ /* 0x000fe20000011405 */
[----:B------:R-:W-:Y:S01]  /*1870*/  IMAD R9, R15, UR9, R6 ;  /* 0x000000090f097c24 */ /* 0x000fe2000f8e0206 */
[----:B------:R-:W-:Y:S01]  /*1880*/  IADD3 R4, P0, R0, R5, RZ ;  /* 0x0000000500047210 */ /* 0x000fe20007f1e0ff */
[----:B------:R-:W-:-:S03]  /*1890*/  ULEA.HI UR5, UR5, UR4, URZ, 0x6 ;  /* 0x0000000405057291 */ /* 0x000fc6000f8f303f */
[----:B------:R-:W-:Y:S01]  /*18a0*/  LEA.HI.X.SX32 R5, R0, R7, 0x1, P0 ;  /* 0x0000000700057211 */ /* 0x000fe200000f0eff */
[----:B------:R-:W-:Y:S01]  /*18b0*/  ULOP3.LUT UR5, UR5, 0xffffffc0, URZ, 0xc0, !UPT ;  /* 0xffffffc005057892 */ /* 0x000fe2000f8ec03f */
[C---:B------:R-:W-:Y:S02]  /*18c0*/  IMAD R0, R12.reuse, UR10, RZ ;  /* 0x0000000a0c007c24 */ /* 0x040fe4000f8e02ff */
[----:B------:R-:W-:-:S04]  /*18d0*/  IMAD.WIDE.U32 R4, R12, UR8, R4 ;  /* 0x000000080c047c25 */ /* 0x000fc8000f8e0004 */
[----:B------:R-:W-:Y:S01]  /*18e0*/  IMAD R7, R13, UR8, R0 ;  /* 0x000000080d077c24 */ /* 0x000fe2000f8e0200 */
[----:B------:R-:W-:-:S03]  /*18f0*/  IADD3 R0, -R2, UR5, RZ ;  /* 0x0000000502007c10 */ /* 0x000fc6000fffe1ff */
[----:B------:R-:W-:Y:S01]  /*1900*/  IMAD.IADD R5, R5, 0x1, R7 ;  /* 0x0000000105057824 */ /* 0x000fe200078e0207 */
[----:B------:R-:W-:Y:S01]  /*1910*/  ISETP.GE.AND P0, PT, R57, R0, PT ;  /* 0x000000003900720c */ /* 0x000fe20003f06270 */
[----:B------:R-:W-:-:S03]  /*1920*/  IMAD.WIDE.U32 R6, R14, UR9, R4 ;  /* 0x000000090e067c25 */ /* 0x000fc6000f8e0004 */
[----:B------:R-:W-:Y:S02]  /*1930*/  ISETP.GT.OR P0, PT, R57, 0x3f, P0 ;  /* 0x0000003f3900780c */ /* 0x000fe40000704670 */
[----:B------:R-:W-:-:S11]  /*1940*/  IADD3 R9, R7, R9, RZ ;  /* 0x0000000907097210 */ /* 0x000fd60007ffe0ff */
[----:B------:R-:W-:Y:S05]  /*1950*/  @P0 BRA `(.L_x_3111) ;  /* 0x0000000000500947 */ /* 0x000fea0003800000 */
[----:B------:R-:W0:Y:S01]  /*1960*/  LDC.64 R10, c[0x0][0x2a8] ;  /* 0x0000aa00ff0a7b82 */ /* 0x000e220000000a00 */
[----:B------:R-:W-:Y:S01]  /*1970*/  SHF.R.S32.HI R3, RZ, 0x1f, R57 ;  /* 0x0000001fff037819 */ /* 0x000fe20000011439 */
[----:B------:R-:W-:Y:S01]  /*1980*/  ULDC.64 UR4, c[0x0][0x2a0] ;  /* 0x0000a80000047ab9 */ /* 0x000fe20000000a00 */
[----:B------:R-:W-:-:S04]  /*1990*/  IADD3 R4, P0, R2, R57, RZ ;  /* 0x0000003902047210 */ /* 0x000fc80007f1e0ff */
[----:B------:R-:W-:Y:S01]  /*19a0*/  LEA.HI.X.SX32 R5, R2, R3, 0x1, P0 ;  /* 0x0000000302057211 */ /* 0x000fe200000f0eff */
[----:B------:R-:W1:Y:S01]  /*19b0*/  LDC.64 R12, c[0x0][0x2b0] ;  /* 0x0000ac00ff0c7b82 */ /* 0x000e620000000a00 */
[----:B------:R-:W-:Y:S01]  /*19c0*/  FSETP.NEU.FTZ.AND P0, PT, R56, -INF , PT ;  /* 0xff8000003800780b */ /* 0x000fe20003f1d000 */
[C---:B0-----:R-:W-:Y:S02]  /*19d0*/  IMAD R0, R10.reuse, UR10, RZ ;  /* 0x0000000a0a007c24 */ /* 0x041fe4000f8e02ff */
[----:B------:R-:W-:-:S04]  /*19e0*/  IMAD.WIDE.U32 R2, R10, UR8, R4 ;  /* 0x000000080a027c25 */ /* 0x000fc8000f8e0004 */
[----:B------:R-:W-:Y:S02]  /*19f0*/  IMAD R11, R11, UR8, R0 ;  /* 0x000000080b0b7c24 */ /* 0x000fe4000f8e0200 */
[----:B-1----:R-:W-:Y:S02]  /*1a00*/  IMAD R0, R12, UR11, RZ ;  /* 0x0000000b0c007c24 */ /* 0x002fe4000f8e02ff */
[----:B------:R-:W-:Y:S02]  /*1a10*/  IMAD.IADD R3, R3, 0x1, R11 ;  /* 0x0000000103037824 */ /* 0x000fe400078e020b */
[----:B------:R-:W-:Y:S02]  /*1a20*/  IMAD R5, R13, UR9, R0 ;  /* 0x000000090d057c24 */ /* 0x000fe4000f8e0200 */
[----:B------:R-:W-:Y:S01]  /*1a30*/  FMUL.FTZ R0, R56, 1.4426950216293334961 ;  /* 0x3fb8aa3b38007820 */ /* 0x000fe20000410000 */
[----:B------:R-:W-:-:S05]  /*1a40*/  IMAD.WIDE.U32 R2, R12, UR9, R2 ;  /* 0x000000090c027c25 */ /* 0x000fca000f8e0002 */
[----:B------:R-:W-:Y:S02]  /*1a50*/  IADD3 R3, R3, R5, RZ ;  /* 0x0000000503037210 */ /* 0x000fe40007ffe0ff */
[----:B------:R-:W-:-:S04]  /*1a60*/  LEA R4, P1, R2, UR4, 0x2 ;  /* 0x0000000402047c11 */ /* 0x000fc8000f8210ff */
[----:B------:R-:W-:Y:S02]  /*1a70*/  LEA.HI.X R5, R2, UR5, R3, 0x2, P1 ;  /* 0x0000000502057c11 */ /* 0x000fe400088f1403 */
[----:B------:R-:W-:-:S05]  /*1a80*/  FSEL R3, R0, RZ, P0 ;  /* 0x000000ff00037208 */ /* 0x000fca0000000000 */
[----:B------:R0:W-:Y:S02]  /*1a90*/  STG.E desc[UR6][R4.64], R3 ;  /* 0x0000000304007986 */ /* 0x0001e4000c101906 */
.L_x_3111:
[----:B------:R-:W-:Y:S05]  /*1aa0*/  BSYNC B0 ;  /* 0x0000000000007941 */ /* 0x000fea0003800000 */
.L_x_3110:
[----:B------:R-:W-:Y:S01]  /*1ab0*/  ULDC.64 UR12, c[0x0][0x2e8] ;  /* 0x0000ba00000c7ab9 */ /* 0x000fe20000000a00 */
[----:B------:R-:W-:Y:S01]  /*1ac0*/  ULDC.64 UR4, c[0x0][0x2b8] ;  /* 0x0000ae0000047ab9 */ /* 0x000fe20000000a00 */
[----:B------:R-:W-:Y:S02]  /*1ad0*/  ISETP.NE.U32.AND P0, PT, RZ, UR12, PT ;  /* 0x0000000cff007c0c */ /* 0x000fe4000bf05070 */
[C---:B------:R-:W-:Y:S02]  /*1ae0*/  LEA R2, P1, R6.reuse, UR4, 0x2 ;  /* 0x0000000406027c11 */ /* 0x040fe4000f8210ff */
[----:B------:R-:W-:Y:S02]  /*1af0*/  ISETP.NE.AND.EX P0, PT, RZ, UR13, PT, P0 ;  /* 0x0000000dff007c0c */ /* 0x000fe4000bf05300 */
[----:B0-----:R-:W-:Y:S02]  /*1b00*/  LEA.HI.X R3, R6, UR5, R9, 0x2, P1 ;  /* 0x0000000506037c11 */ /* 0x001fe400088f1409 */
[----:B------:R-:W-:-:S03]  /*1b10*/  ISETP.NE.OR P0, PT, R57, RZ, !P0 ;  /* 0x000000ff3900720c */ /* 0x000fc60004705670 */
[----:B------:R0:W-:Y:S04]  /*1b20*/  STG.E.128 desc[UR6][R2.64], RZ ;  /* 0x000000ff02007986 */ /* 0x0001e8000c101d06 */
        /* <DEDUP_REMOVED lines=10> */
[----:B------:R0:W-:Y:S01]  /*1bd0*/  STG.E.128 desc[UR6][R2.64+0xb000], RZ ;  /* 0x00b000ff02007986 */ /* 0x0001e2000c101d06 */
[----:B------:R-:W-:Y:S05]  /*1be0*/  @P0 EXIT ;  /* 0x000000000000094d */ /* 0x000fea0003800000 */
[----:B------:R-:W1:Y:S08]  /*1bf0*/  LDC R0, c[0x0][0x2e0] ;  /* 0x0000b800ff007b82 */ /* 0x000e700000000800 */
[----:B------:R-:W2:Y:S08]  /*1c00*/  LDC R4, c[0x0][0x220] ;  /* 0x00008800ff047b82 */ /* 0x000eb00000000800 */
[----:B0-----:R-:W0:Y:S01]  /*1c10*/  LDC.64 R2, c[0x0][0x2e8] ;  /* 0x0000ba00ff027b82 */ /* 0x001e220000000a00 */
[----:B-1----:R-:W-:-:S04]  /*1c20*/  IMAD R55, R55, R0, UR9 ;  /* 0x0000000937377e24 */ /* 0x002fc8000f8e0200 */
[----:B--2---:R-:W-:-:S04]  /*1c30*/  IMAD R55, R55, R4, UR8 ;  /* 0x0000000837377e24 */ /* 0x004fc8000f8e0204 */
[----:B0-----:R-:W-:-:S05]  /*1c40*/  IMAD.WIDE R2, R55, 0x4, R2 ;  /* 0x0000000437027825 */ /* 0x001fca00078e0202 */
[----:B------:R-:W-:Y:S01]  /*1c50*/  STG.E desc[UR6][R2.64], RZ ;  /* 0x000000ff02007986 */ /* 0x000fe2000c101906 */
[----:B------:R-:W-:Y:S05]  /*1c60*/  EXIT ;  /* 0x000000000000794d */ /* 0x000fea0003800000 */
.L_x_3112:
        /* <DEDUP_REMOVED lines=9> */
.L_x_3875:


//--------------------- .text._ZN7cutlass13device_kernelIN5flash11enable_sm90INS1_16FlashAttnBwdSm90INS1_25CollectiveMainloopBwdSm90ILi2ELi1ELi1EN4cute5tupleIJNS5_1CILi1EEES8_S8_EEENS6_IJNS7_ILi64EEENS7_ILi96EEENS7_ILi192EEEEEENS_10bfloat16_tEfNS_4arch4Sm90ELb1ELb0ELb0ELb1ELb0ELb0ELb1ELb0ELi3ELi1ELi1ELi1ELb0EEENS1_21CollectiveEpilogueBwdISD_SE_SG_Li384ELb1ELb1ELi3EEENS1_25SingleTileBwdLPTSchedulerILb1ELi96ELb0EEEEEEEEEvNT_6ParamsE --------------------------
	.section	.text._ZN7cutlass13device_kernelIN5flash11enable_sm90INS1_16FlashAttnBwdSm90INS1_25CollectiveMainloopBwdSm90ILi2ELi1ELi1EN4cute5tupleIJNS5_1CILi1EEES8_S8_EEENS6_IJNS7_ILi64EEENS7_ILi96EEENS7_ILi192EEEEEENS_10bfloat16_tEfNS_4arch4Sm90ELb1ELb0ELb0ELb1ELb0ELb0ELb1ELb0ELi3ELi1ELi1ELi1ELb0EEENS1_21CollectiveEpilogueBwdISD_SE_SG_Li384ELb1ELb1ELi3EEENS1_25SingleTileBwdLPTSchedulerILb1ELi96ELb0EEEEEEEEEvNT_6ParamsE,"ax",@progbits
	.align	128
.text._ZN7cutlass13device_kernelIN5flash11enable_sm90INS1_16FlashAttnBwdSm90INS1_25CollectiveMainloopBwdSm90ILi2ELi1ELi1EN4cute5tupleIJNS5_1CILi1EEES8_S8_EEENS6_IJNS7_ILi64EEENS7_ILi96EEENS7_ILi192EEEEEENS_10bfloat16_tEfNS_4arch4Sm90ELb1ELb0ELb0ELb1ELb0ELb0ELb1ELb0ELi3ELi1ELi1ELi1ELb0EEENS1_21CollectiveEpilogueBwdISD_SE_SG_Li384ELb1ELb1ELi3EEENS1_25SingleTileBwdLPTSchedulerILb1ELi96ELb0EEEEEEEEEvNT_6ParamsE:
        .type           _ZN7cutlass13device_kernelIN5flash11enable_sm90INS1_16FlashAttnBwdSm90INS1_25CollectiveMainloopBwdSm90ILi2ELi1ELi1EN4cute5tupleIJNS5_1CILi1EEES8_S8_EEENS6_IJNS7_ILi64EEENS7_ILi96EEENS7_ILi192EEEEEENS_10bfloat16_tEfNS_4arch4Sm90ELb1ELb0ELb0ELb1ELb0ELb0ELb1ELb0ELi3ELi1ELi1ELi1ELb0EEENS1_21CollectiveEpilogueBwdISD_SE_SG_Li384ELb1ELb1ELi3EEENS1_25SingleTileBwdLPTSchedulerILb1ELi96ELb0EEEEEEEEEvNT_6ParamsE,@function
        .size           _ZN7cutlass13device_kernelIN5flash11enable_sm90INS1_16FlashAttnBwdSm90INS1_25CollectiveMainloopBwdSm90ILi2ELi1ELi1EN4cute5tupleIJNS5_1CILi1EEES8_S8_EEENS6_IJNS7_ILi64EEENS7_ILi96EEENS7_ILi192EEEEEENS_10bfloat16_tEfNS_4arch4Sm90ELb1ELb0ELb0ELb1ELb0ELb0ELb1ELb0ELi3ELi1ELi1ELi1ELb0EEENS1_21CollectiveEpilogueBwdISD_SE_SG_Li384ELb1ELb1ELi3EEENS1_25SingleTileBwdLPTSchedulerILb1ELi96ELb0EEEEEEEEEvNT_6ParamsE,(.L_x_3876 - _ZN7cutlass13device_kernelIN5flash11enable_sm90INS1_16FlashAttnBwdSm90INS1_25CollectiveMainloopBwdSm90ILi2ELi1ELi1EN4cute5tupleIJNS5_1CILi1EEES8_S8_EEENS6_IJNS7_ILi64EEENS7_ILi96EEENS7_ILi192EEEEEENS_10bfloat16_tEfNS_4arch4Sm90ELb1ELb0ELb0ELb1ELb0ELb0ELb1ELb0ELi3ELi1ELi1ELi1ELb0EEENS1_21CollectiveEpilogueBwdISD_SE_SG_Li384ELb1ELb1ELi3EEENS1_25SingleTileBwdLPTSchedulerILb1ELi96ELb0EEEEEEEEEvNT_6ParamsE)
        .other          _ZN7cutlass13device_kernelIN5flash11enable_sm90INS1_16FlashAttnBwdSm90INS1_25CollectiveMainloopBwdSm90ILi2ELi1ELi1EN4cute5tupleIJNS5_1CILi1EEES8_S8_EEENS6_IJNS7_ILi64EEENS7_ILi96EEENS7_ILi192EEEEEENS_10bfloat16_tEfNS_4arch4Sm90ELb1ELb0ELb0ELb1ELb0ELb0ELb1ELb0ELi3ELi1ELi1ELi1ELb0EEENS1_21CollectiveEpilogueBwdISD_SE_SG_Li384ELb1ELb1ELi3EEENS1_25SingleTileBwdLPTSchedulerILb1ELi96ELb0EEEEEEEEEvNT_6ParamsE,@"STO_CUDA_ENTRY STV_DEFAULT"
_ZN7cutlass13device_kernelIN5flash11enable_sm90INS1_16FlashAttnBwdSm90INS1_25CollectiveMainloopBwdSm90ILi2ELi1ELi1EN4cute5tupleIJNS5_1CILi1EEES8_S8_EEENS6_IJNS7_ILi64EEENS7_ILi96EEENS7_ILi192EEEEEENS_10bfloat16_tEfNS_4arch4Sm90ELb1ELb0ELb0ELb1ELb0ELb0ELb1ELb0ELi3ELi1ELi1ELi1ELb0EEENS1_21CollectiveEpilogueBwdISD_SE_SG_Li384ELb1ELb1ELi3EEENS1_25SingleTileBwdLPTSchedulerILb1ELi96ELb0EEEEEEEEEvNT_6ParamsE:
        /* <DEDUP_REMOVED lines=23> */
.L_x_3114:
[----:B------:R-:W-:Y:S05]  /*0170*/  BSYNC B0 ;  /* 0x0000000000007941 */ /* 0x000fea0003800000 */
.L_x_3113:
        /* <DEDUP_REMOVED lines=34> */
.L_x_3115:
        /* <DEDUP_REMOVED lines=20> */
.L_x_3116:
[----:B---3--:R-:W-:Y:S01]  /*04e0*/  ISETP.NE.AND P0, PT, R2, RZ, PT ;  /* 0x000000ff0200720c */ /* 0x008fe20003f05270 */
[----:B------:R-:W-:Y:S01]  /*04f0*/  IMAD.MOV.U32 R2, RZ, RZ, 0x1 ;  /* 0x00000001ff027424 */ /* 0x000fe200078e00ff */
[----:B------:R-:W-:Y:S01]  /*0500*/  NOP ;  /* 0x0000000000007918 */ /* 0x000fe20000000000 */
[----:B------:R-:W-:Y:S01]  /*0510*/  ULDC.64 UR38, c[0x0][0x208] ;  /* 0x0000820000267ab9 */ /* 0x000fe20000000a00 */
[----:B------:R-:W-:Y:S02]  /*0520*/  BSSY B6, `(.L_x_3117) ;  /* 0x0000a9c000067945 */ /* 0x000fe40003800000 */
[----:B------:R-:W-:-:S05]  /*0530*/  SEL R2, R2, 0x2, !P0 ;  /* 0x0000000202027807 */ /* 0x000fca0004000000 */
[----:B------:R3:W-:Y:S01]  /*0540*/  STL [R1], R2 ;  /* 0x0000000201007387 */ /* 0x0007e20000100800 */
[----:B-12-4-:R-:W-:Y:S06]  /*0550*/  BAR.SYNC.DEFER_BLOCKING 0x0 ;  /* 0x0000000000007b1d */ /* 0x016fec0000010000 */
[----:B------:R-:W-:Y:S05]  /*0560*/  @!P0 BRA `(.L_x_3118) ;  /* 0x0000006000c88947 */ /* 0x000fea0003800000 */
.L_x_3119:
        /* <DEDUP_REMOVED lines=24> */
[----:B------:R-:W1:Y:S01]  /*06f0*/  LDC R3, c[0x0][0x8dc] ;  /* 0x00023700ff037b82 */ /* 0x000e620000000800 */
[----:B------:R-:W-:Y:S01]  /*0700*/  IMAD.U32 R152, RZ, RZ, UR4 ;  /* 0x00000004ff987e24 */ /* 0x000fe2000f8e00ff */
[----:B-1----:R-:W-:-:S13]  /*0710*/  ISETP.NE.AND P0, PT, R3, 0x1, PT ;  /* 0x000000010300780c */ /* 0x002fda0003f05270 */
[----:B------:R-:W1:Y:S02]  /*0720*/  @P0 LDC.64 R4, c[0x0][0x8e0] ;  /* 0x00023800ff040b82 */ /* 0x000e640000000a00 */
[----:B-1----:R-:W-:-:S05]  /*0730*/  @P0 IMAD.HI.U32 R0, R4, UR4, RZ ;  /* 0x0000000404000c27 */ /* 0x002fca000f8e00ff */
[----:B------:R-:W-:-:S05]  /*0740*/  @P0 SHF.R.U32.HI R152, RZ, R5, R0 ;  /* 0x00000005ff980219 */ /* 0x000fca0000011600 */
[----:B------:R-:W-:Y:S01]  /*0750*/  IMAD R0, R152, R3, RZ ;  /* 0x0000000398007224 */ /* 0x000fe200078e02ff */
[----:B------:R-:W-:Y:S06]  /*0760*/  BRA `(.L_x_3121) ;  /* 0x00000000001c7947 */ /* 0x000fec0003800000 */
.L_x_3120:
[----:B------:R-:W1:Y:S01]  /*0770*/  LDC R3, c[0x0][0x8c4] ;  /* 0x00023100ff037b82 */ /* 0x000e620000000800 */
[----:B------:R-:W-:Y:S01]  /*0780*/  IMAD.U32 R152, RZ, RZ, UR4 ;  /* 0x00000004ff987e24 */ /* 0x000fe2000f8e00ff */
[----:B-1----:R-:W-:-:S13]  /*0790*/  ISETP.NE.AND P0, PT, R3, 0x1, PT ;  /* 0x000000010300780c */ /* 0x002fda0003f05270 */
[----:B------:R-:W1:Y:S02]  /*07a0*/  @P0 LDC.64 R4, c[0x0][0x8c8] ;  /* 0x00023200ff040b82 */ /* 0x000e640000000a00 */
[----:B-1----:R-:W-:-:S05]  /*07b0*/  @P0 IMAD.HI.U32 R0, R4, UR4, RZ ;  /* 0x0000000404000c27 */ /* 0x002fca000f8e00ff */
[----:B------:R-:W-:-:S05]  /*07c0*/  @P0 SHF.R.U32.HI R152, RZ, R5, R0 ;  /* 0x00000005ff980219 */ /* 0x000fca0000011600 */
[----:B------:R-:W-:-:S07]  /*07d0*/  IMAD R0, R152, R3, RZ ;  /* 0x0000000398007224 */ /* 0x000fce00078e02ff */
.L_x_3121:
[----:B------:R-:W1:Y:S01]  /*07e0*/  LDC R153, c[0x0][0x8b8] ;  /* 0x00022e00ff997b82 */ /* 0x000e620000000800 */
[----:B------:R-:W-:Y:S01]  /*07f0*/  IADD3 R0, -R0, UR4, RZ ;  /* 0x0000000400007c10 */ /* 0x000fe2000fffe1ff */
[----:B------:R-:W-:Y:S02]  /*0800*/  ULDC.64 UR4, c[0x0][0x8f8] ;  /* 0x00023e0000047ab9 */ /* 0x000fe40000000a00 */
[----:B------:R-:W-:-:S04]  /*0810*/  ISETP.NE.U32.AND P0, PT, RZ, UR4, PT ;  /* 0x00000004ff007c0c */ /* 0x000fc8000bf05070 */
[----:B------:R-:W2:Y:S01]  /*0820*/  LDC R5, c[0x0][0x8c4] ;  /* 0x00023100ff057b82 */ /* 0x000ea20000000800 */
[----:B------:R-:W-:Y:S02]  /*0830*/  ISETP.NE.AND.EX P0, PT, RZ, UR5, PT, P0 ;  /* 0x00000005ff007c0c */ /* 0x000fe4000bf05300 */
[----:B-1----:R-:W-:Y:S01]  /*0840*/  ISETP.NE.AND P1, PT, R153, 0x1, PT ;  /* 0x000000019900780c */ /* 0x002fe20003f25270 */
[----:B--2---:R-:W-:-:S04]  /*0850*/  IMAD R5, R5, UR6, R0 ;  /* 0x0000000605057c24 */ /* 0x004fc8000f8e0200 */
[----:B------:R-:W-:-:S08]  /*0860*/  IMAD.MOV.U32 R19, RZ, RZ, R5 ;  /* 0x000000ffff137224 */ /* 0x000fd000078e0005 */
[----:B------:R-:W1:Y:S08]  /*0870*/  @P1 LDC R2, c[0x0][0x8bc] ;  /* 0x00022f00ff021b82 */ /* 0x000e700000000800 */
[----:B------:R-:W2:Y:S01]  /*0880*/  @P1 LDC R3, c[0x0][0x8c0] ;  /* 0x00023000ff031b82 */ /* 0x000ea20000000800 */
[----:B-1----:R-:W-:-:S05]  /*0890*/  @P1 IMAD.HI.U32 R0, R5, R2, RZ ;  /* 0x0000000205001227 */ /* 0x002fca00078e00ff */
[----:B--2---:R-:W-:-:S05]  /*08a0*/  @P1 SHF.R.U32.HI R19, RZ, R3, R0 ;  /* 0x00000003ff131219 */ /* 0x004fca0000011600 */
[----:B------:R-:W-:-:S04]  /*08b0*/  IMAD.MOV R0, RZ, RZ, -R19 ;  /* 0x000000ffff007224 */ /* 0x000fc800078e0a13 */
[----:B------:R-:W-:Y:S01]  /*08c0*/  IMAD R153, R153, R0, R5 ;  /* 0x0000000099997224 */ /* 0x000fe200078e0205 */
[----:B------:R-:W-:Y:S06]  /*08d0*/  @!P0 BRA `(.L_x_3122) ;  /* 0x0000000000108947 */ /* 0x000fec0003800000 */
[----:B------:R-:W1:Y:S02]  /*08e0*/  LDC.64 R2, c[0x0][0x8f8] ;  /* 0x00023e00ff027b82 */ /* 0x000e640000000a00 */
[----:B-1----:R-:W-:-:S05]  /*08f0*/  IMAD.WIDE R2, R19, 0x4, R2 ;  /* 0x0000000413027825 */ /* 0x002fca00078e0202 */
[----:B------:R2:W5:Y:S01]  /*0900*/  LDG.E R0, desc[UR38][R2.64] ;  /* 0x0000002602007981 */ /* 0x000562000c1e1900 */
[----:B------:R-:W-:Y:S05]  /*0910*/  BRA `(.L_x_3123) ;  /* 0x00000000002c7947 */ /* 0x000fea0003800000 */
.L_x_3122:
        /* <DEDUP_REMOVED lines=10> */
.L_x_3124:
[----:B------:R-:W1:Y:S02]  /*09c0*/  LDC R0, c[0x0][0x8ec] ;  /* 0x00023b00ff007b82 */ /* 0x000e640000000800 */
.L_x_3123:
[----:B-1---5:R-:W-:-:S04]  /*09d0*/  VIADD R0, R0, 0x5f ;  /* 0x0000005f00007836 */ /* 0x022fc80000000000 */
[----:B------:R-:W-:-:S05]  /*09e0*/  IMAD.HI R0, R0, 0x2aaaaaab, RZ ;  /* 0x2aaaaaab00007827 */ /* 0x000fca00078e02ff */
[----:B--2---:R-:W-:-:S04]  /*09f0*/  SHF.R.U32.HI R3, RZ, 0x1f, R0 ;  /* 0x0000001fff037819 */ /* 0x004fc80000011600 */
[----:B------:R-:W-:-:S04]  /*0a00*/  LEA.HI.SX32 R3, R0, R3, 0x1c ;  /* 0x0000000300037211 */ /* 0x000fc800078fe2ff */
[----:B------:R-:W-:-:S04]  /*0a10*/  ISETP.GE.AND P0, PT, R152, R3, PT ;  /* 0x000000039800720c */ /* 0x000fc80003f06270 */
[----:B------:R-:W-:-:S04]  /*0a20*/  SEL R19, R19, 0xffffffff, !P0 ;  /* 0xffffffff13137807 */ /* 0x000fc80004000000 */
[----:B------:R-:W-:-:S13]  /*0a30*/  ISETP.GE.AND P0, PT, R19, RZ, PT ;  /* 0x000000ff1300720c */ /* 0x000fda0003f06270 */
[----:B------:R-:W-:Y:S05]  /*0a40*/  @!P0 BRA `(.L_x_3125) ;  /* 0x000000a400248947 */ /* 0x000fea0003800000 */
[----:B------:R-:W-:Y:S01]  /*0a50*/  ULDC.64 UR4, c[0x0][0x780] ;  /* 0x0001e00000047ab9 */ /* 0x000fe20000000a00 */
[----:B------:R-:W1:Y:S01]  /*0a60*/  LDC R17, c[0x0][0x290] ;  /* 0x0000a400ff117b82 */ /* 0x000e620000000800 */
[----:B------:R-:W-:Y:S02]  /*0a70*/  ISETP.NE.U32.AND P0, PT, RZ, UR4, PT ;  /* 0x00000004ff007c0c */ /* 0x000fe4000bf05070 */
[----:B------:R-:W-:Y:S02]  /*0a80*/  SHF.R.S32.HI R155, RZ, 0x1f, R153 ;  /* 0x0000001fff9b7819 */ /* 0x000fe40000011499 */
[----:B------:R-:W-:-:S13]  /*0a90*/  ISETP.NE.AND.EX P0, PT, RZ, UR5, PT, P0 ;  /* 0x00000005ff007c0c */ /* 0x000fda000bf05300 */
[----:B------:R-:W-:Y:S05]  /*0aa0*/  @!P0 BRA `(.L_x_3126) ;  /* 0x0000000000108947 */ /* 0x000fea0003800000 */
[----:B------:R-:W2:Y:S02]  /*0ab0*/  LDC.64 R22, c[0x0][0x780] ;  /* 0x0001e000ff167b82 */ /* 0x000ea40000000a00 */
[----:B--2---:R-:W-:-:S06]  /*0ac0*/  IMAD.WIDE R22, R19, 0x4, R22 ;  /* 0x0000000413167825 */ /* 0x004fcc00078e0216 */
[----:B------:R2:W5:Y:S01]  /*0ad0*/  LDG.E R22, desc[UR38][R22.64] ;  /* 0x0000002616167981 */ /* 0x000562000c1e1900 */
[----:B------:R-:W-:Y:S05]  /*0ae0*/  BRA `(.L_x_3127) ;  /* 0x0000000000287947 */ /* 0x000fea0003800000 */
.L_x_3126:
        /* <DEDUP_REMOVED lines=10> */
.L_x_3127:
[----:B------:R-:W-:Y:S02]  /*0b90*/  ULDC.64 UR4, c[0x0][0x788] ;  /* 0x0001e20000047ab9 */ /* 0x000fe40000000a00 */
[----:B------:R-:W-:-:S04]  /*0ba0*/  ISETP.NE.U32.AND P0, PT, RZ, UR4, PT ;  /* 0x00000004ff007c0c */ /* 0x000fc8000bf05070 */
[----:B------:R-:W-:-:S13]  /*0bb0*/  ISETP.NE.AND.EX P0, PT, RZ, UR5, PT, P0 ;  /* 0x00000005ff007c0c */ /* 0x000fda000bf05300 */
[----:B------:R-:W-:Y:S05]  /*0bc0*/  @!P0 BRA `(.L_x_3128) ;  /* 0x0000000000108947 */ /* 0x000fea0003800000 */
[----:B------:R-:W4:Y:S02]  /*0bd0*/  LDC.64 R2, c[0x0][0x788] ;  /* 0x0001e200ff027b82 */ /* 0x000f240000000a00 */
[----:B----4-:R-:W-:-:S05]  /*0be0*/  IMAD.WIDE R2, R19, 0x4, R2 ;  /* 0x0000000413027825 */ /* 0x010fca00078e0202 */
[----:B-1----:R4:W5:Y:S01]  /*0bf0*/  LDG.E R17, desc[UR38][R2.64] ;  /* 0x0000002602117981 */ /* 0x002962000c1e1900 */
[----:B------:R-:W-:Y:S05]  /*0c00*/  BRA `(.L_x_3129) ;  /* 0x0000000000247947 */ /* 0x000fea0003800000 */
.L_x_3128:
[----:B------:R-:W-:Y:S02]  /*0c10*/  ULDC.64 UR4, c[0x0][0x778] ;  /* 0x0001de0000047ab9 */ /* 0x000fe40000000a00 */
[----:B------:R-:W-:-:S04]  /*0c20*/  ISETP.NE.U32.AND P0, PT, RZ, UR4, PT ;  /* 0x00000004ff007c0c */ /* 0x000fc8000bf05070 */
[----:B------:R-:W-:-:S13]  /*0c30*/  ISETP.NE.AND.EX P0, PT, RZ, UR5, PT, P0 ;  /* 0x00000005ff007c0c */ /* 0x000fda000bf05300 */
[----:B------:R-:W-:Y:S05]  /*0c40*/  @!P0 BRA `(.L_x_3129) ;  /* 0x0000000000148947 */ /* 0x000fea0003800000 */
[----:B------:R-:W4:Y:S02]  /*0c50*/  LDC.64 R2, c[0x0][0x778] ;  /* 0x0001de00ff027b82 */ /* 0x000f240000000a00 */
[----:B----4-:R-:W-:-:S05]  /*0c60*/  IMAD.WIDE R2, R19, 0x4, R2 ;  /* 0x0000000413027825 */ /* 0x010fca00078e0202 */
[----:B-1----:R-:W4:Y:S04]  /*0c70*/  LDG.E R17, desc[UR38][R2.64] ;  /* 0x0000002602117981 */ /* 0x002f28000c1e1900 */
[----:B------:R-:W4:Y:S02]  /*0c80*/  LDG.E R0, desc[UR38][R2.64+0x4] ;  /* 0x0000042602007981 */ /* 0x000f24000c1e1900 */
[----:B----4-:R-:W-:-:S07]  /*0c90*/  IMAD.IADD R17, R0, 0x1, -R17 ;  /* 0x0000000100117824 */ /* 0x010fce00078e0a11 */
.L_x_3129:
[C---:B-1-345:R-:W-:Y:S01]  /*0ca0*/  IMAD.IADD R3, R22.reuse, 0x1, -R17 ;  /* 0x0000000116037824 */ /* 0x07afe200078e0a11 */
[----:B------:R-:W-:Y:S01]  /*0cb0*/  ULDC UR4, c[0x0][0x74c] ;  /* 0x0001d30000047ab9 */ /* 0x000fe20000000800 */
[----:B------:R-:W-:Y:S01]  /*0cc0*/  VIADD R0, R22, 0x3f ;  /* 0x0000003f16007836 */ /* 0x000fe20000000000 */
[----:B------:R-:W-:Y:S01]  /*0cd0*/  PLOP3.LUT P0, PT, PT, PT, PT, 0x80, 0x0 ;  /* 0x000000000000781c */ /* 0x000fe20003f0f070 */
[----:B------:R-:W-:Y:S01]  /*0ce0*/  IMAD R3, R152, 0x60, R3 ;  /* 0x0000006098037824 */ /* 0x000fe200078e0203 */
[----:B------:R-:W-:Y:S02]  /*0cf0*/  CS2R R70, SRZ ;  /* 0x0000000000467805 */ /* 0x000fe4000001ff00 */
[----:B------:R-:W-:Y:S02]  /*0d00*/  CS2R R68, SRZ ;  /* 0x0000000000447805 */ /* 0x000fe4000001ff00 */
[----:B------:R-:W-:Y:S01]  /*0d10*/  CS2R R66, SRZ ;  /* 0x0000000000427805 */ /* 0x000fe2000001ff00 */
[----:B------:R-:W-:Y:S01]  /*0d20*/  VIADD R2, R3, -UR4 ;  /* 0x8000000403027c36 */ /* 0x000fe20008000000 */
[----:B------:R-:W-:-:S02]  /*0d30*/  SHF.R.S32.HI R3, RZ, 0x1f, R0 ;  /* 0x0000001fff037819 */ /* 0x000fc40000011400 */
[----:B------:R-:W-:Y:S02]  /*0d40*/  CS2R R64, SRZ ;  /* 0x0000000000407805 */ /* 0x000fe4000001ff00 */
[----:B------:R-:W-:Y:S02]  /*0d50*/  CS2R R62, SRZ ;  /* 0x00000000003e7805 */ /* 0x000fe4000001ff00 */
[----:B------:R-:W-:Y:S02]  /*0d60*/  CS2R R60, SRZ ;  /* 0x00000000003c7805 */ /* 0x000fe4000001ff00 */
[----:B------:R-:W-:Y:S02]  /*0d70*/  SHF.R.S32.HI R5, RZ, 0x1f, R2 ;  /* 0x0000001fff057819 */ /* 0x000fe40000011402 */
[----:B------:R-:W-:Y:S02]  /*0d80*/  CS2R R58, SRZ ;  /* 0x00000000003a7805 */ /* 0x000fe4000001ff00 */
[----:B------:R-:W-:-:S02]  /*0d90*/  LEA.HI R3, R3, R0, RZ, 0x6 ;  /* 0x0000000003037211 */ /* 0x000fc400078f30ff */
[----:B------:R-:W-:Y:S02]  /*0da0*/  CS2R R56, SRZ ;  /* 0x0000000000387805 */ /* 0x000fe4000001ff00 */
[----:B------:R-:W-:Y:S02]  /*0db0*/  LEA.HI R5, R5, R2, RZ, 0x6 ;  /* 0x0000000205057211 */ /* 0x000fe400078f30ff */
[----:B------:R-:W-:Y:S02]  /*0dc0*/  CS2R R54, SRZ ;  /* 0x0000000000367805 */ /* 0x000fe4000001ff00 */
[----:B------:R-:W-:Y:S02]  /*0dd0*/  SHF.R.S32.HI R18, RZ, 0x6, R3 ;  /* 0x00000006ff127819 */ /* 0x000fe40000011403 */
[----:B------:R-:W-:Y:S02]  /*0de0*/  CS2R R52, SRZ ;  /* 0x0000000000347805 */ /* 0x000fe4000001ff00 */
[----:B------:R-:W-:-:S02]  /*0df0*/  SHF.R.S32.HI R5, RZ, 0x6, R5 ;  /* 0x00000006ff057819 */ /* 0x000fc40000011405 */
[----:B------:R-:W-:Y:S02]  /*0e00*/  CS2R R50, SRZ ;  /* 0x0000000000327805 */ /* 0x000fe4000001ff00 */
[----:B------:R-:W-:Y:S02]  /*0e10*/  CS2R R48, SRZ ;  /* 0x0000000000307805 */ /* 0x000fe4000001ff00 */
[----:B------:R-:W-:Y:S02]  /*0e20*/  CS2R R46, SRZ ;  /* 0x00000000002e7805 */ /* 0x000fe4000001ff00 */
[----:B------:R-:W-:Y:S02]  /*0e30*/  VIMNMX R16, RZ, R5, !PT ;  /* 0x00000005ff107248 */ /* 0x000fe40007fe0100 */
[----:B------:R-:W-:Y:S02]  /*0e40*/  CS2R R44, SRZ ;  /* 0x00000000002c7805 */ /* 0x000fe4000001ff00 */
[----:B------:R-:W-:-:S02]  /*0e50*/  CS2R R42, SRZ ;  /* 0x00000000002a7805 */ /* 0x000fc4000001ff00 */
[----:B------:R-:W-:Y:S02]  /*0e60*/  CS2R R40, SRZ ;  /* 0x0000000000287805 */ /* 0x000fe4000001ff00 */
[----:B------:R-:W-:Y:S02]  /*0e70*/  ISETP.GT.AND P1, PT, R18, R16, PT ;  /* 0x000000101200720c */ /* 0x000fe40003f24270 */
        /* <DEDUP_REMOVED lines=45> */
[----:B------:R1:W3:Y:S01]  /*1150*/  LDC.64 R14, c[0x4][R2] ;  /* 0x01000000020e7b82 */ /* 0x0002e20000000a00 */
        /* <DEDUP_REMOVED lines=10> */
[----:B--23--:R-:W-:Y:S05]  /*1200*/  CALL.ABS.NOINC R14 ;  /* 0x000000000e007343 */ /* 0x00cfea0003c00000 */
.L_x_3132:
        /* <DEDUP_REMOVED lines=15> */
.L_x_3131:
        /* <DEDUP_REMOVED lines=20> */
.L_x_3134:
        /* <DEDUP_REMOVED lines=15> */
.L_x_3133:
[----:B------:R-:W1:Y:S01]  /*1530*/  S2R R2, SR_TID.X ;  /* 0x0000000000027919 */ /* 0x000e620000002100 */
[----:B------:R-:W-:Y:S01]  /*1540*/  UMOV UR4, 0xffffffff ;  /* 0xffffffff00047882 */ /* 0x000fe20000000000 */
[----:B-1----:R-:W-:-:S05]  /*1550*/  VIADD R0, R2, 0xffffff80 ;  /* 0xffffff8002007836 */ /* 0x002fca0000000000 */
[----:B------:R-:W-:-:S04]  /*1560*/  SHF.R.S32.HI R3, RZ, 0x1f, R0 ;  /* 0x0000001fff037819 */ /* 0x000fc80000011400 */
[----:B------:R-:W-:-:S04]  /*1570*/  LEA.HI R2, R3, R0, RZ, 0x7 ;  /* 0x0000000003027211 */ /* 0x000fc800078f38ff */
[----:B------:R-:W-:Y:S01]  /*1580*/  SHF.R.S32.HI R13, RZ, 0x7, R2 ;  /* 0x00000007ff0d7819 */ /* 0x000fe20000011402 */
[----:B------:R-:W-:Y:S06]  /*1590*/  BRA.DIV UR4, `(.L_x_3135) ;  /* 0x0000009a04587947 */ /* 0x000fec000b800000 */
[----:B------:R1:W3:Y:S02]  /*15a0*/  SHFL.IDX PT, R14, R13, RZ, 0x1f ;  /* 0x00001fff0d0e7589 */ /* 0x0002e400000e0000 */
.L_x_3274:
[----:B------:R-:W-:Y:S01]  /*15b0*/  SHF.L.U32 R15, RZ, 0x1f, RZ ;  /* 0x0000001fff0f7819 */ /* 0x000fe200000006ff */
[----:B---3--:R-:W-:Y:S01]  /*15c0*/  IMAD.HI R4, R14, 0x55555556, RZ ;  /* 0x555555560e047827 */ /* 0x008fe200078e02ff */
[----:B------:R-:W-:Y:S02]  /*15d0*/  LOP3.LUT R5, R2, 0xffffff80, RZ, 0xc0, !PT ;  /* 0xffffff8002057812 */ /* 0x000fe400078ec0ff */
[----:B------:R-:W3:Y:S01]  /*15e0*/  SYNCS.PHASECHK.TRANS64.TRYWAIT P0, [UR36+0x36400], R15 ;  /* 0x0364000fff0075a7 */ /* 0x000ee20008000164 */
[-C--:B------:R-:W-:Y:S01]  /*15f0*/  LEA.HI R2, R3, R0.reuse, RZ, 0x5 ;  /* 0x0000000003027211 */ /* 0x080fe200078f28ff */
[----:B------:R-:W-:Y:S01]  /*1600*/  IMAD.HI R8, R13, 0x55555556, RZ ;  /* 0x555555560d087827 */ /* 0x000fe200078e02ff */
[----:B------:R-:W-:Y:S02]  /*1610*/  LEA.HI R7, R3, R0, RZ, 0x4 ;  /* 0x0000000003077211 */ /* 0x000fe400078f20ff */
[--C-:B------:R-:W-:Y:S02]  /*1620*/  SHF.R.S32.HI R6, RZ, 0x5, R2.reuse ;  /* 0x00000005ff067819 */ /* 0x100fe40000011402 */
[----:B------:R-:W-:Y:S01]  /*1630*/  SHF.R.S32.HI R11, RZ, 0x1f, R2 ;  /* 0x0000001fff0b7819 */ /* 0x000fe20000011402 */
[----:B------:R-:W-:Y:S01]  /*1640*/  IMAD.IADD R2, R0, 0x1, -R5 ;  /* 0x0000000100027824 */ /* 0x000fe200078e0a05 */
[----:B------:R-:W-:-:S02]  /*1650*/  LEA.HI R3, R4, R4, RZ, 0x1 ;  /* 0x0000000404037211 */ /* 0x000fc400078f08ff */
[----:B------:R-:W-:Y:S02]  /*1660*/  LOP3.LUT R9, R7, 0xfffffff0, RZ, 0xc0, !PT ;  /* 0xfffffff007097812 */ /* 0x000fe400078ec0ff */
[----:B------:R-:W-:Y:S01]  /*1670*/  LEA.HI R11, R11, R6, RZ, 0x2 ;  /* 0x000000060b0b7211 */ /* 0x000fe200078f10ff */
[----:B------:R-:W-:Y:S01]  /*1680*/  IMAD R4, R3, -0x3, R14 ;  /* 0xfffffffd03047824 */ /* 0x000fe200078e020e */
[----:B------:R-:W-:Y:S01]  /*1690*/  LEA.HI R8, R8, R8, RZ, 0x1 ;  /* 0x0000000808087211 */ /* 0x000fe200078f08ff */
[----:B------:R-:W-:Y:S01]  /*16a0*/  IMAD.IADD R9, R0, 0x1, -R9 ;  /* 0x0000000100097824 */ /* 0x000fe200078e0a09 */
[----:B------:R-:W-:Y:S02]  /*16b0*/  SHF.R.S32.HI R3, RZ, 0x1f, R2 ;  /* 0x0000001fff037819 */ /* 0x000fe40000011402 */
[----:B------:R-:W-:Y:S01]  /*16c0*/  LOP3.LUT R11, R11, 0x3ffffc, RZ, 0xc0, !PT ;  /* 0x003ffffc0b0b7812 */ /* 0x000fe200078ec0ff */
[----:B---3--:R-:W-:Y:S06]  /*16d0*/  @P0 BRA `(.L_x_3136) ;  /* 0x0000000000080947 */ /* 0x008fec0003800000 */
[----:B------:R-:W3:Y:S02]  /*16e0*/  SYNCS.PHASECHK.TRANS64.TRYWAIT P0, [UR36+0x36400], R15 ;  /* 0x0364000fff0075a7 */ /* 0x000ee40008000164 */
[----:B---3--:R-:W-:Y:S05]  /*16f0*/  @!P0 BRA `(.L_x_3137) ;  /* 0x00000098001c8947 */ /* 0x008fea0003800000 */
.L_x_3136:
[----:B------:R-:W4:Y:S01]  /*1700*/  LDL.LU R20, [R1] ;  /* 0x0000000001147983 */ /* 0x000f220000300800 */
[----:B------:R-:W-:Y:S01]  /*1710*/  LEA.HI R0, R3, R2, RZ, 0x2 ;  /* 0x0000000203007211 */ /* 0x000fe200078f10ff */
[----:B------:R-:W-:Y:S01]  /*1720*/  IMAD R14, R8, -0x3, R13 ;  /* 0xfffffffd080e7824 */ /* 0x000fe200078e020d */
[----:B------:R-:W-:Y:S01]  /*1730*/  LEA.HI R8, R9, R9, RZ, 0x1 ;  /* 0x0000000909087211 */ /* 0x000fe200078f08ff */
[----:B------:R-:W-:Y:S01]  /*1740*/  IMAD.IADD R12, R6, 0x1, -R11 ;  /* 0x00000001060c7824 */ /* 0x000fe200078e0a0b */
[--C-:B------:R-:W-:Y:S01]  /*1750*/  SHF.R.S32.HI R5, RZ, 0x2, R0.reuse ;  /* 0x00000002ff057819 */ /* 0x100fe20000011400 */
[----:B------:R-:W-:Y:S01]  /*1760*/  IMAD R17, R152, -0x60, R17 ;  /* 0xffffffa098117824 */ /* 0x000fe200078e0211 */
[----:B------:R-:W-:Y:S02]  /*1770*/  SHF.R.S32.HI R6, RZ, 0x1f, R0 ;  /* 0x0000001fff067819 */ /* 0x000fe40000011400 */
[----:B------:R-:W-:Y:S02]  /*1780*/  CS2R R70, SRZ ;  /* 0x0000000000467805 */ /* 0x000fe4000001ff00 */
[----:B---3--:R-:W-:-:S02]  /*1790*/  LOP3.LUT R15, R0, 0x7ffffffc, RZ, 0xc0, !PT ;  /* 0x7ffffffc000f7812 */ /* 0x008fc400078ec0ff */
[----:B------:R-:W-:Y:S02]  /*17a0*/  CS2R R68, SRZ ;  /* 0x0000000000447805 */ /* 0x000fe4000001ff00 */
[--C-:B------:R-:W-:Y:S02]  /*17b0*/  SHF.R.S32.HI R0, RZ, 0x1, R8.reuse ;  /* 0x00000001ff007819 */ /* 0x100fe40000011408 */
[----:B------:R-:W-:Y:S02]  /*17c0*/  CS2R R66, SRZ ;  /* 0x0000000000427805 */ /* 0x000fe4000001ff00 */
[----:B------:R-:W-:Y:S01]  /*17d0*/  SHF.R.S32.HI R11, RZ, 0x1f, R8 ;  /* 0x0000001fff0b7819 */ /* 0x000fe20000011408 */
[----:B------:R-:W-:Y:S01]  /*17e0*/  IMAD.IADD R15, R2, 0x1, -R15 ;  /* 0x00000001020f7824 */ /* 0x000fe200078e0a0f */
        /* <DEDUP_REMOVED lines=8> */
[----:B------:R-:W-:Y:S01]  /*1870*/  SHF.R.S32.HI R7, RZ, 0x4, R7 ;  /* 0x00000004ff077819 */ /* 0x000fe20000011407 */
[----:B------:R-:W-:Y:S01]  /*1880*/  IMAD.SHL.U32 R10, R10, 0x20, RZ ;  /* 0x000000200a0a7824 */ /* 0x000fe200078e00ff */
[----:B------:R-:W-:Y:S01]  /*1890*/  LOP3.LUT R8, R8, 0x7fffffe, RZ, 0xc0, !PT ;  /* 0x07fffffe08087812 */ /* 0x000fe200078ec0ff */
[----:B------:R-:W-:Y:S01]  /*18a0*/  IMAD.IADD R11, R0, 0x1, -R11 ;  /* 0x00000001000b7824 */ /* 0x000fe200078e0a0b */
[----:B------:R-:W-:Y:S01]  /*18b0*/  LEA.HI R6, R6, R5, RZ, 0x3 ;  /* 0x0000000506067211 */ /* 0x000fe200078f18ff */
[----:B------:R-:W-:Y:S01]  /*18c0*/  IMAD.SHL.U32 R7, R7, 0x8, RZ ;  /* 0x0000000807077824 */ /* 0x000fe200078e00ff */
[----:B------:R-:W-:Y:S01]  /*18d0*/  LOP3.LUT R10, R10, 0x7fffff00, RZ, 0xc0, !PT ;  /* 0x7fffff000a0a7812 */ /* 0x000fe200078ec0ff */
[----:B------:R-:W-:Y:S01]  /*18e0*/  IMAD.SHL.U32 R0, R11, 0x40, RZ ;  /* 0x000000400b007824 */ /* 0x000fe200078e00ff */
[----:B------:R-:W-:Y:S01]  /*18f0*/  LOP3.LUT R6, R6, 0xfffffff8, RZ, 0xc0, !PT ;  /* 0xfffffff806067812 */ /* 0x000fe200078ec0ff */
[----:B------:R-:W-:Y:S01]  /*1900*/  IMAD.IADD R9, R9, 0x1, -R8 ;  /* 0x0000000109097824 */ /* 0x000fe200078e0a08 */
[----:B------:R-:W-:Y:S01]  /*1910*/  LEA.HI R3, R3, R2, RZ, 0x5 ;  /* 0x0000000203037211 */ /* 0x000fe200078f28ff */
[----:B------:R-:W-:Y:S01]  /*1920*/  IMAD R10, R13, 0x800, R10 ;  /* 0x000008000d0a7824 */ /* 0x000fe200078e020a */
[----:B------:R-:W-:Y:S01]  /*1930*/  LOP3.LUT R0, R0, 0xc0, RZ, 0xc0, !PT ;  /* 0x000000c000007812 */ /* 0x000fe200078ec0ff */
[----:B------:R-:W-:Y:S01]  /*1940*/  IMAD R8, R14, 0x10, R15 ;  /* 0x000000100e087824 */ /* 0x000fe200078e020f */
[----:B------:R-:W-:Y:S01]  /*1950*/  SHF.R.S32.HI R3, RZ, 0x5, R3 ;  /* 0x00000005ff037819 */ /* 0x000fe20000011403 */
[----:B------:R-:W-:Y:S01]  /*1960*/  IMAD R9, R9, 0x20, R10 ;  /* 0x0000002009097824 */ /* 0x000fe200078e020a */
[----:B------:R-:W-:Y:S01]  /*1970*/  LOP3.LUT R7, R0, 0x8, R7, 0xf8, !PT ;  /* 0x0000000800077812 */ /* 0x000fe200078ef807 */
[----:B------:R-:W-:Y:S01]  /*1980*/  IMAD.IADD R6, R5, 0x1, -R6 ;  /* 0x0000000105067824 */ /* 0x000fe200078e0a06 */
[----:B------:R-:W-:Y:S01]  /*1990*/  SHF.R.U32.HI R0, RZ, 0x3, R0 ;  /* 0x00000003ff007819 */ /* 0x000fe20000011600 */
[----:B------:R-:W-:Y:S01]  /*19a0*/  IMAD R12, R12, 0x200, R9 ;  /* 0x000002000c0c7824 */ /* 0x000fe200078e0209 */
[----:B------:R-:W-:Y:S01]  /*19b0*/  LOP3.LUT P0, RZ, R11, 0x2, RZ, 0xc0, !PT ;  /* 0x000000020bff7812 */ /* 0x000fe2000780c0ff */
[----:B------:R-:W-:Y:S01]  /*19c0*/  IMAD R14, R13, 0x400, R2 ;  /* 0x000004000d0e7824 */ /* 0x000fe200078e0202 */
[----:B------:R-:W-:Y:S01]  /*19d0*/  LOP3.LUT R7, R7, R0, RZ, 0x3c, !PT ;  /* 0x0000000007077212 */ /* 0x000fe200078e3cff */
[----:B------:R-:W-:Y:S01]  /*19e0*/  IMAD R6, R3, 0x10, R6 ;  /* 0x0000001003067824 */ /* 0x000fe200078e0206 */
[----:B------:R-:W-:Y:S01]  /*19f0*/  IADD3 R3, -R22, 0x1, R17 ;  /* 0x0000000116037810 */ /* 0x000fe20007ffe111 */
[----:B------:R-:W-:Y:S01]  /*1a00*/  IMAD.SHL.U32 R8, R8, 0x2, RZ ;  /* 0x0000000208087824 */ /* 0x000fe200078e00ff */
[----:B------:R-:W-:Y:S01]  /*1a10*/  CS2R R56, SRZ ;  /* 0x0000000000387805 */ /* 0x000fe2000001ff00 */
[----:B------:R-:W-:Y:S01]  /*1a20*/  IMAD.IADD R11, R12, 0x1, R7 ;  /* 0x000000010c0b7824 */ /* 0x000fe200078e0207 */
[----:B------:R-:W-:Y:S01]  /*1a30*/  CS2R R54, SRZ ;  /* 0x0000000000367805 */ /* 0x000fe2000001ff00 */
[----:B------:R-:W-:Y:S01]  /*1a40*/  IMAD.MOV.U32 R12, RZ, RZ, 0x20 ;  /* 0x00000020ff0c7424 */ /* 0x000fe200078e00ff */
[----:B------:R-:W-:Y:S01]  /*1a50*/  CS2R R52, SRZ ;  /* 0x0000000000347805 */ /* 0x000fe2000001ff00 */
[----:B------:R-:W-:Y:S01]  /*1a60*/  IMAD.SHL.U32 R0, R14, 0x4, RZ ;  /* 0x000000040e007824 */ /* 0x000fe200078e00ff */
[----:B------:R-:W-:Y:S01]  /*1a70*/  LEA R11, R11, UR36, 0x1 ;  /* 0x000000240b0b7c11 */ /* 0x000fe2000f8e08ff */
[--C-:B------:R-:W-:Y:S01]  /*1a80*/  IMAD.IADD R9, R17, 0x1, -R8.reuse ;  /* 0x0000000111097824 */ /* 0x100fe200078e0a08 */
[----:B------:R-:W-:Y:S01]  /*1a90*/  SEL R12, R12, 0xffffffe0, !P0 ;  /* 0xffffffe00c0c7807 */ /* 0x000fe20004000000 */
[----:B------:R-:W-:Y:S01]  /*1aa0*/  IMAD.IADD R8, R3, 0x1, -R8 ;  /* 0x0000000103087824 */ /* 0x000fe200078e0a08 */
        /* <DEDUP_REMOVED lines=42> */
[----:B------:R-:W-:-:S02]  /*1d50*/  IADD3 R17, R12, 0x30400, R11 ;  /* 0x000304000c117810 */ /* 0x000fc40007ffe00b */
[----:B----4-:R-:W-:-:S07]  /*1d60*/  LOP3.LUT R10, R20, 0x1, RZ, 0xfc, !PT ;  /* 0x00000001140a7812 */ /* 0x010fce00078efcff */
.L_x_3148:
[----:B------:R-:W-:-:S13]  /*1d70*/  ISETP.NE.AND P0, PT, R10, 0x3, PT ;  /* 0x000000030a00780c */ /* 0x000fda0003f05270 */
[----:B---3--:R-:W-:Y:S05]  /*1d80*/  @!P0 BRA `(.L_x_3138) ;  /* 0x0000000000048947 */ /* 0x008fea0003800000 */
[----:B------:R-:W-:Y:S01]  /*1d90*/  BPT.TRAP 0x1 ;  /* 0x000000040000795c */ /* 0x000fe20000300000 */
.L_x_3138:
[----:B------:R-:W-:Y:S02]  /*1da0*/  LEA R3, R2, UR36, 0x3 ;  /* 0x0000002402037c11 */ /* 0x000fe4000f8e18ff */
[----:B------:R-:W-:-:S04]  /*1db0*/  SHF.L.U32 R12, R7, 0x1f, RZ ;  /* 0x0000001f070c7819 */ /* 0x000fc800000006ff */
[----:B------:R3:W4:Y:S01]  /*1dc0*/  SYNCS.PHASECHK.TRANS64.TRYWAIT P1, [R3+URZ+0x36410], R12 ;  /* 0x0364100c030075a7 */ /* 0x000722000802017f */
[----:B------:R-:W-:Y:S05]  /*1dd0*/  @!P0 BRA `(.L_x_3139) ;  /* 0x0000000000048947 */ /* 0x000fea0003800000 */
[----:B------:R-:W-:Y:S01]  /*1de0*/  BPT.TRAP 0x1 ;  /* 0x000000040000795c */ /* 0x000fe20000300000 */
.L_x_3139:
[----:B----4-:R-:W-:Y:S05]  /*1df0*/  @P1 BRA `(.L_x_3140) ;  /* 0x0000000000081947 */ /* 0x010fea0003800000 */
[----:B------:R-:W4:Y:S02]  /*1e00*/  SYNCS.PHASECHK.TRANS64.TRYWAIT P1, [R3+URZ+0x36410], R12 ;  /* 0x0364100c030075a7 */ /* 0x000f24000802017f */
[----:B----4-:R-:W-:Y:S05]  /*1e10*/  @!P1 BRA `(.L_x_3141) ;  /* 0x0000009000689947 */ /* 0x010fea0003800000 */
.L_x_3140:
[----:B------:R-:W-:Y:S05]  /*1e20*/  WARPSYNC.ALL ;  /* 0x0000000000007948 */ /* 0x000fea0003800000 */
[----:B------:R-:W-:Y:S01]  /*1e30*/  R2UR UR6, R4 ;  /* 0x00000000040672ca */ /* 0x000fe200000e0000 */
[----:B------:R-:W-:Y:S01]  /*1e40*/  UIADD3 UR4, UR36, 0x1e000, URZ ;  /* 0x0001e00024047890 */ /* 0x000fe2000fffe03f */
[C---:B------:R-:W-:Y:S01]  /*1e50*/  R2UR UR7, R2.reuse ;  /* 0x00000000020772ca */ /* 0x040fe200000e0000 */
[----:B------:R-:W-:Y:S01]  /*1e60*/  WARPGROUP.ARRIVE ;  /* 0x00000000000079c5 */ /* 0x000fe20000000000 */
[----:B------:R-:W-:Y:S01]  /*1e70*/  UMOV UR13, 0x40000040 ;  /* 0x40000040000d7882 */ /* 0x000fe20000000000 */
[----:B------:R-:W-:Y:S01]  /*1e80*/  USHF.R.U32.HI UR5, URZ, 0x4, UR4 ;  /* 0x000000043f057899 */ /* 0x000fe20008011604 */
[----:B---34-:R-:W-:Y:S01]  /*1e90*/  IMAD R12, R2, 0x40, R6 ;  /* 0x00000040020c7824 */ /* 0x018fe200078e0206 */
        /* <DEDUP_REMOVED lines=92> */
[----:B-1----:R3:W1:Y:S01]  /*2460*/  LDS R13, [R14+0x30020] ;  /* 0x030020000e0d7984 */ /* 0x0026620000000800 */
[----:B------:R-:W-:Y:S05]  /*2470*/  @!P0 BRA `(.L_x_3142) ;  /* 0x0000000000048947 */ /* 0x000fea0003800000 */
[----:B------:R-:W-:Y:S01]  /*2480*/  BPT.TRAP 0x1 ;  /* 0x000000040000795c */ /* 0x000fe20000300000 */
.L_x_3142:
[----:B------:R-:W-:-:S04]  /*2490*/  SHF.L.U32 R15, R5, 0x1f, RZ ;  /* 0x0000001f050f7819 */ /* 0x000fc800000006ff */
[----:B------:R1:W1:Y:S01]  /*24a0*/  SYNCS.PHASECHK.TRANS64.TRYWAIT P1, [UR36+0x36430], R15 ;  /* 0x0364300fff0075a7 */ /* 0x0002620008020164 */
[----:B------:R-:W-:Y:S05]  /*24b0*/  @!P0 BRA `(.L_x_3143) ;  /* 0x0000000000048947 */ /* 0x000fea0003800000 */
[----:B------:R-:W-:Y:S01]  /*24c0*/  BPT.TRAP 0x1 ;  /* 0x000000040000795c */ /* 0x000fe20000300000 */
.L_x_3143:
[----:B-1----:R-:W-:Y:S05]  /*24d0*/  @P1 BRA `(.L_x_3144) ;  /* 0x0000000000081947 */ /* 0x002fea0003800000 */
[----:B------:R-:W1:Y:S02]  /*24e0*/  SYNCS.PHASECHK.TRANS64.TRYWAIT P1, [UR36+0x36430], R15 ;  /* 0x0364300fff0075a7 */ /* 0x000e640008020164 */
[----:B-1----:R-:W-:Y:S05]  /*24f0*/  @!P1 BRA `(.L_x_3145) ;  /* 0x0000008800c49947 */ /* 0x002fea0003800000 */
.L_x_3144:
[----:B------:R-:W-:Y:S01]  /*2500*/  UIADD3 UR5, UR36, 0x2a000, URZ ;  /* 0x0002a00024057890 */ /* 0x000fe2000fffe03f */
[----:B------:R-:W-:Y:S01]  /*2510*/  WARPGROUP.ARRIVE ;  /* 0x00000000000079c5 */ /* 0x000fe20000000000 */
[----:B------:R-:W-:Y:S01]  /*2520*/  UIADD3 UR4, UR4, 0x9000, URZ ;  /* 0x0000900004047890 */ /* 0x000fe2000fffe03f */
[----:B------:R-:W-:Y:S01]  /*2530*/  IMAD R15, R16, 0x40, R6 ;  /* 0x00000040100f7824 */ /* 0x000fe200078e0206 */
[----:B------:R-:W-:Y:S02]  /*2540*/  USHF.R.U32.HI UR6, URZ, 0x4, UR5 ;  /* 0x000000043f067899 */ /* 0x000fe40008011605 */
[----:B------:R-:W-:Y:S02]  /*2550*/  USHF.R.U32.HI UR4, URZ, 0x4, UR4 ;  /* 0x000000043f047899 */ /* 0x000fe40008011604 */
[----:B------:R-:W-:Y:S01]  /*2560*/  ULOP3.LUT UR7, UR6, 0x3fff, URZ, 0xc0, !UPT ;  /* 0x00003fff06077892 */ /* 0x000fe2000f8ec03f */
[----:B---3--:R-:W-:Y:S01]  /*2570*/  VIADDMNMX R14, R15, R8, R9, PT ;  /* 0x000000080f0e7246 */ /* 0x008fe20003800109 */
        /* <DEDUP_REMOVED lines=9> */
[----:B------:R-:W-:Y:S01]  /*2610*/  FSEL R137, R137, -INF , P6 ;  /* 0xff80000089897808 */ /* 0x000fe20003000000 */
[----:B------:R-:W-:Y:S01]  /*2620*/  UMOV UR10, UR6 ;  /* 0x00000006000a7c82 */ /* 0x000fe20008000000 */
[C---:B------:R-:W-:Y:S01]  /*2630*/  ISETP.GT.AND P5, PT, R14.reuse, 0x8, PT ;  /* 0x000000080e00780c */ /* 0x040fe20003fa4270 */
[----:B------:R-:W-:Y:S01]  /*2640*/  HGMMA.64x32x16.F32.BF16 R120, gdesc[UR8], RZ, !UPT, gsb0 ;  /* 0x00600000087879f0 */ /* 0x000fe2000c0018ff */
[----:B------:R-:W-:Y:S01]  /*2650*/  UIADD3 UR10, UR6, 0x2, URZ ;  /* 0x00000002060a7890 */ /* 0x000fe2000fffe03f */
[C---:B------:R-:W-:Y:S01]  /*2660*/  ISETP.GT.AND P4, PT, R14.reuse, 0x9, PT ;  /* 0x000000090e00780c */ /* 0x040fe20003f84270 */
[----:B------:R-:W-:Y:S01]  /*2670*/  UIADD3 UR8, UR4, 0x2, URZ ;  /* 0x0000000204087890 */ /* 0x000fe2000fffe03f */
[C---:B------:R-:W-:Y:S01]  /*2680*/  ISETP.GT.AND P3, PT, R14.reuse, 0x10, PT ;  /* 0x000000100e00780c */ /* 0x040fe20003f64270 */
[----:B------:R-:W-:Y:S01]  /*2690*/  UMOV UR11, 0x40000040 ;  /* 0x40000040000b7882 */ /* 0x000fe20000000000 */
[----:B------:R-:W-:Y:S01]  /*26a0*/  UMOV UR9, 0x40000040 ;  /* 0x4000004000097882 */ /* 0x000fe20000000000 */
[C---:B------:R-:W-:Y:S01]  /*26b0*/  ISETP.GT.AND P2, PT, R14.reuse, 0x11, PT ;  /* 0x000000110e00780c */ /* 0x040fe20003f44270 */
[--C-:B----4-:R-:W-:Y:S01]  /*26c0*/  FFMA.FTZ R20, R21, UR40, -R12.reuse ;  /* 0x0000002815147c23 */ /* 0x110fe2000801080c */
[C---:B------:R-:W-:Y:S01]  /*26d0*/  ISETP.GT.AND P1, PT, R14.reuse, 0x18, PT ;  /* 0x000000180e00780c */ /* 0x040fe20003f24270 */
[----:B------:R-:W-:Y:S01]  /*26e0*/  FFMA.FTZ R21, R137, UR40, -R12 ;  /* 0x0000002889157c23 */ /* 0x000fe2000801080c */
[----:B------:R-:W-:Y:S01]  /*26f0*/  ISETP.GT.AND P6, PT, R14, 0x19, PT ;  /* 0x000000190e00780c */ /* 0x000fe20003fc4270 */
[----:B------:R-:W-:Y:S01]  /*2700*/  UMOV UR7, 0x80000020 ;  /* 0x8000002000077882 */ /* 0x000fe20000000000 */
[----:B------:R-:W-:Y:S01]  /*2710*/  IADD3 R14, R8, 0x8, R15 ;  /* 0x00000008080e7810 */ /* 0x000fe20007ffe00f */
[----:B------:R-:W-:Y:S01]  /*2720*/  MUFU.EX2 R20, R20 ;  /* 0x0000001400147308 */ /* 0x000fe20000000800 */
[----:B------:R-:W-:-:S02]  /*2730*/  FSEL R15, R140, -INF , P5 ;  /* 0xff8000008c0f7808 */ /* 0x000fc40002800000 */
[----:B------:R-:W-:Y:S02]  /*2740*/  VIMNMX R14, R9, R14, PT ;  /* 0x0000000e090e7248 */ /* 0x000fe40003fe0100 */
[----:B------:R-:W-:Y:S01]  /*2750*/  FSEL R157, R148, -INF , P1 ;  /* 0xff800000949d7808 */ /* 0x000fe20000800000 */
[--C-:B------:R-:W-:Y:S01]  /*2760*/  FFMA.FTZ R22, R15, UR40, -R12.reuse ;  /* 0x000000280f167c23 */ /* 0x100fe2000801080c */
[----:B------:R-:W-:Y:S01]  /*2770*/  ISETP.GT.AND P1, PT, R14, RZ, PT ;  /* 0x000000ff0e00720c */ /* 0x000fe20003f24270 */
[----:B------:R-:W1:Y:S01]  /*2780*/  MUFU.EX2 R21, R21 ;  /* 0x0000001500157308 */ /* 0x000e620000000800 */
[----:B--2---:R-:W-:Y:S01]  /*2790*/  FSEL R23, R141, -INF , P4 ;  /* 0xff8000008d177808 */ /* 0x004fe20002000000 */
[--C-:B------:R-:W-:Y:S01]  /*27a0*/  FFMA.FTZ R157, R157, UR40, -R12.reuse ;  /* 0x000000289d9d7c23 */ /* 0x100fe2000801080c */
[----:B------:R-:W-:Y:S02]  /*27b0*/  FSEL R138, R138, -INF , P1 ;  /* 0xff8000008a8a7808 */ /* 0x000fe40000800000 */
[----:B------:R-:W-:Y:S01]  /*27c0*/  LEA R15, R6, UR36, 0x2 ;  /* 0x00000024060f7c11 */ /* 0x000fe2000f8e10ff */
[--C-:B------:R-:W-:Y:S01]  /*27d0*/  FFMA.FTZ R23, R23, UR40, -R12.reuse ;  /* 0x0000002817177c23 */ /* 0x100fe2000801080c */
[----:B------:R-:W-:Y:S01]  /*27e0*/  FSEL R141, R144, -INF , P3 ;  /* 0xff800000908d7808 */ /* 0x000fe20001800000 */
[----:B------:R-:W-:Y:S01]  /*27f0*/  FFMA.FTZ R136, R138, UR40, -R13 ;  /* 0x000000288a887c23 */ /* 0x000fe2000801080d */
[----:B------:R-:W-:Y:S01]  /*2800*/  ISETP.GT.AND P4, PT, R14, 0x1, PT ;  /* 0x000000010e00780c */ /* 0x000fe20003f84270 */
[----:B------:R-:W-:Y:S01]  /*2810*/  MUFU.EX2 R22, R22 ;  /* 0x0000001600167308 */ /* 0x000fe20000000800 */
[----:B------:R-:W-:Y:S01]  /*2820*/  FSEL R145, R145, -INF , P2 ;  /* 0xff80000091917808 */ /* 0x000fe20001000000 */
[----:B------:R-:W-:Y:S01]  /*2830*/  FFMA.FTZ R141, R141, UR40, -R12 ;  /* 0x000000288d8d7c23 */ /* 0x000fe2000801080c */
[----:B------:R-:W-:-:S02]  /*2840*/  FSEL R149, R149, -INF , P6 ;  /* 0xff80000095957808 */ /* 0x000fc40003000000 */
[C---:B------:R-:W-:Y:S01]  /*2850*/  ISETP.GT.AND P3, PT, R14.reuse, 0x8, PT ;  /* 0x000000080e00780c */ /* 0x040fe20003f64270 */
[--C-:B------:R-:W-:Y:S01]  /*2860*/  FFMA.FTZ R145, R145, UR40, -R12.reuse ;  /* 0x0000002891917c23 */ /* 0x100fe2000801080c */
[----:B------:R-:W-:Y:S01]  /*2870*/  ISETP.GT.AND P2, PT, R14, 0x9, PT ;  /* 0x000000090e00780c */ /* 0x000fe20003f44270 */
[----:B------:R-:W-:Y:S01]  /*2880*/  FFMA.FTZ R149, R149, UR40, -R12 ;  /* 0x0000002895957c23 */ /* 0x000fe2000801080c */
[----:B------:R-:W-:Y:S01]  /*2890*/  FSEL R138, R139, -INF , P4 ;  /* 0xff8000008b8a7808 */ /* 0x000fe20002000000 */
[----:B------:R-:W-:Y:S01]  /*28a0*/  MUFU.EX2 R23, R23 ;  /* 0x0000001700177308 */ /* 0x000fe20000000800 */
[----:B------:R-:W-:Y:S02]  /*28b0*/  FSEL R142, R142, -INF , P3 ;  /* 0xff8000008e8e7808 */ /* 0x000fe40001800000 */
[----:B------:R-:W-:Y:S01]  /*28c0*/  FSEL R12, R143, -INF , P2 ;  /* 0xff8000008f0c7808 */ /* 0x000fe20001000000 */
[--C-:B------:R-:W-:Y:S01]  /*28d0*/  FFMA.FTZ R139, R138, UR40, -R13.reuse ;  /* 0x000000288a8b7c23 */ /* 0x100fe2000801080d */
[----:B------:R-:W-:Y:S01]  /*28e0*/  ISETP.GT.AND P1, PT, R14, 0x10, PT ;  /* 0x000000100e00780c */ /* 0x000fe20003f24270 */
[----:B------:R-:W-:Y:S01]  /*28f0*/  FFMA.FTZ R138, R142, UR40, -R13 ;  /* 0x000000288e8a7c23 */ /* 0x000fe2000801080d */
[C---:B------:R-:W-:Y:S01]  /*2900*/  ISETP.GT.AND P4, PT, R14.reuse, 0x11, PT ;  /* 0x000000110e00780c */ /* 0x040fe20003f84270 */
[----:B------:R-:W-:Y:S01]  /*2910*/  MUFU.EX2 R136, R136 ;  /* 0x0000008800887308 */ /* 0x000fe20000000800 */
[----:B------:R-:W-:-:S02]  /*2920*/  ISETP.GT.AND P5, PT, R14, 0x18, PT ;  /* 0x000000180e00780c */ /* 0x000fc40003fa4270 */
[----:B------:R-:W-:Y:S01]  /*2930*/  ISETP.GT.AND P6, PT, R14, 0x19, PT ;  /* 0x000000190e00780c */ /* 0x000fe20003fc4270 */
[--C-:B------:R-:W-:Y:S01]  /*2940*/  FFMA.FTZ R14, R12, UR40, -R13.reuse ;  /* 0x000000280c0e7c23 */ /* 0x100fe2000801080d */
[----:B------:R-:W-:Y:S02]  /*2950*/  FSEL R12, R147, -INF , P4 ;  /* 0xff800000930c7808 */ /* 0x000fe40002000000 */
[----:B------:R-:W-:Y:S01]  /*2960*/  FSEL R142, R146, -INF , P1 ;  /* 0xff800000928e7808 */ /* 0x000fe20000800000 */
[----:B------:R-:W2:Y:S01]  /*2970*/  MUFU.EX2 R139, R139 ;  /* 0x0000008b008b7308 */ /* 0x000ea20000000800 */
[----:B------:R-:W-:Y:S01]  /*2980*/  FSEL R144, R150, -INF , P5 ;  /* 0xff80000096907808 */ /* 0x000fe20002800000 */
[----:B------:R-:W-:Y:S02]  /*2990*/  WARPGROUP.DEPBAR.LE gsb0, 0x0 ;  /* 0x00008000000079c5 */ /* 0x000fe40000010000 */
[----:B------:R-:W-:Y:S01]  /*29a0*/  WARPGROUP.ARRIVE ;  /* 0x00000000000079c5 */ /* 0x000fe20000000000 */
[----:B------:R-:W-:Y:S01]  /*29b0*/  FSEL R146, R151, -INF , P6 ;  /* 0xff80000097927808 */ /* 0x000fe20003000000 */
[--C-:B------:R-:W-:Y:S01]  /*29c0*/  FFMA.FTZ R142, R142, UR40, -R13.reuse ;  /* 0x000000288e8e7c23 */ /* 0x100fe2000801080d */
[--C-:B------:R-:W-:Y:S01]  /*29d0*/  FFMA.FTZ R143, R12, UR40, -R13.reuse ;  /* 0x000000280c8f7c23 */ /* 0x100fe2000801080d */
[----:B------:R-:W-:Y:S01]  /*29e0*/  MUFU.EX2 R138, R138 ;  /* 0x0000008a008a7308 */ /* 0x000fe20000000800 */
[--C-:B------:R-:W-:Y:S01]  /*29f0*/  FFMA.FTZ R144, R144, UR40, -R13.reuse ;  /* 0x0000002890907c23 */ /* 0x100fe2000801080d */
[----:B------:R-:W-:Y:S01]  /*2a00*/  HGMMA.64x32x16.F32.BF16 R120, gdesc[UR8], R120, gsb0 ;  /* 0x00600000087879f0 */ /* 0x000fe20008001878 */
[----:B------:R-:W-:Y:S01]  /*2a10*/  UIADD3 UR10, UR6, 0x4, URZ ;  /* 0x00000004060a7890 */ /* 0x000fe2000fffe03f */
[----:B------:R-:W-:Y:S01]  /*2a20*/  FFMA.FTZ R146, R146, UR40, -R13 ;  /* 0x0000002892927c23 */ /* 0x000fe2000801080d */
[----:B------:R-:W-:Y:S01]  /*2a30*/  UIADD3 UR8, UR4, 0x4, URZ ;  /* 0x0000000404087890 */ /* 0x000fe2000fffe03f */
[----:B-1----:R-:W-:Y:S01]  /*2a40*/  F2FP.BF16.F32.PACK_AB R12, R21, R20 ;  /* 0x00000014150c723e */ /* 0x002fe200000010ff */
[----:B------:R-:W-:Y:S01]  /*2a50*/  UMOV UR11, 0x40000040 ;  /* 0x40000040000b7882 */ /* 0x000fe20000000000 */
[----:B------:R-:W-:Y:S01]  /*2a60*/  UMOV UR9, 0x40000040 ;  /* 0x4000004000097882 */ /* 0x000fe20000000000 */
[----:B------:R1:W3:Y:S01]  /*2a70*/  MUFU.EX2 R147, R14 ;  /* 0x0000000e00937308 */ /* 0x0002e20000000800 */
[----:B--2---:R-:W-:-:S07]  /*2a80*/  F2FP.BF16.F32.PACK_AB R13, R139, R136 ;  /* 0x000000888b0d723e */ /* 0x004fce00000010ff */
[----:B------:R-:W-:Y:S01]  /*2a90*/  MUFU.EX2 R141, R141 ;  /* 0x0000008d008d7308 */ /* 0x000fe20000000800 */
[----:B-1----:R-:W-:-:S07]  /*2aa0*/  F2FP.BF16.F32.PACK_AB R14, R23, R22 ;  /* 0x00000016170e723e */ /* 0x002fce00000010ff */
[----:B------:R-:W-:Y:S08]  /*2ab0*/  MUFU.EX2 R148, R145 ;  /* 0x0000009100947308 */ /* 0x000ff00000000800 */
[----:B------:R-:W-:Y:S08]  /*2ac0*/  MUFU.EX2 R157, R157 ;  /* 0x0000009d009d7308 */ /* 0x000ff00000000800 */
[----:B------:R-:W1:Y:S08]  /*2ad0*/  MUFU.EX2 R150, R149 ;  /* 0x0000009500967308 */ /* 0x000e700000000800 */
[----:B------:R-:W-:Y:S08]  /*2ae0*/  MUFU.EX2 R142, R142 ;  /* 0x0000008e008e7308 */ /* 0x000ff00000000800 */
[----:B------:R-:W2:Y:S01]  /*2af0*/  MUFU.EX2 R143, R143 ;  /* 0x0000008f008f7308 */ /* 0x000ea20000000800 */
[----:B------:R-:W-:-:S02]  /*2b00*/  WARPGROUP.DEPBAR.LE gsb0, 0x0 ;  /* 0x00008000000079c5 */ /* 0x000fc40000010000 */
[----:B------:R-:W-:-:S05]  /*2b10*/  WARPGROUP.ARRIVE ;  /* 0x00000000000079c5 */ /* 0x000fca0000000000 */
[----:B------:R-:W-:Y:S01]  /*2b20*/  MUFU.EX2 R144, R144 ;  /* 0x0000009000907308 */ /* 0x000fe20000000800 */
        /* <DEDUP_REMOVED lines=76> */
[----:B------:R-:W4:Y:S04]  /*2ff0*/  LDS R137, [R15+0x30200] ;  /* 0x030200000f897984 */ /* 0x000f280000000800 */
[----:B------:R3:W5:Y:S02]  /*3000*/  LDS R140, [R15+0x30220] ;  /* 0x030220000f8c7984 */ /* 0x0007640000000800 */
[----:B---3--:R-:W-:Y:S01]  /*3010*/  F2FP.BF16.F32.PACK_AB R15, R147, R138 ;  /* 0x0000008a930f723e */ /* 0x008fe200000010ff */
[----:B------:R-:W-:Y:S06]  /*3020*/  BAR.SYNC.DEFER_BLOCKING 0x9, 0x180 ;  /* 0x0246000000007b1d */ /* 0x000fec0000010000 */
[----:B------:R3:W-:Y:S01]  /*3030*/  STSM.16.M88.4 [R11+0x30400], R12 ;  /* 0x0304000c0b007844 */ /* 0x0007e20000000200 */
[--C-:B----4-:R-:W-:Y:S01]  /*3040*/  FADD.FTZ R151, R120, -R137.reuse ;  /* 0x8000008978977221 */ /* 0x110fe20000010000 */
[--C-:B------:R-:W-:Y:S01]  /*3050*/  FADD.FTZ R120, R121, -R137.reuse ;  /* 0x8000008979787221 */ /* 0x100fe20000010000 */
[--C-:B------:R-:W-:Y:S01]  /*3060*/  FADD.FTZ R121, R124, -R137.reuse ;  /* 0x800000897c797221 */ /* 0x100fe20000010000 */
[--C-:B------:R-:W-:Y:S01]  /*3070*/  FADD.FTZ R124, R125, -R137.reuse ;  /* 0x800000897d7c7221 */ /* 0x100fe20000010000 */
[----:B------:R-:W-:Y:S01]  /*3080*/  FMUL.FTZ R151, R20, R151 ;  /* 0x0000009714977220 */ /* 0x000fe20000410000 */
[----:B------:R-:W-:Y:S01]  /*3090*/  FMUL.FTZ R20, R21, R120 ;  /* 0x0000007815147220 */ /* 0x000fe20000410000 */
[----:B------:R-:W-:Y:S01]  /*30a0*/  FMUL.FTZ R22, R22, R121 ;  /* 0x0000007916167220 */ /* 0x000fe20000410000 */
[--C-:B-----5:R-:W-:Y:S01]  /*30b0*/  FADD.FTZ R121, R122, -R140.reuse ;  /* 0x8000008c7a797221 */ /* 0x120fe20000010000 */
[--C-:B------:R-:W-:Y:S01]  /*30c0*/  FADD.FTZ R120, R127, -R140.reuse ;  /* 0x8000008c7f787221 */ /* 0x100fe20000010000 */
[----:B-1----:R-:W-:Y:S01]  /*30d0*/  F2FP.BF16.F32.PACK_AB R122, R150, R157 ;  /* 0x0000009d967a723e */ /* 0x002fe200000010ff */
[--C-:B------:R-:W-:Y:S01]  /*30e0*/  FADD.FTZ R21, R134, -R140.reuse ;  /* 0x8000008c86157221 */ /* 0x100fe20000010000 */
[----:B------:R-:W-:Y:S01]  /*30f0*/  FMUL.FTZ R136, R136, R121 ;  /* 0x0000007988887220 */ /* 0x000fe20000410000 */
[----:B------:R-:W-:Y:S01]  /*3100*/  FMUL.FTZ R147, R147, R120 ;  /* 0x0000007893937220 */ /* 0x000fe20000410000 */
[----:B---3--:R-:W1:Y:S01]  /*3110*/  MUFU.EX2 R13, R146 ;  /* 0x00000092000d7308 */ /* 0x008e620000000800 */
[--C-:B------:R-:W-:Y:S01]  /*3120*/  FADD.FTZ R14, R123, -R140.reuse ;  /* 0x8000008c7b0e7221 */ /* 0x100fe20000010000 */
[--C-:B------:R-:W-:Y:S01]  /*3130*/  FADD.FTZ R123, R126, -R140.reuse ;  /* 0x8000008c7e7b7221 */ /* 0x100fe20000010000 */
[----:B------:R-:W-:Y:S01]  /*3140*/  F2FP.BF16.F32.PACK_AB R120, R148, R141 ;  /* 0x0000008d9478723e */ /* 0x000fe200000010ff */
[--C-:B------:R-:W-:Y:S01]  /*3150*/  FADD.FTZ R15, R130, -R140.reuse ;  /* 0x8000008c820f7221 */ /* 0x100fe20000010000 */
[----:B--2---:R-:W-:Y:S01]  /*3160*/  F2FP.BF16.F32.PACK_AB R121, R143, R142 ;  /* 0x0000008e8f79723e */ /* 0x004fe200000010ff */
[----:B------:R-:W-:Y:S01]  /*3170*/  FMUL.FTZ R138, R138, R123 ;  /* 0x0000007b8a8a7220 */ /* 0x000fe20000410000 */
[--C-:B------:R-:W-:Y:S01]  /*3180*/  FADD.FTZ R12, R131, -R140.reuse ;  /* 0x8000008c830c7221 */ /* 0x100fe20000010000 */
[--C-:B------:R-:W-:Y:S01]  /*3190*/  FADD.FTZ R128, R128, -R137.reuse ;  /* 0x8000008980807221 */ /* 0x100fe20000010000 */
[--C-:B------:R-:W-:Y:S01]  /*31a0*/  FADD.FTZ R129, R129, -R137.reuse ;  /* 0x8000008981817221 */ /* 0x100fe20000010000 */
[--C-:B------:R-:W-:Y:S01]  /*31b0*/  FADD.FTZ R132, R132, -R137.reuse ;  /* 0x8000008984847221 */ /* 0x100fe20000010000 */
[----:B------:R-:W-:Y:S01]  /*31c0*/  FADD.FTZ R133, R133, -R137 ;  /* 0x8000008985857221 */ /* 0x000fe20000010000 */
[----:B------:R-:W-:Y:S01]  /*31d0*/  FADD.FTZ R140, R135, -R140 ;  /* 0x8000008c878c7221 */ /* 0x000fe20000010000 */
[----:B------:R-:W-:Y:S01]  /*31e0*/  FMUL.FTZ R23, R23, R124 ;  /* 0x0000007c17177220 */ /* 0x000fe20000410000 */
[----:B------:R-:W-:Y:S01]  /*31f0*/  FMUL.FTZ R139, R139, R14 ;  /* 0x0000000e8b8b7220 */ /* 0x000fe20000410000 */
[----:B------:R-:W-:Y:S01]  /*3200*/  FMUL.FTZ R128, R141, R128 ;  /* 0x000000808d807220 */ /* 0x000fe20000410000 */
[----:B------:R-:W-:Y:S01]  /*3210*/  FMUL.FTZ R129, R148, R129 ;  /* 0x0000008194817220 */ /* 0x000fe20000410000 */
[----:B-1----:R-:W-:Y:S01]  /*3220*/  F2FP.BF16.F32.PACK_AB R123, R13, R144 ;  /* 0x000000900d7b723e */ /* 0x002fe200000010ff */
[----:B------:R-:W-:Y:S01]  /*3230*/  FMUL.FTZ R132, R157, R132 ;  /* 0x000000849d847220 */ /* 0x000fe20000410000 */
[----:B------:R-:W-:Y:S01]  /*3240*/  FMUL.FTZ R133, R150, R133 ;  /* 0x0000008596857220 */ /* 0x000fe20000410000 */
[----:B------:R-:W-:Y:S01]  /*3250*/  FMUL.FTZ R142, R142, R15 ;  /* 0x0000000f8e8e7220 */ /* 0x000fe20000410000 */
[----:B------:R-:W-:Y:S01]  /*3260*/  FMUL.FTZ R143, R143, R12 ;  /* 0x0000000c8f8f7220 */ /* 0x000fe20000410000 */
[----:B------:R1:W-:Y:S01]  /*3270*/  STSM.16.M88.4 [R17], R120 ;  /* 0x0000007811007844 */ /* 0x0003e20000000200 */
[----:B------:R-:W-:Y:S01]  /*3280*/  FMUL.FTZ R144, R144, R21 ;  /* 0x0000001590907220 */ /* 0x000fe20000410000 */
[----:B------:R-:W-:Y:S01]  /*3290*/  FMUL.FTZ R125, R13, R140 ;  /* 0x0000008c0d7d7220 */ /* 0x000fe20000410000 */
[----:B------:R-:W-:Y:S01]  /*32a0*/  F2FP.BF16.F32.PACK_AB R12, R20, R151 ;  /* 0x00000097140c723e */ /* 0x000fe200000010ff */
[----:B------:R-:W-:Y:S01]  /*32b0*/  @!PT LDS RZ, [RZ] ;  /* 0x00000000fffff984 */ /* 0x000fe20000000800 */
[----:B------:R-:W-:Y:S01]  /*32c0*/  @!PT LDS RZ, [RZ] ;  /* 0x00000000fffff984 */ /* 0x000fe20000000800 */
[----:B------:R-:W-:Y:S01]  /*32d0*/  @!PT LDS RZ, [RZ] ;  /* 0x00000000fffff984 */ /* 0x000fe20000000800 */
[----:B------:R-:W-:Y:S01]  /*32e0*/  @!PT LDS RZ, [RZ] ;  /* 0x00000000fffff984 */ /* 0x000fe20000000800 */
[----:B------:R2:W-:Y:S06]  /*32f0*/  MEMBAR.ALL.CTA ;  /* 0x0000000000007992 */ /* 0x0005ec0000008000 */
[----:B--2---:R-:W2:Y:S01]  /*3300*/  FENCE.VIEW.ASYNC.S ;  /* 0x00000000000073c6 */ /* 0x004ea20000000000 */
[----:B------:R-:W-:-:S02]  /*3310*/  F2FP.BF16.F32.PACK_AB R14, R23, R22 ;  /* 0x00000016170e723e */ /* 0x000fc400000010ff */
[----:B------:R-:W-:Y:S02]  /*3320*/  F2FP.BF16.F32.PACK_AB R13, R139, R136 ;  /* 0x000000888b0d723e */ /* 0x000fe400000010ff */
[----:B------:R-:W-:Y:S02]  /*3330*/  F2FP.BF16.F32.PACK_AB R15, R147, R138 ;  /* 0x0000008a930f723e */ /* 0x000fe400000010ff */
[----:B------:R-:W-:Y:S02]  /*3340*/  F2FP.BF16.F32.PACK_AB R20, R129, R128 ;  /* 0x000000808114723e */ /* 0x000fe400000010ff */
[----:B------:R-:W-:Y:S02]  /*3350*/  F2FP.BF16.F32.PACK_AB R22, R133, R132 ;  /* 0x000000848516723e */ /* 0x000fe400000010ff */
        /* <DEDUP_REMOVED lines=85> */
.L_x_3146:
        /* <DEDUP_REMOVED lines=60> */
.L_x_3147:
        /* <DEDUP_REMOVED lines=62> */
.L_x_3130:
[----:B------:R-:W-:Y:S05]  /*4050*/  @P0 BRA `(.L_x_3149) ;  /* 0x0000001400e40947 */ /* 0x000fea0003800000 */
[----:B------:R-:W1:Y:S01]  /*4060*/  S2R R0, SR_TID.X ;  /* 0x0000000000007919 */ /* 0x000e620000002100 */
        /* <DEDUP_REMOVED lines=18> */
[----:B-1----:R-:W-:Y:S01]  /*4190*/  VIADD R0, R0, 0xffffff80 ;  /* 0xffffff8000007836 */ /* 0x002fe20000000000 */
        /* <DEDUP_REMOVED lines=11> */
[----:B---3--:R-:W-:-:S02]  /*4250*/  LEA.HI R3, R7, R0, RZ, 0x3 ;  /* 0x0000000007037211 */ /* 0x008fc400078f18ff */
        /* <DEDUP_REMOVED lines=21> */
[----:B------:R-:W3:Y:S01]  /*43b0*/  LDC.64 R4, c[0x0][0x870] ;  /* 0x00021c00ff047b82 */ /* 0x000ee20000000a00 */
        /* <DEDUP_REMOVED lines=18> */
[----:B---3--:R-:W-:Y:S01]  /*44e0*/  IMAD.WIDE R6, R19, 0x4, R4 ;  /* 0x0000000413067825 */ /* 0x008fe200078e0204 */
[----:B------:R-:W-:Y:S01]  /*44f0*/  F2FP.BF16.F32.PACK_AB R49, R51, R50 ;  /* 0x000000323331723e */ /* 0x000fe200000010ff */
[----:B------:R-:W-:Y:S01]  /*4500*/  STSM.16.MT88.4 [R8+0x800], R32 ;  /* 0x0008002008007844 */ /* 0x000fe20000004200 */
[----:B------:R-:W-:Y:S01]  /*4510*/  F2FP.BF16.F32.PACK_AB R56, R57, R56 ;  /* 0x000000383938723e */ /* 0x000fe200000010ff */
[----:B------:R-:W3:Y:S01]  /*4520*/  LDC.64 R4, c[0x0][0x878] ;  /* 0x00021e00ff047b82 */ /* 0x000ee20000000a00 */
[----:B------:R-:W-:Y:S01]  /*4530*/  F2FP.BF16.F32.PACK_AB R50, R53, R52 ;  /* 0x000000343532723e */ /* 0x000fe200000010ff */
[----:B------:R4:W-:Y:S01]  /*4540*/  STSM.16.MT88.4 [R8+0x1000], R40 ;  /* 0x0010002808007844 */ /* 0x0009e20000004200 */
[----:B------:R-:W-:-:S02]  /*4550*/  F2FP.BF16.F32.PACK_AB R51, R55, R54 ;  /* 0x000000363733723e */ /* 0x000fc400000010ff */
[----:B------:R-:W-:Y:S02]  /*4560*/  F2FP.BF16.F32.PACK_AB R57, R59, R58 ;  /* 0x0000003a3b39723e */ /* 0x000fe400000010ff */
[----:B------:R-:W-:Y:S01]  /*4570*/  F2FP.BF16.F32.PACK_AB R64, R65, R64 ;  /* 0x000000404140723e */ /* 0x000fe200000010ff */
[----:B------:R-:W-:Y:S01]  /*4580*/  STSM.16.MT88.4 [R8+0x1800], R48 ;  /* 0x0018003008007844 */ /* 0x000fe20000004200 */
[----:B------:R-:W-:Y:S02]  /*4590*/  F2FP.BF16.F32.PACK_AB R58, R61, R60 ;  /* 0x0000003c3d3a723e */ /* 0x000fe400000010ff */
[----:B------:R-:W-:Y:S02]  /*45a0*/  F2FP.BF16.F32.PACK_AB R59, R63, R62 ;  /* 0x0000003e3f3b723e */ /* 0x000fe400000010ff */
[----:B------:R-:W-:Y:S02]  /*45b0*/  F2FP.BF16.F32.PACK_AB R65, R67, R66 ;  /* 0x000000424341723e */ /* 0x000fe400000010ff */
[----:B------:R-:W-:Y:S01]  /*45c0*/  F2FP.BF16.F32.PACK_AB R66, R69, R68 ;  /* 0x000000444542723e */ /* 0x000fe200000010ff */
[----:B------:R-:W-:Y:S01]  /*45d0*/  STSM.16.MT88.4 [R8+0x2000], R56 ;  /* 0x0020003808007844 */ /* 0x000fe20000004200 */
[----:B------:R-:W-:-:S02]  /*45e0*/  F2FP.BF16.F32.PACK_AB R67, R71, R70 ;  /* 0x000000464743723e */ /* 0x000fc400000010ff */
[----:B-1----:R-:W-:-:S03]  /*45f0*/  ISETP.NE.U32.AND P0, PT, R2, RZ, PT ;  /* 0x000000ff0200720c */ /* 0x002fc60003f05070 */
[----:B------:R1:W-:Y:S01]  /*4600*/  STSM.16.MT88.4 [R8+0x2800], R64 ;  /* 0x0028004008007844 */ /* 0x0003e20000004200 */
[----:B------:R-:W-:Y:S01]  /*4610*/  BAR.SYNC.DEFER_BLOCKING 0x1, 0x180 ;  /* 0x0046000000007b1d */ /* 0x000fe20000010000 */
[----:B------:R-:W-:-:S13]  /*4620*/  ISETP.NE.AND.EX P0, PT, R3, RZ, PT, P0 ;  /* 0x000000ff0300720c */ /* 0x000fda0003f05300 */
[----:B------:R-:W2:Y:S01]  /*4630*/  @P0 LDG.E R3, desc[UR38][R6.64] ;  /* 0x0000002606030981 */ /* 0x000ea2000c1e1900 */
[----:B---3--:R-:W-:Y:S01]  /*4640*/  ISETP.NE.U32.AND P1, PT, R4, RZ, PT ;  /* 0x000000ff0400720c */ /* 0x008fe20003f25070 */
[----:B------:R-:W-:Y:S01]  /*4650*/  IMAD.HI R10, R0, 0x2aaaaaab, RZ ;  /* 0x2aaaaaab000a7827 */ /* 0x000fe200078e02ff */
[----:B------:R-:W3:Y:S02]  /*4660*/  LDC R9, c[0x0][0x808] ;  /* 0x00020200ff097b82 */ /* 0x000ee40000000800 */
[----:B------:R-:W-:Y:S02]  /*4670*/  ISETP.NE.AND.EX P1, PT, R5, RZ, PT, P1 ;  /* 0x000000ff0500720c */ /* 0x000fe40003f25310 */
[----:B------:R-:W-:-:S04]  /*4680*/  SHF.R.U32.HI R11, RZ, 0x1f, R10 ;  /* 0x0000001fff0b7819 */ /* 0x000fc8000001160a */
[----:B----4-:R-:W-:-:S07]  /*4690*/  LEA.HI.SX32 R43, R10, R11, 0x1e ;  /* 0x0000000b0a2b7211 */ /* 0x010fce00078ff2ff */
[----:B------:R-:W4:Y:S01]  /*46a0*/  @P1 LDC.64 R4, c[0x0][0x878] ;  /* 0x00021e00ff041b82 */ /* 0x000f220000000a00 */
[C---:B------:R-:W-:Y:S02]  /*46b0*/  IMAD R0, R43.reuse, -0x18, R0 ;  /* 0xffffffe82b007824 */ /* 0x040fe400078e0200 */
[----:B-1----:R-:W-:-:S03]  /*46c0*/  IMAD.SHL.U32 R8, R43, 0x40, RZ ;  /* 0x000000402b087824 */ /* 0x002fc600078e00ff */
[----:B------:R-:W-:Y:S01]  /*46d0*/  SHF.R.S32.HI R13, RZ, 0x1f, R0 ;  /* 0x0000001fff0d7819 */ /* 0x000fe20000011400 */
[----:B------:R-:W-:-:S03]  /*46e0*/  IMAD.SHL.U32 R2, R0, 0x8, RZ ;  /* 0x0000000800027824 */ /* 0x000fc600078e00ff */
[----:B------:R-:W-:Y:S02]  /*46f0*/  LEA.HI R12, R13, R0, RZ, 0x3 ;  /* 0x000000000d0c7211 */ /* 0x000fe400078f18ff */
[----:B------:R-:W-:Y:S02]  /*4700*/  LOP3.LUT R13, R8, 0x1c0, RZ, 0xc0, !PT ;  /* 0x000001c0080d7812 */ /* 0x000fe400078ec0ff */
[----:B------:R-:W-:Y:S02]  /*4710*/  LEA.HI R11, R10, R11, RZ, 0x1b ;  /* 0x0000000b0a0b7211 */ /* 0x000fe400078fd8ff */
[----:B------:R-:W-:Y:S02]  /*4720*/  LOP3.LUT R0, R13, 0x38, R2, 0xf8, !PT ;  /* 0x000000380d007812 */ /* 0x000fe400078ef802 */
[----:B------:R-:W-:Y:S02]  /*4730*/  SHF.R.S32.HI R12, RZ, 0x3, R12 ;  /* 0x00000003ff0c7819 */ /* 0x000fe4000001140c */
[----:B------:R-:W-:Y:S01]  /*4740*/  SHF.R.U32.HI R13, RZ, 0x3, R13 ;  /* 0x00000003ff0d7819 */ /* 0x000fe2000001160d */
[----:B----4-:R-:W-:-:S03]  /*4750*/  @P1 IMAD.WIDE R4, R19, 0x4, R4 ;  /* 0x0000000413041825 */ /* 0x010fc600078e0204 */
[----:B------:R-:W-:Y:S01]  /*4760*/  LOP3.LUT R0, R0, R13, RZ, 0x3c, !PT ;  /* 0x0000000d00007212 */ /* 0x000fe200078e3cff */
[----:B------:R-:W-:Y:S01]  /*4770*/  IMAD R11, R12, 0xc, R11 ;  /* 0x0000000c0c0b7824 */ /* 0x000fe200078e020b */
[----:B---3--:R2:W5:Y:S01]  /*4780*/  @P1 LDG.E R9, desc[UR38][R4.64] ;  /* 0x0000002604091981 */ /* 0x008562000c1e1900 */
[----:B------:R-:W-:Y:S02]  /*4790*/  CS2R R16, SRZ ;  /* 0x0000000000107805 */ /* 0x000fe4000001ff00 */
[----:B------:R-:W-:Y:S01]  /*47a0*/  IMAD.U32 R0, R11, 0x200, R0 ;  /* 0x000002000b007824 */ /* 0x000fe200078e0000 */
[----:B--2---:R-:W-:Y:S01]  /*47b0*/  @P0 SHF.R.S32.HI R4, RZ, 0x1f, R3 ;  /* 0x0000001fff040819 */ /* 0x004fe20000011403 */
[----:B------:R-:W-:Y:S06]  /*47c0*/  @P1 BRA `(.L_x_3150) ;  /* 0x0000000000101947 */ /* 0x000fec0003800000 */
[----:B------:R-:W-:Y:S05]  /*47d0*/  @!P0 BRA `(.L_x_3150) ;  /* 0x00000000000c8947 */ /* 0x000fea0003800000 */
[----:B------:R-:W2:Y:S04]  /*47e0*/  LDG.E R8, desc[UR38][R6.64] ;  /* 0x0000002606087981 */ /* 0x000ea8000c1e1900 */
[----:B-----5:R-:W2:Y:S02]  /*47f0*/  LDG.E R9, desc[UR38][R6.64+0x4] ;  /* 0x0000042606097981 */ /* 0x020ea4000c1e1900 */
[----:B--2---:R-:W-:-:S07]  /*4800*/  IMAD.IADD R9, R9, 0x1, -R8 ;  /* 0x0000000109097824 */ /* 0x004fce00078e0a08 */
.L_x_3150:
[----:B------:R-:W-:Y:S01]  /*4810*/  LEA R0, R0, UR4, 0x1 ;  /* 0x0000000400007c11 */ /* 0x000fe2000f8e08ff */
[----:B------:R-:W-:Y:S01]  /*4820*/  @P0 IMAD.MOV.U32 R16, RZ, RZ, R3 ;  /* 0x000000ffff100224 */ /* 0x000fe200078e0003 */
[----:B------:R-:W-:Y:S01]  /*4830*/  ULDC.64 UR4, c[0x0][0x850] ;  /* 0x0002140000047ab9 */ /* 0x000fe20000000a00 */
[----:B------:R-:W-:Y:S01]  /*4840*/  @P0 IMAD.MOV.U32 R17, RZ, RZ, R4 ;  /* 0x000000ffff110224 */ /* 0x000fe200078e0004 */
[----:B------:R-:W-:Y:S01]  /*4850*/  SHF.R.S32.HI R35, RZ, 0x1f, R19 ;  /* 0x0000001fff237819 */ /* 0x000fe20000011413 */
[----:B-----5:R-:W-:Y:S01]  /*4860*/  IMAD R3, R152, -0x60, R9 ;  /* 0xffffffa098037824 */ /* 0x020fe200078e0209 */
[----:B------:R1:W2:Y:S01]  /*4870*/  LDS.128 R28, [R0+0x9800] ;  /* 0x00980000001c7984 */ /* 0x0002a20000000c00 */
[----:B------:R-:W-:Y:S01]  /*4880*/  VIADD R18, R43, 0x10 ;  /* 0x000000102b127836 */ /* 0x000fe20000000000 */
[----:B------:R-:W-:Y:S01]  /*4890*/  ULDC UR6, c[0x0][0x83c] ;  /* 0x00020f0000067ab9 */ /* 0x000fe20000000800 */
[----:B------:R-:W-:Y:S01]  /*48a0*/  IMAD R36, R155, UR4, RZ ;  /* 0x000000049b247c24 */ /* 0x000fe2000f8e02ff */
[----:B------:R1:W3:Y:S01]  /*48b0*/  LDS.128 R24, [R0+0x800] ;  /* 0x0008000000187984 */ /* 0x0002e20000000c00 */
[----:B------:R-:W-:Y:S01]  /*48c0*/  VIMNMX R44, R3, 0x60, PT ;  /* 0x00000060032c7848 */ /* 0x000fe20003fe0100 */
[----:B------:R-:W-:Y:S01]  /*48d0*/  VIADD R3, R43, 0x20 ;  /* 0x000000202b037836 */ /* 0x000fe20000000000 */
[----:B------:R-:W-:Y:S01]  /*48e0*/  SEL R42, R35, RZ, !P0 ;  /* 0x000000ff232a7207 */ /* 0x000fe20004000000 */
[----:B------:R1:W4:Y:S01]  /*48f0*/  LDS.128 R20, [R0+0x1000] ;  /* 0x0010000000147984 */ /* 0x0003220000000c00 */
[-C--:B------:R-:W-:Y:S01]  /*4900*/  ISETP.GE.AND P3, PT, R43, R44.reuse, PT ;  /* 0x0000002c2b00720c */ /* 0x080fe20003f66270 */
[----:B------:R-:W-:Y:S01]  /*4910*/  IMAD R37, R153, UR5, R36 ;  /* 0x0000000599257c24 */ /* 0x000fe2000f8e0224 */
[-C--:B------:R-:W-:Y:S01]  /*4920*/  ISETP.GE.AND P5, PT, R3, R44.reuse, PT ;  /* 0x0000002c0300720c */ /* 0x080fe20003fa6270 */
[----:B------:R1:W1:Y:S01]  /*4930*/  LDS.128 R12, [R0+0x1800] ;  /* 0x00180000000c7984 */ /* 0x0002620000000c00 */
[--C-:B------:R-:W-:Y:S01]  /*4940*/  SHF.R.S32.HI R3, RZ, 0x1f, R2.reuse ;  /* 0x0000001fff037819 */ /* 0x100fe20000011402 */
[C---:B------:R-:W-:Y:S01]  /*4950*/  VIADD R34, R43.reuse, 0x40 ;  /* 0x000000402b227836 */ /* 0x040fe20000000000 */
[----:B------:R-:W-:Y:S01]  /*4960*/  ISETP.GE.AND P4, PT, R18, R44, PT ;  /* 0x0000002c1200720c */ /* 0x000fe20003f86270 */
[----:B------:R1:W1:Y:S01]  /*4970*/  LDS.128 R8, [R0+0x2000] ;  /* 0x0020000000087984 */ /* 0x0002620000000c00 */
[----:B------:R-:W-:Y:S01]  /*4980*/  ISETP.GE.OR P6, PT, R2, UR6, P3 ;  /* 0x0000000602007c0c */ /* 0x000fe20009fc6670 */
[C---:B------:R-:W-:Y:S01]  /*4990*/  VIADD R18, R43.reuse, 0x30 ;  /* 0x000000302b127836 */ /* 0x040fe20000000000 */
[----:B------:R-:W-:Y:S01]  /*49a0*/  IADD3 R16, P1, R43, R16, RZ ;  /* 0x000000102b107210 */ /* 0x000fe20007f3e0ff */
[----:B------:R1:W1:Y:S01]  /*49b0*/  LDS.128 R4, [R0+0x2800] ;  /* 0x0028000000047984 */ /* 0x0002620000000c00 */
[----:B------:R-:W-:Y:S01]  /*49c0*/  IMAD.WIDE.U32 R32, R153, UR4, R2 ;  /* 0x0000000499207c25 */ /* 0x000fe2000f8e0002 */
[----:B------:R-:W-:Y:S01]  /*49d0*/  ULDC.64 UR4, c[0x0][0x858] ;  /* 0x0002160000047ab9 */ /* 0x000fe20000000a00 */
[-C--:B------:R-:W-:Y:S01]  /*49e0*/  ISETP.GE.AND P2, PT, R18, R44.reuse, PT ;  /* 0x0000002c1200720c */ /* 0x080fe20003f46270 */
[----:B------:R-:W-:Y:S01]  /*49f0*/  BSSY B0, `(.L_x_3151) ;  /* 0x0000017000007945 */ /* 0x000fe20003800000 */
        /* <DEDUP_REMOVED lines=22> */
.L_x_3152:
[----:B------:R-:W-:Y:S05]  /*4b60*/  BSYNC B0 ;  /* 0x0000000000007941 */ /* 0x000fea0003800000 */
.L_x_3151:
        /* <DEDUP_REMOVED lines=15> */
.L_x_3154:
[----:B------:R-:W-:Y:S05]  /*4c60*/  BSYNC B0 ;  /* 0x0000000000007941 */ /* 0x000fea0003800000 */
.L_x_3153:
        /* <DEDUP_REMOVED lines=18> */
.L_x_3156:
[----:B------:R-:W-:Y:S05]  /*4d90*/  BSYNC B0 ;  /* 0x0000000000007941 */ /* 0x000fea0003800000 */
.L_x_3155:
        /* <DEDUP_REMOVED lines=17> */
.L_x_3158:
[----:B------:R-:W-:Y:S05]  /*4eb0*/  BSYNC B0 ;  /* 0x0000000000007941 */ /* 0x000fea0003800000 */
.L_x_3157:
        /* <DEDUP_REMOVED lines=18> */
.L_x_3160:
[----:B------:R-:W-:Y:S05]  /*4fe0*/  BSYNC B0 ;  /* 0x0000000000007941 */ /* 0x000fea0003800000 */
.L_x_3159:
[----:B-1----:R1:W1:Y:S01]  /*4ff0*/  LDS.128 R28, [R0+0xb800] ;  /* 0x00b80000001c7984 */ /* 0x0022620000000c00 */
[----:B------:R-:W-:Y:S01]  /*5000*/  ISETP.GE.OR P6, PT, R2, UR6, P0 ;  /* 0x0000000602007c0c */ /* 0x000fe200087c6670 */
[----:B------:R-:W-:-:S12]  /*5010*/  BSSY B0, `(.L_x_3161) ;  /* 0x000000f000007945 */ /* 0x000fd80003800000 */
        /* <DEDUP_REMOVED lines=14> */
.L_x_3162:
[----:B------:R-:W-:Y:S05]  /*5100*/  BSYNC B0 ;  /* 0x0000000000007941 */ /* 0x000fea0003800000 */
.L_x_3161:
[----:B------:R-:W-:Y:S01]  /*5110*/  ULDC.64 UR4, c[0x0][0x820] ;  /* 0x0002080000047ab9 */ /* 0x000fe20000000a00 */
[----:B------:R-:W-:Y:S01]  /*5120*/  ULDC UR6, c[0x0][0x80c] ;  /* 0x0002030000067ab9 */ /* 0x000fe20000000800 */
[----:B-1----:R-:W-:Y:S01]  /*5130*/  IMAD R28, R155, UR4, RZ ;  /* 0x000000049b1c7c24 */ /* 0x002fe2000f8e02ff */
[C---:B------:R-:W-:Y:S01]  /*5140*/  ISETP.GE.OR P3, PT, R2.reuse, UR6, P3 ;  /* 0x0000000602007c0c */ /* 0x040fe20009f66670 */
[C---:B------:R-:W-:Y:S01]  /*5150*/  IMAD.WIDE.U32 R18, R153.reuse, UR4, R2 ;  /* 0x0000000499127c25 */ /* 0x040fe2000f8e0002 */
[----:B------:R-:W-:Y:S01]  /*5160*/  BSSY B0, `(.L_x_3163) ;  /* 0x0000019000007945 */ /* 0x000fe20003800000 */
[----:B------:R-:W-:Y:S02]  /*5170*/  ISETP.GE.OR P4, PT, R2, UR6, P4 ;  /* 0x0000000602007c0c */ /* 0x000fe4000a786670 */
[----:B------:R-:W-:Y:S01]  /*5180*/  IMAD R153, R153, UR5, R28 ;  /* 0x0000000599997c24 */ /* 0x000fe2000f8e021c */
[----:B------:R-:W-:Y:S01]  /*5190*/  ULDC.64 UR4, c[0x0][0x828] ;  /* 0x00020a0000047ab9 */ /* 0x000fe20000000a00 */
[----:B------:R1:W1:Y:S01]  /*51a0*/  LDS.128 R28, [R0] ;  /* 0x00000000001c7984 */ /* 0x0002620000000c00 */
[----:B------:R-:W-:Y:S01]  /*51b0*/  IMAD R3, R42, UR4, RZ ;  /* 0x000000042a037c24 */ /* 0x000fe2000f8e02ff */
[C---:B------:R-:W-:Y:S01]  /*51c0*/  ISETP.GE.OR P5, PT, R2.reuse, UR6, P5 ;  /* 0x0000000602007c0c */ /* 0x040fe2000afa6670 */
[----:B------:R-:W-:Y:S01]  /*51d0*/  IMAD.IADD R19, R19, 0x1, R153 ;  /* 0x0000000113137824 */ /* 0x000fe200078e0299 */
[C---:B------:R-:W-:Y:S01]  /*51e0*/  ISETP.GE.OR P2, PT, R2.reuse, UR6, P2 ;  /* 0x0000000602007c0c */ /* 0x040fe20009746670 */
[C---:B------:R-:W-:Y:S01]  /*51f0*/  IMAD R3, R45.reuse, UR5, R3 ;  /* 0x000000052d037c24 */ /* 0x040fe2000f8e0203 */
[C---:B------:R-:W-:Y:S01]  /*5200*/  ISETP.GE.OR P1, PT, R2.reuse, UR6, P1 ;  /* 0x0000000602007c0c */ /* 0x040fe20008f26670 */
[----:B------:R-:W-:Y:S01]  /*5210*/  IMAD.WIDE.U32 R34, R45, UR4, R18 ;  /* 0x000000042d227c25 */ /* 0x000fe2000f8e0012 */
[----:B------:R-:W-:-:S03]  /*5220*/  ISETP.GE.OR P0, PT, R2, UR6, P0 ;  /* 0x0000000602007c0c */ /* 0x000fc60008706670 */
[----:B------:R-:W-:Y:S01]  /*5230*/  IMAD.IADD R19, R35, 0x1, R3 ;  /* 0x0000000123137824 */ /* 0x000fe200078e0203 */
[----:B------:R-:W-:Y:S09]  /*5240*/  @P3 BRA `(.L_x_3164) ;  /* 0x0000000000283947 */ /* 0x000ff20003800000 */
        /* <DEDUP_REMOVED lines=10> */
.L_x_3164:
[----:B------:R-:W-:Y:S05]  /*52f0*/  BSYNC B0 ;  /* 0x0000000000007941 */ /* 0x000fea0003800000 */
.L_x_3163:
        /* <DEDUP_REMOVED lines=15> */
.L_x_3166:
[----:B------:R-:W-:Y:S05]  /*53f0*/  BSYNC B0 ;  /* 0x0000000000007941 */ /* 0x000fea0003800000 */
.L_x_3165:
        /* <DEDUP_REMOVED lines=15> */
.L_x_3168:
[----:B------:R-:W-:Y:S05]  /*54f0*/  BSYNC B0 ;  /* 0x0000000000007941 */ /* 0x000fea0003800000 */
.L_x_3167:
[----:B------:R-:W-:Y:S04]  /*5500*/  BSSY B0, `(.L_x_3169) ;  /* 0x000000f000007945 */ /* 0x000fe80003800000 */
[----:B------:R-:W-:Y:S05]  /*5510*/  @P2 BRA `(.L_x_3170) ;  /* 0x0000000000342947 */ /* 0x000fea0003800000 */
[----:B-1--4-:R-:W-:Y:S01]  /*5520*/  IADD3 R21, P2, R16, 0x30, RZ ;  /* 0x0000003010157810 */ /* 0x012fe20007f5e0ff */
        /* <DEDUP_REMOVED lines=12> */
.L_x_3170:
[----:B------:R-:W-:Y:S05]  /*55f0*/  BSYNC B0 ;  /* 0x0000000000007941 */ /* 0x000fea0003800000 */
.L_x_3169:
        /* <DEDUP_REMOVED lines=15> */
.L_x_3172:
[----:B------:R-:W-:Y:S05]  /*56f0*/  BSYNC B0 ;  /* 0x0000000000007941 */ /* 0x000fea0003800000 */
.L_x_3171:
        /* <DEDUP_REMOVED lines=15> */
.L_x_3149:
[----:B---3--:R-:W1:Y:S08]  /*57f0*/  LDC.64 R2, c[0x0][0x870] ;  /* 0x00021c00ff027b82 */ /* 0x008e700000000a00 */
[----:B------:R-:W3:Y:S01]  /*5800*/  LDC.64 R4, c[0x0][0x870] ;  /* 0x00021c00ff047b82 */ /* 0x000ee20000000a00 */
[----:B-1----:R-:W-:-:S07]  /*5810*/  IMAD.WIDE R6, R19, 0x4, R2 ;  /* 0x0000000413067825 */ /* 0x002fce00078e0202 */
[----:B------:R-:W1:Y:S01]  /*5820*/  LDC.64 R2, c[0x0][0x878] ;  /* 0x00021e00ff027b82 */ /* 0x000e620000000a00 */
[----:B---3--:R-:W-:-:S07]  /*5830*/  ISETP.NE.U32.AND P0, PT, R4, RZ, PT ;  /* 0x000000ff0400720c */ /* 0x008fce0003f05070 */
[----:B------:R-:W3:Y:S01]  /*5840*/  LDC R11, c[0x0][0x808] ;  /* 0x00020200ff0b7b82 */ /* 0x000ee20000000800 */
[----:B------:R-:W-:-:S13]  /*5850*/  ISETP.NE.AND.EX P0, PT, R5, RZ, PT, P0 ;  /* 0x000000ff0500720c */ /* 0x000fda0003f05300 */
[----:B------:R-:W4:Y:S01]  /*5860*/  @P0 LDG.E R5, desc[UR38][R6.64] ;  /* 0x0000002606050981 */ /* 0x000f22000c1e1900 */
[----:B-1----:R-:W-:-:S04]  /*5870*/  ISETP.NE.U32.AND P1, PT, R2, RZ, PT ;  /* 0x000000ff0200720c */ /* 0x002fc80003f25070 */
[----:B------:R-:W-:-:S13]  /*5880*/  ISETP.NE.AND.EX P1, PT, R3, RZ, PT, P1 ;  /* 0x000000ff0300720c */ /* 0x000fda0003f25310 */
[----:B------:R-:W1:Y:S02]  /*5890*/  @P1 LDC.64 R2, c[0x0][0x878] ;  /* 0x00021e00ff021b82 */ /* 0x000e640000000a00 */
[----:B-1----:R-:W-:-:S05]  /*58a0*/  @P1 IMAD.WIDE R8, R19, 0x4, R2 ;  /* 0x0000000413081825 */ /* 0x002fca00078e0202 */
[----:B---3--:R1:W5:Y:S01]  /*58b0*/  @P1 LDG.E R11, desc[UR38][R8.64] ;  /* 0x00000026080b1981 */ /* 0x008362000c1e1900 */
[----:B------:R-:W-:Y:S01]  /*58c0*/  CS2R R2, SRZ ;  /* 0x0000000000027805 */ /* 0x000fe2000001ff00 */
[----:B------:R-:W3:Y:S02]  /*58d0*/  S2R R0, SR_TID.X ;  /* 0x0000000000007919 */ /* 0x000ee40000002100 */
[----:B---3--:R-:W-:-:S04]  /*58e0*/  VIADD R0, R0, 0xffffff80 ;  /* 0xffffff8000007836 */ /* 0x008fc80000000000 */
[----:B------:R-:W-:-:S05]  /*58f0*/  IMAD.HI R4, R0, 0x2aaaaaab, RZ ;  /* 0x2aaaaaab00047827 */ /* 0x000fca00078e02ff */
[----:B------:R-:W-:-:S04]  /*5900*/  SHF.R.U32.HI R13, RZ, 0x1f, R4 ;  /* 0x0000001fff0d7819 */ /* 0x000fc80000011604 */
[----:B------:R-:W-:-:S05]  /*5910*/  LEA.HI.SX32 R15, R4, R13, 0x1e ;  /* 0x0000000d040f7211 */ /* 0x000fca00078ff2ff */
[----:B------:R-:W-:Y:S02]  /*5920*/  IMAD R10, R15, -0x18, R0 ;  /* 0xffffffe80f0a7824 */ /* 0x000fe400078e0200 */
[--C-:B----4-:R-:W-:Y:S01]  /*5930*/  @P0 IMAD.MOV.U32 R2, RZ, RZ, R5.reuse ;  /* 0x000000ffff020224 */ /* 0x110fe200078e0005 */
[----:B------:R-:W-:-:S04]  /*5940*/  @P0 SHF.R.S32.HI R3, RZ, 0x1f, R5 ;  /* 0x0000001fff030819 */ /* 0x000fc80000011405 */
[----:B------:R-:W-:Y:S01]  /*5950*/  IADD3 R4, P2, R15, R2, RZ ;  /* 0x000000020f047210 */ /* 0x000fe20007f5e0ff */
[----:B-1----:R-:W-:-:S12]  /*5960*/  @P1 BRA `(.L_x_3173) ;  /* 0x0000000000101947 */ /* 0x002fd80003800000 */
[----:B------:R-:W-:Y:S05]  /*5970*/  @!P0 BRA `(.L_x_3173) ;  /* 0x00000000000c8947 */ /* 0x000fea0003800000 */
[----:B------:R-:W3:Y:S04]  /*5980*/  LDG.E R0, desc[UR38][R6.64] ;  /* 0x0000002606007981 */ /* 0x000ee8000c1e1900 */
[----:B-----5:R-:W3:Y:S02]  /*5990*/  LDG.E R11, desc[UR38][R6.64+0x4] ;  /* 0x00000426060b7981 */ /* 0x020ee4000c1e1900 */
[----:B---3--:R-:W-:-:S07]  /*59a0*/  IMAD.IADD R11, R11, 0x1, -R0 ;  /* 0x000000010b0b7824 */ /* 0x008fce00078e0a00 */
.L_x_3173:
[----:B-----5:R-:W-:Y:S01]  /*59b0*/  IMAD R12, R152, -0x60, R11 ;  /* 0xffffffa0980c7824 */ /* 0x020fe200078e020b */
[----:B------:R-:W-:Y:S01]  /*59c0*/  ULDC.64 UR4, c[0x0][0x820] ;  /* 0x0002080000047ab9 */ /* 0x000fe20000000a00 */
[C---:B------:R-:W-:Y:S01]  /*59d0*/  VIADD R7, R15.reuse, 0x10 ;  /* 0x000000100f077836 */ /* 0x040fe20000000000 */
[----:B------:R-:W-:Y:S01]  /*59e0*/  ULDC UR6, c[0x0][0x80c] ;  /* 0x0002030000067ab9 */ /* 0x000fe20000000800 */
        /* <DEDUP_REMOVED lines=8> */
[C---:B------:R-:W-:Y:S01]  /*5a70*/  VIADD R13, R15.reuse, 0x40 ;  /* 0x000000400f0d7836 */ /* 0x040fe20000000000 */
[----:B------:R-:W-:Y:S01]  /*5a80*/  ISETP.GE.OR P6, PT, R10, UR6, P3 ;  /* 0x000000060a007c0c */ /* 0x000fe20009fc6670 */
[----:B------:R-:W-:Y:S01]  /*5a90*/  BSSY B0, `(.L_x_3174) ;  /* 0x000001c000007945 */ /* 0x000fe20003800000 */
[----:B------:R-:W-:Y:S01]  /*5aa0*/  LEA.HI.X.SX32 R5, R15, R3, 0x1, P2 ;  /* 0x000000030f057211 */ /* 0x000fe200010f0eff */
[----:B------:R-:W-:Y:S01]  /*5ab0*/  IMAD.WIDE.U32 R2, R153, UR4, R10 ;  /* 0x0000000499027c25 */ /* 0x000fe2000f8e000a */
[----:B------:R-:W-:Y:S01]  /*5ac0*/  SEL R14, R0, RZ, !P0 ;  /* 0x000000ff000e7207 */ /* 0x000fe20004000000 */
[----:B------:R-:W-:Y:S01]  /*5ad0*/  ULDC.64 UR4, c[0x0][0x828] ;  /* 0x00020a0000047ab9 */ /* 0x000fe20000000a00 */
[-C--:B------:R-:W-:Y:S01]  /*5ae0*/  ISETP.GE.AND P5, PT, R9, R12.reuse, PT ;  /* 0x0000000c0900720c */ /* 0x080fe20003fa6270 */
[----:B------:R-:W-:Y:S01]  /*5af0*/  VIADD R9, R15, 0x30 ;  /* 0x000000300f097836 */ /* 0x000fe20000000000 */
[----:B------:R-:W-:Y:S01]  /*5b00*/  SEL R19, R19, RZ, !P0 ;  /* 0x000000ff13137207 */ /* 0x000fe20004000000 */
[----:B------:R-:W-:Y:S01]  /*5b10*/  IMAD.IADD R3, R3, 0x1, R7 ;  /* 0x0000000103037824 */ /* 0x000fe200078e0207 */
[-C--:B------:R-:W-:Y:S01]  /*5b20*/  ISETP.GE.AND P1, PT, R13, R12.reuse, PT ;  /* 0x0000000c0d00720c */ /* 0x080fe20003f26270 */
        /* <DEDUP_REMOVED lines=18> */
.L_x_3175:
[----:B------:R-:W-:Y:S05]  /*5c50*/  BSYNC B0 ;  /* 0x0000000000007941 */ /* 0x000fea0003800000 */
.L_x_3174:
        /* <DEDUP_REMOVED lines=12> */
[----:B-1----:R-:W-:Y:S01]  /*5d20*/  LEA R16, P0, R4, UR4, 0x1 ;  /* 0x0000000404107c11 */ /* 0x002fe2000f8008ff */
[----:B------:R-:W-:-:S05]  /*5d30*/  IMAD.IADD R5, R5, 0x1, R13 ;  /* 0x0000000105057824 */ /* 0x000fca00078e020d */
[----:B------:R-:W-:-:S05]  /*5d40*/  LEA.HI.X R17, R4, UR5, R5, 0x1, P0 ;  /* 0x0000000504117c11 */ /* 0x000fca00080f0c05 */
[----:B------:R3:W-:Y:S02]  /*5d50*/  STG.E.128 desc[UR38][R16.64], RZ ;  /* 0x000000ff10007986 */ /* 0x0007e4000c101d26 */
.L_x_3177:
[----:B------:R-:W-:Y:S05]  /*5d60*/  BSYNC B0 ;  /* 0x0000000000007941 */ /* 0x000fea0003800000 */
.L_x_3176:
        /* <DEDUP_REMOVED lines=12> */
[----:B-1-3--:R-:W-:Y:S01]  /*5e30*/  LEA R16, P6, R4, UR4, 0x1 ;  /* 0x0000000404107c11 */ /* 0x00afe2000f8c08ff */
[----:B------:R-:W-:-:S05]  /*5e40*/  IMAD.IADD R5, R5, 0x1, R13 ;  /* 0x0000000105057824 */ /* 0x000fca00078e020d */
[----:B------:R-:W-:-:S05]  /*5e50*/  LEA.HI.X R17, R4, UR5, R5, 0x1, P6 ;  /* 0x0000000504117c11 */ /* 0x000fca000b0f0c05 */
[----:B------:R4:W-:Y:S02]  /*5e60*/  STG.E.128 desc[UR38][R16.64], RZ ;  /* 0x000000ff10007986 */ /* 0x0009e4000c101d26 */
.L_x_3179:
[----:B------:R-:W-:Y:S05]  /*5e70*/  BSYNC B0 ;  /* 0x0000000000007941 */ /* 0x000fea0003800000 */
.L_x_3178:
        /* <DEDUP_REMOVED lines=13> */
[----:B-1-34-:R-:W-:Y:S01]  /*5f50*/  LEA R16, P0, R4, UR4, 0x1 ;  /* 0x0000000404107c11 */ /* 0x01afe2000f8008ff */
[----:B------:R-:W-:-:S05]  /*5f60*/  IMAD.IADD R5, R5, 0x1, R13 ;  /* 0x0000000105057824 */ /* 0x000fca00078e020d */
[----:B------:R-:W-:-:S05]  /*5f70*/  LEA.HI.X R17, R4, UR5, R5, 0x1, P0 ;  /* 0x0000000504117c11 */ /* 0x000fca00080f0c05 */
[----:B------:R1:W-:Y:S02]  /*5f80*/  STG.E.128 desc[UR38][R16.64], RZ ;  /* 0x000000ff10007986 */ /* 0x0003e4000c101d26 */
.L_x_3181:
[----:B------:R-:W-:Y:S05]  /*5f90*/  BSYNC B0 ;  /* 0x0000000000007941 */ /* 0x000fea0003800000 */
.L_x_3180:
        /* <DEDUP_REMOVED lines=16> */
.L_x_3183:
[----:B------:R-:W-:Y:S05]  /*60a0*/  BSYNC B0 ;  /* 0x0000000000007941 */ /* 0x000fea0003800000 */
.L_x_3182:
[----:B------:R-:W-:Y:S01]  /*60b0*/  ISETP.GE.OR P6, PT, R10, UR6, P0 ;  /* 0x000000060a007c0c */ /* 0x000fe200087c6670 */
[----:B------:R-:W-:-:S12]  /*60c0*/  BSSY B0, `(.L_x_3184) ;  /* 0x000000f000007945 */ /* 0x000fd80003800000 */
        /* <DEDUP_REMOVED lines=14> */
.L_x_3185:
[----:B------:R-:W-:Y:S05]  /*61b0*/  BSYNC B0 ;  /* 0x0000000000007941 */ /* 0x000fea0003800000 */
.L_x_3184:
[----:B------:R-:W-:Y:S01]  /*61c0*/  ULDC.64 UR4, c[0x0][0x850] ;  /* 0x0002140000047ab9 */ /* 0x000fe20000000a00 */
[----:B------:R-:W-:Y:S01]  /*61d0*/  ULDC UR6, c[0x0][0x83c] ;  /* 0x00020f0000067ab9 */ /* 0x000fe20000000800 */
[----:B------:R-:W-:Y:S01]  /*61e0*/  IMAD R0, R155, UR4, RZ ;  /* 0x000000049b007c24 */ /* 0x000fe2000f8e02ff */
[C---:B------:R-:W-:Y:S01]  /*61f0*/  ISETP.GE.OR P3, PT, R10.reuse, UR6, P3 ;  /* 0x000000060a007c0c */ /* 0x040fe20009f66670 */
[C---:B------:R-:W-:Y:S01]  /*6200*/  IMAD.WIDE.U32 R4, R153.reuse, UR4, R10 ;  /* 0x0000000499047c25 */ /* 0x040fe2000f8e000a */
[----:B------:R-:W-:Y:S01]  /*6210*/  BSSY B0, `(.L_x_3186) ;  /* 0x0000018000007945 */ /* 0x000fe20003800000 */
[C---:B------:R-:W-:Y:S02]  /*6220*/  ISETP.GE.OR P4, PT, R10.reuse, UR6, P4 ;  /* 0x000000060a007c0c */ /* 0x040fe4000a786670 */
[----:B------:R-:W-:Y:S01]  /*6230*/  IMAD R153, R153, UR5, R0 ;  /* 0x0000000599997c24 */ /* 0x000fe2000f8e0200 */
[----:B------:R-:W-:Y:S01]  /*6240*/  ULDC.64 UR4, c[0x0][0x858] ;  /* 0x0002160000047ab9 */ /* 0x000fe20000000a00 */
[----:B------:R-:W-:Y:S01]  /*6250*/  ISETP.GE.OR P5, PT, R10, UR6, P5 ;  /* 0x000000060a007c0c */ /* 0x000fe2000afa6670 */
[----:B------:R-:W-:Y:S01]  /*6260*/  IMAD R0, R14, UR4, RZ ;  /* 0x000000040e007c24 */ /* 0x000fe2000f8e02ff */
[C---:B------:R-:W-:Y:S01]  /*6270*/  ISETP.GE.OR P2, PT, R10.reuse, UR6, P2 ;  /* 0x000000060a007c0c */ /* 0x040fe20009746670 */
[----:B------:R-:W-:Y:S01]  /*6280*/  IMAD.IADD R5, R5, 0x1, R153 ;  /* 0x0000000105057824 */ /* 0x000fe200078e0299 */
[C---:B------:R-:W-:Y:S01]  /*6290*/  ISETP.GE.OR P1, PT, R10.reuse, UR6, P1 ;  /* 0x000000060a007c0c */ /* 0x040fe20008f26670 */
[C---:B-1----:R-:W-:Y:S01]  /*62a0*/  IMAD R7, R19.reuse, UR5, R0 ;  /* 0x0000000513077c24 */ /* 0x042fe2000f8e0200 */
[----:B------:R-:W-:Y:S01]  /*62b0*/  ISETP.GE.OR P0, PT, R10, UR6, P0 ;  /* 0x000000060a007c0c */ /* 0x000fe20008706670 */
[----:B------:R-:W-:-:S04]  /*62c0*/  IMAD.WIDE.U32 R8, R19, UR4, R4 ;  /* 0x0000000413087c25 */ /* 0x000fc8000f8e0004 */
[----:B------:R-:W-:Y:S01]  /*62d0*/  IMAD.IADD R7, R9, 0x1, R7 ;  /* 0x0000000109077824 */ /* 0x000fe200078e0207 */
[----:B------:R-:W-:Y:S07]  /*62e0*/  @P3 BRA `(.L_x_3187) ;  /* 0x0000000000283947 */ /* 0x000fee0003800000 */
        /* <DEDUP_REMOVED lines=10> */
.L_x_3187:
[----:B------:R-:W-:Y:S05]  /*6390*/  BSYNC B0 ;  /* 0x0000000000007941 */ /* 0x000fea0003800000 */
.L_x_3186:
        /* <DEDUP_REMOVED lines=15> */
.L_x_3189:
[----:B------:R-:W-:Y:S05]  /*6490*/  BSYNC B0 ;  /* 0x0000000000007941 */ /* 0x000fea0003800000 */
.L_x_3188:
        /* <DEDUP_REMOVED lines=15> */
.L_x_3191:
[----:B------:R-:W-:Y:S05]  /*6590*/  BSYNC B0 ;  /* 0x0000000000007941 */ /* 0x000fea0003800000 */
.L_x_3190:
        /* <DEDUP_REMOVED lines=15> */
.L_x_3193:
[----:B------:R-:W-:Y:S05]  /*6690*/  BSYNC B0 ;  /* 0x0000000000007941 */ /* 0x000fea0003800000 */
.L_x_3192:
        /* <DEDUP_REMOVED lines=15> */
.L_x_3195:
[----:B------:R-:W-:Y:S05]  /*6790*/  BSYNC B0 ;  /* 0x0000000000007941 */ /* 0x000fea0003800000 */
.L_x_3194:
        /* <DEDUP_REMOVED lines=15> */
.L_x_3118:
        /* <DEDUP_REMOVED lines=29> */
.L_x_3197:
[----:B------:R-:W-:Y:S01]  /*6a60*/  ULDC UR9, c[0x0][0x8c4] ;  /* 0x0002310000097ab9 */ /* 0x000fe20000000800 */
[----:B------:R-:W-:Y:S01]  /*6a70*/  UMOV UR7, UR8 ;  /* 0x0000000800077c82 */ /* 0x000fe20008000000 */
[----:B------:R-:W-:-:S11]  /*6a80*/  UISETP.NE.AND UP0, UPT, UR9, 0x1, UPT ;  /* 0x000000010900788c */ /* 0x000fd6000bf05270 */
[----:B------:R-:W-:Y:S02]  /*6a90*/  @UP0 ULDC.64 UR10, c[0x0][0x8c8] ;  /* 0x00023200000a0ab9 */ /* 0x000fe40000000a00 */
[----:B------:R-:W-:-:S04]  /*6aa0*/  UIMAD.WIDE.U32 UR4, UR8, UR10, URZ ;  /* 0x0000000a080472a5 */ /* 0x000fc8000f8e003f */
[----:B------:R-:W-:-:S04]  /*6ab0*/  @UP0 USHF.R.U32.HI UR7, URZ, UR11, UR5 ;  /* 0x0000000b3f070299 */ /* 0x000fc80008011605 */
[----:B------:R-:W-:-:S12]  /*6ac0*/  UIMAD UR4, UR7, UR9, URZ ;  /* 0x00000009070472a4 */ /* 0x000fd8000f8e023f */
.L_x_3198:
        /* <DEDUP_REMOVED lines=9> */
[----:B------:R-:W-:-:S03]  /*6b60*/  @UP0 USHF.R.U32.HI UR17, URZ, UR6, UR5 ;  /* 0x000000063f110299 */ /* 0x000fc60008011605 */
[----:B------:R-:W-:Y:S01]  /*6b70*/  ULDC.64 UR4, c[0x0][0x8f8] ;  /* 0x00023e0000047ab9 */ /* 0x000fe20000000a00 */
[----:B------:R-:W-:Y:S01]  /*6b80*/  UIADD3 UR6, -UR17, URZ, URZ ;  /* 0x0000003f11067290 */ /* 0x000fe2000fffe13f */
[----:B------:R-:W-:-:S03]  /*6b90*/  ISETP.NE.U32.AND P0, PT, RZ, UR4, PT ;  /* 0x00000004ff007c0c */ /* 0x000fc6000bf05070 */
[----:B------:R-:W-:Y:S01]  /*6ba0*/  UIMAD UR6, UR9, UR6, UR8 ;  /* 0x00000006090672a4 */ /* 0x000fe2000f8e0208 */
[----:B------:R-:W-:-:S13]  /*6bb0*/  ISETP.NE.AND.EX P0, PT, RZ, UR5, PT, P0 ;  /* 0x00000005ff007c0c */ /* 0x000fda000bf05300 */
        /* <DEDUP_REMOVED lines=8> */
.L_x_3199:
        /* <DEDUP_REMOVED lines=11> */
[----:B------:R-:W-:Y:S01]  /*6cf0*/  R2UR UR4, R0 ;  /* 0x00000000000472ca */ /* 0x000fe200000e0000 */
[----:B------:R-:W-:-:S14]  /*6d00*/  BRA `(.L_x_3200) ;  /* 0x0000000000047947 */ /* 0x000fdc0003800000 */
.L_x_3201:
[----:B------:R-:W-:-:S05]  /*6d10*/  ULDC UR4, c[0x0][0x8ec] ;  /* 0x00023b0000047ab9 */ /* 0x000fca0000000800 */
.L_x_3200:
[----:B------:R-:W-:-:S04]  /*6d20*/  UIADD3 UR4, UR4, 0x5f, URZ ;  /* 0x0000005f04047890 */ /* 0x000fc8000fffe03f */
[----:B------:R-:W-:-:S04]  /*6d30*/  UIMAD.WIDE UR4, UR4, 0x2aaaaaab, URZ ;  /* 0x2aaaaaab040478a5 */ /* 0x000fc8000f8e023f */
[----:B------:R-:W-:-:S04]  /*6d40*/  USHF.R.U32.HI UR4, URZ, 0x1f, UR5 ;  /* 0x0000001f3f047899 */ /* 0x000fc80008011605 */
[----:B------:R-:W-:-:S04]  /*6d50*/  ULEA.HI.SX32 UR4, UR5, UR4, 0x1c ;  /* 0x0000000405047291 */ /* 0x000fc8000f8fe23f */
[----:B------:R-:W-:-:S04]  /*6d60*/  UISETP.GE.AND UP0, UPT, UR7, UR4, UPT ;  /* 0x000000040700728c */ /* 0x000fc8000bf06270 */
[----:B------:R-:W-:-:S06]  /*6d70*/  USEL UR17, UR17, 0xffffffff, !UP0 ;  /* 0xffffffff11117887 */ /* 0x000fcc000c000000 */
[----:B------:R-:W-:-:S13]  /*6d80*/  ISETP.LE.AND P0, PT, RZ, UR17, PT ;  /* 0x00000011ff007c0c */ /* 0x000fda000bf03270 */
[----:B------:R-:W-:Y:S05]  /*6d90*/  @!P0 BRA `(.L_x_3125) ;  /* 0x0000004000508947 */ /* 0x000fea0003800000 */
[----:B------:R-:W-:Y:S01]  /*6da0*/  ULDC.64 UR4, c[0x0][0x770] ;  /* 0x0001dc0000047ab9 */ /* 0x000fe20000000a00 */
[----:B------:R-:W-:Y:S01]  /*6db0*/  ULDC.64 UR12, c[0x0][0x788] ;  /* 0x0001e200000c7ab9 */ /* 0x000fe20000000a00 */
        /* <DEDUP_REMOVED lines=19> */
[----:B------:R-:W-:-:S11]  /*6ef0*/  USHF.R.S32.HI UR11, URZ, 0x1f, UR6 ;  /* 0x0000001f3f0b7899 */ /* 0x000fd60008011406 */
        /* <DEDUP_REMOVED lines=16> */
.L_x_3202:
        /* <DEDUP_REMOVED lines=13> */
.L_x_3203:
        /* <DEDUP_REMOVED lines=12> */
.L_x_3204:
[----:B------:R-:W-:Y:S01]  /*7190*/  UIMAD UR7, UR7, 0x60, UR10 ;  /* 0x00000060070778a4 */ /* 0x000fe2000f8e020a */
[----:B------:R-:W-:Y:S01]  /*71a0*/  ULDC UR9, c[0x0][0x74c] ;  /* 0x0001d30000097ab9 */ /* 0x000fe20000000800 */
[----:B------:R-:W-:Y:S02]  /*71b0*/  UIADD3 UR10, UR10, 0x3f, URZ ;  /* 0x0000003f0a0a7890 */ /* 0x000fe4000fffe03f */
[----:B------:R-:W-:-:S04]  /*71c0*/  UIADD3 UR7, UR7, -UR9, -UR8 ;  /* 0x8000000907077290 */ /* 0x000fc8000fffe808 */
        /* <DEDUP_REMOVED lines=11> */
[----:B------:R-:W-:Y:S01]  /*7280*/  ULDC.64 UR18, c[0x0][0x2d8] ;  /* 0x0000b60000127ab9 */ /* 0x000fe20000000a00 */
[----:B------:R-:W-:Y:S02]  /*7290*/  USHF.R.S32.HI UR9, URZ, 0x1f, UR17 ;  /* 0x0000001f3f097899 */ /* 0x000fe40008011411 */
[----:B------:R-:W-:Y:S02]  /*72a0*/  UIMAD UR8, UR11, UR18, URZ ;  /* 0x000000120b0872a4 */ /* 0x000fe4000f8e023f */
[----:B------:R-:W-:Y:S02]  /*72b0*/  UIMAD.WIDE.U32 UR10, UR6, UR18, URZ ;  /* 0x00000012060a72a5 */ /* 0x000fe4000f8e003f */
[----:B------:R-:W-:Y:S02]  /*72c0*/  UIMAD UR19, UR6, UR19, UR8 ;  /* 0x00000013061372a4 */ /* 0x000fe4000f8e0208 */
[----:B------:R-:W-:Y:S02]  /*72d0*/  UIADD3 UR6, UR7, -UR16, URZ ;  /* 0x8000001007067290 */ /* 0x000fe4000fffe03f */
[----:B------:R-:W-:-:S02]  /*72e0*/  USEL UR17, UR17, URZ, !UP0 ;  /* 0x0000003f11117287 */ /* 0x000fc4000c000000 */
[----:B------:R-:W-:Y:S02]  /*72f0*/  ULOP3.LUT UR6, UR6, 0x1, URZ, 0xc0, !UPT ;  /* 0x0000000106067892 */ /* 0x000fe4000f8ec03f */
[----:B------:R-:W-:Y:S02]  /*7300*/  USEL UR18, UR9, URZ, !UP0 ;  /* 0x0000003f09127287 */ /* 0x000fe4000c000000 */
[----:B------:R-:W-:Y:S02]  /*7310*/  UISETP.NE.U32.AND UP0, UPT, UR6, 0x1, UPT ;  /* 0x000000010600788c */ /* 0x000fe4000bf05070 */
[----:B------:R-:W-:Y:S02]  /*7320*/  UIADD3 UR8, UP1, UR4, UR10, URZ ;  /* 0x0000000a04087290 */ /* 0x000fe4000ff3e03f */
[----:B------:R-:W-:Y:S02]  /*7330*/  UIADD3 UR19, UR11, UR19, URZ ;  /* 0x000000130b137290 */ /* 0x000fe4000fffe03f */
[----:B------:R-:W-:Y:S01]  /*7340*/  PLOP3.LUT P1, PT, PT, PT, UP0, 0x80, 0x0 ;  /* 0x000000000000781c */ /* 0x000fe20003f2f008 */
[----:B------:R-:W-:Y:S01]  /*7350*/  ULDC.64 UR36, c[0x0][0x2e0] ;  /* 0x0000b80000247ab9 */ /* 0x000fe20000000a00 */
[----:B------:R-:W-:-:S02]  /*7360*/  UIADD3.X UR9, UR5, UR19, URZ, UP1, !UPT ;  /* 0x0000001305097290 */ /* 0x000fc40008ffe43f */
        /* <DEDUP_REMOVED lines=24> */
.L_x_3207:
[----:B------:R-:W-:Y:S05]  /*74f0*/  BSYNC B0 ;  /* 0x0000000000007941 */ /* 0x000fea0003800000 */
.L_x_3206:
        /* <DEDUP_REMOVED lines=18> */
.L_x_3209:
[----:B------:R-:W-:Y:S05]  /*7620*/  BSYNC B0 ;  /* 0x0000000000007941 */ /* 0x000fea0003800000 */
.L_x_3208:
        /* <DEDUP_REMOVED lines=19> */
.L_x_3211:
[----:B------:R-:W-:Y:S05]  /*7760*/  BSYNC B0 ;  /* 0x0000000000007941 */ /* 0x000fea0003800000 */
.L_x_3210:
[----:B------:R-:W-:Y:S06]  /*7770*/  BAR.ARV 0xa, 0xa0 ;  /* 0x0282800000007b1d */ /* 0x000fec0000002000 */
[----:B------:R-:W-:Y:S04]  /*7780*/  BSSY B0, `(.L_x_3212) ;  /* 0x0000003000007945 */ /* 0x000fe80003800000 */
[----:B------:R-:W-:Y:S05]  /*7790*/  @!P0 BRA `(.L_x_3213) ;  /* 0x0000000000048947 */ /* 0x000fea0003800000 */
[----:B------:R-:W-:-:S04]  /*77a0*/  DEPBAR.LE SB0, 0x1 ;  /* 0x000080400000791a */ /* 0x000fc80000000000 */
.L_x_3213:
[----:B------:R-:W-:Y:S05]  /*77b0*/  BSYNC B0 ;  /* 0x0000000000007941 */ /* 0x000fea0003800000 */
.L_x_3212:
[----:B------:R-:W-:Y:S06]  /*77c0*/  BAR.ARV 0xb, 0xa0 ;  /* 0x02c2800000007b1d */ /* 0x000fec0000002000 */
[----:B------:R-:W-:Y:S04]  /*77d0*/  BSSY B0, `(.L_x_3214) ;  /* 0x0000003000007945 */ /* 0x000fe80003800000 */
[----:B------:R-:W-:Y:S05]  /*77e0*/  @!P0 BRA `(.L_x_3215) ;  /* 0x0000000000048947 */ /* 0x000fea0003800000 */
[----:B------:R-:W-:-:S04]  /*77f0*/  DEPBAR.LE SB0, 0x0 ;  /* 0x000080000000791a */ /* 0x000fc80000000000 */
.L_x_3215:
[----:B------:R-:W-:Y:S05]  /*7800*/  BSYNC B0 ;  /* 0x0000000000007941 */ /* 0x000fea0003800000 */
.L_x_3214:
[----:B------:R-:W-:Y:S06]  /*7810*/  BAR.ARV 0xc, 0xa0 ;  /* 0x0302800000007b1d */ /* 0x000fec0000002000 */
[----:B------:R-:W-:Y:S01]  /*7820*/  UIADD3 UR20, UR16, 0x1, URZ ;  /* 0x0000000110147890 */ /* 0x000fe2000fffe03f */
[----:B------:R-:W-:Y:S11]  /*7830*/  BRA `(.L_x_3216) ;  /* 0x0000000000047947 */ /* 0x000ff60003800000 */
.L_x_3205:
[----:B------:R-:W-:-:S05]  /*7840*/  UMOV UR20, UR16 ;  /* 0x0000001000147c82 */ /* 0x000fca0008000000 */
.L_x_3216:
[----:B------:R-:W-:-:S04]  /*7850*/  UIADD3 UR6, UR16, 0x1, URZ ;  /* 0x0000000110067890 */ /* 0x000fc8000fffe03f */
[----:B------:R-:W-:-:S06]  /*7860*/  UISETP.NE.AND UP0, UPT, UR7, UR6, UPT ;  /* 0x000000060700728c */ /* 0x000fcc000bf05270 */
[----:B------:R-:W-:-:S13]  /*7870*/  PLOP3.LUT P1, PT, PT, PT, UP0, 0x80, 0x0 ;  /* 0x000000000000781c */ /* 0x000fda0003f2f008 */
        /* <DEDUP_REMOVED lines=23> */
.L_x_3237:
        /* <DEDUP_REMOVED lines=32> */
.L_x_3218:
[----:B------:R-:W-:Y:S05]  /*7bf0*/  BSYNC B0 ;  /* 0x0000000000007941 */ /* 0x000fea0003800000 */
.L_x_3217:
        /* <DEDUP_REMOVED lines=12> */
.L_x_3220:
[----:B------:R-:W-:Y:S05]  /*7cc0*/  BSYNC B0 ;  /* 0x0000000000007941 */ /* 0x000fea0003800000 */
.L_x_3219:
        /* <DEDUP_REMOVED lines=13> */
.L_x_3222:
[----:B------:R-:W-:Y:S05]  /*7da0*/  BSYNC B0 ;  /* 0x0000000000007941 */ /* 0x000fea0003800000 */
.L_x_3221:
[----:B------:R-:W-:Y:S06]  /*7db0*/  BAR.ARV 0xa, 0xa0 ;  /* 0x0282800000007b1d */ /* 0x000fec0000002000 */
[----:B------:R-:W-:Y:S04]  /*7dc0*/  BSSY B0, `(.L_x_3223) ;  /* 0x0000003000007945 */ /* 0x000fe80003800000 */
[----:B------:R-:W-:Y:S05]  /*7dd0*/  @!P0 BRA `(.L_x_3224) ;  /* 0x0000000000048947 */ /* 0x000fea0003800000 */
[----:B------:R-:W-:-:S04]  /*7de0*/  DEPBAR.LE SB0, 0x1 ;  /* 0x000080400000791a */ /* 0x000fc80000000000 */
.L_x_3224:
[----:B------:R-:W-:Y:S05]  /*7df0*/  BSYNC B0 ;  /* 0x0000000000007941 */ /* 0x000fea0003800000 */
.L_x_3223:
[----:B------:R-:W-:Y:S06]  /*7e00*/  BAR.ARV 0xb, 0xa0 ;  /* 0x02c2800000007b1d */ /* 0x000fec0000002000 */
[----:B------:R-:W-:Y:S04]  /*7e10*/  BSSY B0, `(.L_x_3225) ;  /* 0x0000003000007945 */ /* 0x000fe80003800000 */
[----:B------:R-:W-:Y:S05]  /*7e20*/  @!P0 BRA `(.L_x_3226) ;  /* 0x0000000000048947 */ /* 0x000fea0003800000 */
[----:B------:R-:W-:-:S04]  /*7e30*/  DEPBAR.LE SB0, 0x0 ;  /* 0x000080000000791a */ /* 0x000fc80000000000 */
.L_x_3226:
[----:B------:R-:W-:Y:S05]  /*7e40*/  BSYNC B0 ;  /* 0x0000000000007941 */ /* 0x000fea0003800000 */
.L_x_3225:
        /* <DEDUP_REMOVED lines=13> */
.L_x_3228:
[----:B------:R-:W-:Y:S05]  /*7f20*/  BSYNC B0 ;  /* 0x0000000000007941 */ /* 0x000fea0003800000 */
.L_x_3227:
        /* <DEDUP_REMOVED lines=12> */
.L_x_3230:
[----:B------:R-:W-:Y:S05]  /*7ff0*/  BSYNC B0 ;  /* 0x0000000000007941 */ /* 0x000fea0003800000 */
.L_x_3229:
        /* <DEDUP_REMOVED lines=13> */
.L_x_3232:
[----:B------:R-:W-:Y:S05]  /*80d0*/  BSYNC B0 ;  /* 0x0000000000007941 */ /* 0x000fea0003800000 */
.L_x_3231:
[----:B------:R-:W-:Y:S06]  /*80e0*/  BAR.ARV 0xa, 0xa0 ;  /* 0x0282800000007b1d */ /* 0x000fec0000002000 */
[----:B------:R-:W-:Y:S04]  /*80f0*/  BSSY B0, `(.L_x_3233) ;  /* 0x0000003000007945 */ /* 0x000fe80003800000 */
[----:B------:R-:W-:Y:S05]  /*8100*/  @!P0 BRA `(.L_x_3234) ;  /* 0x0000000000048947 */ /* 0x000fea0003800000 */
[----:B------:R-:W-:-:S04]  /*8110*/  DEPBAR.LE SB0, 0x1 ;  /* 0x000080400000791a */ /* 0x000fc80000000000 */
.L_x_3234:
[----:B------:R-:W-:Y:S05]  /*8120*/  BSYNC B0 ;  /* 0x0000000000007941 */ /* 0x000fea0003800000 */
.L_x_3233:
[----:B------:R-:W-:Y:S01]  /*8130*/  UIADD3 UR20, UR20, 0x2, URZ ;  /* 0x0000000214147890 */ /* 0x000fe2000fffe03f */
[----:B------:R-:W-:Y:S06]  /*8140*/  BAR.ARV 0xb, 0xa0 ;  /* 0x02c2800000007b1d */ /* 0x000fec0000002000 */
[----:B------:R-:W-:Y:S01]  /*8150*/  UISETP.GE.AND UP0, UPT, UR20, UR7, UPT ;  /* 0x000000071400728c */ /* 0x000fe2000bf06270 */
[----:B------:R-:W-:Y:S04]  /*8160*/  BSSY B0, `(.L_x_3235) ;  /* 0x0000003000007945 */ /* 0x000fe80003800000 */
[----:B------:R-:W-:Y:S06]  /*8170*/  @!P0 BRA `(.L_x_3236) ;  /* 0x0000000000048947 */ /* 0x000fec0003800000 */
[----:B------:R-:W-:-:S04]  /*8180*/  DEPBAR.LE SB0, 0x0 ;  /* 0x000080000000791a */ /* 0x000fc80000000000 */
.L_x_3236:
[----:B------:R-:W-:Y:S05]  /*8190*/  BSYNC B0 ;  /* 0x0000000000007941 */ /* 0x000fea0003800000 */
.L_x_3235:
[----:B------:R-:W-:Y:S06]  /*81a0*/  BAR.ARV 0xc, 0xa0 ;  /* 0x0302800000007b1d */ /* 0x000fec0000002000 */
[----:B------:R-:W-:Y:S01]  /*81b0*/  PLOP3.LUT P1, PT, PT, PT, UP0, 0x80, 0x0 ;  /* 0x000000000000781c */ /* 0x000fe20003f2f008 */
[----:B------:R-:W-:Y:S02]  /*81c0*/  UIADD3 UR47, UR47, 0x6000, URZ ;  /* 0x000060002f2f7890 */ /* 0x000fe4000fffe03f */
[----:B------:R-:W-:-:S10]  /*81d0*/  UIADD3 UR6, UR6, 0x6000, URZ ;  /* 0x0000600006067890 */ /* 0x000fd4000fffe03f */
[----:B------:R-:W-:Y:S05]  /*81e0*/  @!P1 BRA `(.L_x_3237) ;  /* 0xfffffff800009947 */ /* 0x000fea000383ffff */
[----:B------:R-:W-:Y:S05]  /*81f0*/  BRA `(.L_x_3125) ;  /* 0x0000002c00387947 */ /* 0x000fea0003800000 */
.L_x_3196:
[----:B------:R-:W1:Y:S01]  /*8200*/  LDC R5, c[0x0][0x8d0] ;  /* 0x00023400ff057b82 */ /* 0x000e620000000800 */
[----:B------:R-:W2:Y:S01]  /*8210*/  S2R R3, SR_CTAID.X ;  /* 0x0000000000037919 */ /* 0x000ea20000002500 */
[----:B------:R-:W-:Y:S01]  /*8220*/  ULDC UR4, c[0x0][0x8e8] ;  /* 0x00023a0000047ab9 */ /* 0x000fe20000000800 */
[----:B-1----:R-:W-:Y:S01]  /*8230*/  ISETP.NE.AND P0, PT, R5, 0x1, PT ;  /* 0x000000010500780c */ /* 0x002fe20003f05270 */
[----:B--2---:R-:W-:-:S12]  /*8240*/  IMAD.MOV.U32 R2, RZ, RZ, R3 ;  /* 0x000000ffff027224 */ /* 0x004fd800078e0003 */
[----:B------:R-:W1:Y:S08]  /*8250*/  @P0 LDC R0, c[0x0][0x8d4] ;  /* 0x00023500ff000b82 */ /* 0x000e700000000800 */
[----:B------:R-:W2:Y:S01]  /*8260*/  @P0 LDC R7, c[0x0][0x8d8] ;  /* 0x00023600ff070b82 */ /* 0x000ea20000000800 */
[----:B-1----:R-:W-:-:S05]  /*8270*/  @P0 IMAD.HI.U32 R0, R3, R0, RZ ;  /* 0x0000000003000227 */ /* 0x002fca00078e00ff */
[----:B--2---:R-:W-:-:S04]  /*8280*/  @P0 SHF.R.U32.HI R2, RZ, R7, R0 ;  /* 0x00000007ff020219 */ /* 0x004fc80000011600 */
[----:B------:R-:W-:Y:S01]  /*8290*/  ISETP.GE.AND P0, PT, R2, UR4, PT ;  /* 0x0000000402007c0c */ /* 0x000fe2000bf06270 */
[----:B------:R-:W-:-:S04]  /*82a0*/  IMAD.MOV R0, RZ, RZ, -R2 ;  /* 0x000000ffff007224 */ /* 0x000fc800078e0a02 */
[----:B------:R-:W-:-:S08]  /*82b0*/  IMAD R5, R5, R0, R3 ;  /* 0x0000000005057224 */ /* 0x000fd000078e0203 */
[----:B------:R-:W-:Y:S05]  /*82c0*/  @!P0 BRA `(.L_x_3238) ;  /* 0x0000000000208947 */ /* 0x000fea0003800000 */
[----:B------:R-:W1:Y:S01]  /*82d0*/  LDC R3, c[0x0][0x8dc] ;  /* 0x00023700ff037b82 */ /* 0x000e620000000800 */
[----:B------:R-:W-:Y:S01]  /*82e0*/  IMAD.MOV.U32 R0, RZ, RZ, R5 ;  /* 0x000000ffff007224 */ /* 0x000fe200078e0005 */
[----:B-1----:R-:W-:-:S13]  /*82f0*/  ISETP.NE.AND P0, PT, R3, 0x1, PT ;  /* 0x000000010300780c */ /* 0x002fda0003f05270 */
[----:B------:R-:W1:Y:S02]  /*8300*/  @P0 LDC.64 R6, c[0x0][0x8e0] ;  /* 0x00023800ff060b82 */ /* 0x000e640000000a00 */
[----:B-1----:R-:W-:-:S05]  /*8310*/  @P0 IMAD.HI.U32 R4, R5, R6, RZ ;  /* 0x0000000605040227 */ /* 0x002fca00078e00ff */
[----:B------:R-:W-:-:S05]  /*8320*/  @P0 SHF.R.U32.HI R0, RZ, R7, R4 ;  /* 0x00000007ff000219 */ /* 0x000fca0000011604 */
[----:B------:R-:W-:Y:S01]  /*8330*/  IMAD R3, R0, R3, RZ ;  /* 0x0000000300037224 */ /* 0x000fe200078e02ff */
[----:B------:R-:W-:Y:S06]  /*8340*/  BRA `(.L_x_3239) ;  /* 0x00000000001c7947 */ /* 0x000fec0003800000 */
.L_x_3238:
[----:B------:R-:W1:Y:S01]  /*8350*/  LDC R3, c[0x0][0x8c4] ;  /* 0x00023100ff037b82 */ /* 0x000e620000000800 */
[----:B------:R-:W-:Y:S01]  /*8360*/  IMAD.MOV.U32 R0, RZ, RZ, R5 ;  /* 0x000000ffff007224 */ /* 0x000fe200078e0005 */
[----:B-1----:R-:W-:-:S13]  /*8370*/  ISETP.NE.AND P0, PT, R3, 0x1, PT ;  /* 0x000000010300780c */ /* 0x002fda0003f05270 */
[----:B------:R-:W1:Y:S02]  /*8380*/  @P0 LDC.64 R6, c[0x0][0x8c8] ;  /* 0x00023200ff060b82 */ /* 0x000e640000000a00 */
[----:B-1----:R-:W-:-:S05]  /*8390*/  @P0 IMAD.HI.U32 R4, R5, R6, RZ ;  /* 0x0000000605040227 */ /* 0x002fca00078e00ff */
[----:B------:R-:W-:-:S05]  /*83a0*/  @P0 SHF.R.U32.HI R0, RZ, R7, R4 ;  /* 0x00000007ff000219 */ /* 0x000fca0000011604 */
[----:B------:R-:W-:-:S07]  /*83b0*/  IMAD R3, R0, R3, RZ ;  /* 0x0000000300037224 */ /* 0x000fce00078e02ff */
.L_x_3239:
[----:B------:R-:W1:Y:S01]  /*83c0*/  LDC R8, c[0x0][0x8b8] ;  /* 0x00022e00ff087b82 */ /* 0x000e620000000800 */
[----:B------:R-:W-:Y:S01]  /*83d0*/  IMAD.IADD R3, R5, 0x1, -R3 ;  /* 0x0000000105037824 */ /* 0x000fe200078e0a03 */
[----:B------:R-:W-:-:S06]  /*83e0*/  ULDC.64 UR6, c[0x0][0x8f8] ;  /* 0x00023e0000067ab9 */ /* 0x000fcc0000000a00 */
[----:B------:R-:W2:Y:S01]  /*83f0*/  LDC R4, c[0x0][0x8c4] ;  /* 0x00023100ff047b82 */ /* 0x000ea20000000800 */
[C---:B-1----:R-:W-:Y:S02]  /*8400*/  ISETP.NE.AND P0, PT, R8.reuse, 0x1, PT ;  /* 0x000000010800780c */ /* 0x042fe40003f05270 */
[----:B------:R-:W-:Y:S01]  /*8410*/  R2UR UR28, R8 ;  /* 0x00000000081c72ca */ /* 0x000fe200000e0000 */
[----:B--2---:R-:W-:-:S04]  /*8420*/  IMAD R3, R2, R4, R3 ;  /* 0x0000000402037224 */ /* 0x004fc800078e0203 */
[----:B------:R-:W-:-:S06]  /*8430*/  IMAD.MOV.U32 R9, RZ, RZ, R3 ;  /* 0x000000ffff097224 */ /* 0x000fcc00078e0003 */
[----:B------:R-:W1:Y:S01]  /*8440*/  @P0 LDC R6, c[0x0][0x8bc] ;  /* 0x00022f00ff060b82 */ /* 0x000e620000000800 */
[----:B------:R-:W-:-:S07]  /*8450*/  R2UR UR5, R3 ;  /* 0x00000000030572ca */ /* 0x000fce00000e0000 */
[----:B------:R-:W2:Y:S01]  /*8460*/  @P0 LDC R7, c[0x0][0x8c0] ;  /* 0x00023000ff070b82 */ /* 0x000ea20000000800 */
[----:B-1----:R-:W-:-:S05]  /*8470*/  @P0 IMAD.HI.U32 R2, R3, R6, RZ ;  /* 0x0000000603020227 */ /* 0x002fca00078e00ff */
[----:B--2---:R-:W-:Y:S02]  /*8480*/  @P0 SHF.R.U32.HI R9, RZ, R7, R2 ;  /* 0x00000007ff090219 */ /* 0x004fe40000011602 */
[----:B------:R-:W-:-:S03]  /*8490*/  ISETP.NE.U32.AND P0, PT, RZ, UR6, PT ;  /* 0x00000006ff007c0c */ /* 0x000fc6000bf05070 */
[----:B------:R-:W-:Y:S01]  /*84a0*/  IMAD.MOV R2, RZ, RZ, -R9 ;  /* 0x000000ffff027224 */ /* 0x000fe200078e0a09 */
[----:B------:R-:W-:-:S04]  /*84b0*/  ISETP.NE.AND.EX P0, PT, RZ, UR7, PT, P0 ;  /* 0x00000007ff007c0c */ /* 0x000fc8000bf05300 */
[----:B------:R-:W-:-:S13]  /*84c0*/  R2UR UR4, R2 ;  /* 0x00000000020472ca */ /* 0x000fda00000e0000 */
[----:B------:R-:W-:Y:S01]  /*84d0*/  UIMAD UR28, UR28, UR4, UR5 ;  /* 0x000000041c1c72a4 */ /* 0x000fe2000f8e0205 */
[----:B------:R-:W-:Y:S11]  /*84e0*/  @!P0 BRA `(.L_x_3240) ;  /* 0x0000000000108947 */ /* 0x000ff60003800000 */
[----:B------:R-:W1:Y:S02]  /*84f0*/  LDC.64 R2, c[0x0][0x8f8] ;  /* 0x00023e00ff027b82 */ /* 0x000e640000000a00 */
[----:B-1----:R-:W-:-:S05]  /*8500*/  IMAD.WIDE R2, R9, 0x4, R2 ;  /* 0x0000000409027825 */ /* 0x002fca00078e0202 */
[----:B------:R1:W5:Y:S01]  /*8510*/  LDG.E R4, desc[UR38][R2.64] ;  /* 0x0000002602047981 */ /* 0x000362000c1e1900 */
[----:B------:R-:W-:Y:S05]  /*8520*/  BRA `(.L_x_3241) ;  /* 0x00000000002c7947 */ /* 0x000fea0003800000 */
.L_x_3240:
        /* <DEDUP_REMOVED lines=10> */
.L_x_3242:
[----:B------:R-:W2:Y:S02]  /*85d0*/  LDC R4, c[0x0][0x8ec] ;  /* 0x00023b00ff047b82 */ /* 0x000ea40000000800 */
.L_x_3241:
[----:B--2--5:R-:W-:Y:S02]  /*85e0*/  VIADD R4, R4, 0x5f ;  /* 0x0000005f04047836 */ /* 0x024fe40000000000 */
[----:B------:R-:W-:Y:S02]  /*85f0*/  IMAD.MOV.U32 R8, RZ, RZ, 0x1 ;  /* 0x00000001ff087424 */ /* 0x000fe400078e00ff */
[----:B------:R-:W-:-:S04]  /*8600*/  IMAD.HI R4, R4, 0x2aaaaaab, RZ ;  /* 0x2aaaaaab04047827 */ /* 0x000fc800078e02ff */
[----:B-1----:R-:W-:Y:S01]  /*8610*/  IMAD.MOV.U32 R2, RZ, RZ, RZ ;  /* 0x000000ffff027224 */ /* 0x002fe200078e00ff */
[----:B------:R-:W-:Y:S01]  /*8620*/  SHF.R.U32.HI R3, RZ, 0x1f, R4 ;  /* 0x0000001fff037819 */ /* 0x000fe20000011604 */
[----:B------:R-:W-:-:S03]  /*8630*/  IMAD.MOV.U32 R16, RZ, RZ, 0x1 ;  /* 0x00000001ff107424 */ /* 0x000fc600078e00ff */
[----:B------:R-:W-:-:S04]  /*8640*/  LEA.HI.SX32 R3, R4, R3, 0x1c ;  /* 0x0000000304037211 */ /* 0x000fc800078fe2ff */
[----:B------:R-:W-:-:S04]  /*8650*/  ISETP.GE.AND P0, PT, R0, R3, PT ;  /* 0x000000030000720c */ /* 0x000fc80003f06270 */
[----:B------:R-:W-:-:S04]  /*8660*/  SEL R9, R9, 0xffffffff, !P0 ;  /* 0xffffffff09097807 */ /* 0x000fc80004000000 */
[----:B------:R-:W-:-:S13]  /*8670*/  ISETP.GE.AND P0, PT, R9, RZ, PT ;  /* 0x000000ff0900720c */ /* 0x000fda0003f06270 */
[----:B------:R-:W-:Y:S05]  /*8680*/  @!P0 BRA `(.L_x_3243) ;  /* 0x0000002400908947 */ /* 0x000fea0003800000 */
[----:B------:R-:W1:Y:S01]  /*8690*/  LDC.64 R10, c[0x0][0x770] ;  /* 0x0001dc00ff0a7b82 */ /* 0x000e620000000a00 */
[----:B------:R-:W-:-:S07]  /*86a0*/  ULDC.64 UR8, c[0x0][0x788] ;  /* 0x0001e20000087ab9 */ /* 0x000fce0000000a00 */
[----:B------:R-:W2:Y:S08]  /*86b0*/  LDC.64 R2, c[0x0][0x780] ;  /* 0x0001e000ff027b82 */ /* 0x000eb00000000a00 */
[----:B------:R-:W3:Y:S01]  /*86c0*/  LDC.64 R4, c[0x0][0x770] ;  /* 0x0001dc00ff047b82 */ /* 0x000ee20000000a00 */
[----:B-1----:R-:W-:-:S07]  /*86d0*/  ISETP.NE.U32.AND P0, PT, R10, RZ, PT ;  /* 0x000000ff0a00720c */ /* 0x002fce0003f05070 */
[----:B------:R-:W1:Y:S01]  /*86e0*/  LDC.64 R12, c[0x0][0x778] ;  /* 0x0001de00ff0c7b82 */ /* 0x000e620000000a00 */
[----:B------:R-:W-:Y:S01]  /*86f0*/  ISETP.NE.AND.EX P0, PT, R11, RZ, PT, P0 ;  /* 0x000000ff0b00720c */ /* 0x000fe20003f05300 */
[----:B---3--:R-:W-:-:S12]  /*8700*/  IMAD.WIDE R4, R9, 0x4, R4 ;  /* 0x0000000409047825 */ /* 0x008fd800078e0204 */
[----:B------:R-:W-:Y:S01]  /*8710*/  VOTEU.ANY UP0, P0 ;  /* 0x00000000003f7886 */ /* 0x000fe20000000100 */
[----:B------:R-:W-:Y:S02]  /*8720*/  PLOP3.LUT P3, PT, PT, PT, UP0, 0x80, 0x0 ;  /* 0x000000000000781c */ /* 0x000fe40003f6f008 */
[----:B--2---:R-:W-:-:S04]  /*8730*/  ISETP.NE.U32.AND P0, PT, R2, RZ, PT ;  /* 0x000000ff0200720c */ /* 0x004fc80003f05070 */
[----:B------:R-:W-:Y:S02]  /*8740*/  ISETP.NE.AND.EX P1, PT, R3, RZ, PT, P0 ;  /* 0x000000ff0300720c */ /* 0x000fe40003f25300 */
[----:B------:R-:W2:Y:S05]  /*8750*/  LDC.64 R2, c[0x0][0x778] ;  /* 0x0001de00ff027b82 */ /* 0x000eaa0000000a00 */
[----:B------:R-:W3:Y:S01]  /*8760*/  @P3 LDG.E R16, desc[UR38][R4.64] ;  /* 0x0000002604103981 */ /* 0x000ee2000c1e1900 */
[----:B-1----:R-:W-:-:S03]  /*8770*/  ISETP.NE.U32.AND P0, PT, R12, RZ, PT ;  /* 0x000000ff0c00720c */ /* 0x002fc60003f05070 */
[----:B------:R-:W4:Y:S01]  /*8780*/  @P3 LDG.E R14, desc[UR38][R4.64] ;  /* 0x00000026040e3981 */ /* 0x000f22000c1e1900 */
[----:B------:R-:W-:Y:S01]  /*8790*/  ISETP.NE.AND.EX P0, PT, R13, RZ, PT, P0 ;  /* 0x000000ff0d00720c */ /* 0x000fe20003f05300 */
[----:B------:R-:W1:Y:S08]  /*87a0*/  @P1 LDC.64 R6, c[0x0][0x780] ;  /* 0x0001e000ff061b82 */ /* 0x000e700000000a00 */
[----:B------:R-:W1:Y:S01]  /*87b0*/  LDC R13, c[0x0][0x280] ;  /* 0x0000a000ff0d7b82 */ /* 0x000e620000000800 */
[----:B------:R-:W-:-:S02]  /*87c0*/  IMAD.MOV.U32 R12, RZ, RZ, RZ ;  /* 0x000000ffff0c7224 */ /* 0x000fc400078e00ff */
[----:B--2---:R-:W-:-:S05]  /*87d0*/  IMAD.WIDE R2, R9, 0x4, R2 ;  /* 0x0000000409027825 */ /* 0x004fca00078e0202 */
[----:B------:R2:W5:Y:S01]  /*87e0*/  @P0 LDG.E R12, desc[UR38][R2.64] ;  /* 0x00000026020c0981 */ /* 0x000562000c1e1900 */
[----:B-1----:R-:W-:-:S05]  /*87f0*/  @P1 IMAD.WIDE R6, R9, 0x4, R6 ;  /* 0x0000000409061825 */ /* 0x002fca00078e0206 */
[----:B------:R2:W5:Y:S01]  /*8800*/  @P1 LDG.E R13, desc[UR38][R6.64] ;  /* 0x00000026060d1981 */ /* 0x000562000c1e1900 */
[----:B------:R-:W-:Y:S01]  /*8810*/  ISETP.NE.U32.AND P2, PT, RZ, UR8, PT ;  /* 0x00000008ff007c0c */ /* 0x000fe2000bf45070 */
[----:B------:R-:W-:-:S03]  /*8820*/  UMOV UR6, URZ ;  /* 0x0000003f00067c82 */ /* 0x000fc60008000000 */
[----:B------:R-:W-:Y:S01]  /*8830*/  ISETP.NE.AND.EX P2, PT, RZ, UR9, PT, P2 ;  /* 0x00000009ff007c0c */ /* 0x000fe2000bf45320 */
[----:B---3--:R-:W-:-:S05]  /*8840*/  @P3 IMAD R16, R9, 0x40, R16 ;  /* 0x0000004009103824 */ /* 0x008fca00078e0210 */
[----:B------:R-:W-:-:S13]  /*8850*/  @P3 R2UR UR4, R16 ;  /* 0x00000000100432ca */ /* 0x000fda00000e0000 */
[----:B------:R-:W-:-:S04]  /*8860*/  @UP0 USHF.R.S32.HI UR5, URZ, 0x1f, UR4 ;  /* 0x0000001f3f050899 */ /* 0x000fc80008011404 */
[----:B------:R-:W-:-:S04]  /*8870*/  @UP0 ULEA.HI UR5, UR5, UR4, URZ, 0x6 ;  /* 0x0000000405050291 */ /* 0x000fc8000f8f303f */
[----:B------:R-:W-:Y:S01]  /*8880*/  @UP0 ULOP3.LUT UR7, UR5, 0xffffffc0, URZ, 0xc0, !UPT ;  /* 0xffffffc005070892 */ /* 0x000fe2000f8ec03f */
[----:B----4-:R-:W-:-:S03]  /*8890*/  @P3 R2UR UR6, R14 ;  /* 0x000000000e0632ca */ /* 0x010fc600000e0000 */
[----:B------:R-:W-:Y:S01]  /*88a0*/  @UP0 USHF.R.S32.HI UR8, URZ, 0x1f, UR7 ;  /* 0x0000001f3f080899 */ /* 0x000fe20008011407 */
[----:B--2---:R-:W-:Y:S11]  /*88b0*/  @P1 BRA `(.L_x_3244) ;  /* 0x0000000000101947 */ /* 0x004ff60003800000 */
[----:B------:R-:W-:Y:S05]  /*88c0*/  @!P3 BRA `(.L_x_3244) ;  /* 0x00000000000cb947 */ /* 0x000fea0003800000 */
[----:B------:R-:W2:Y:S04]  /*88d0*/  LDG.E R6, desc[UR38][R4.64] ;  /* 0x0000002604067981 */ /* 0x000ea8000c1e1900 */
[----:B-----5:R-:W2:Y:S02]  /*88e0*/  LDG.E R13, desc[UR38][R4.64+0x4] ;  /* 0x00000426040d7981 */ /* 0x020ea4000c1e1900 */
[----:B--2---:R-:W-:-:S07]  /*88f0*/  IMAD.IADD R13, R13, 0x1, -R6 ;  /* 0x000000010d0d7824 */ /* 0x004fce00078e0a06 */
.L_x_3244:
[----:B------:R-:W-:Y:S01]  /*8900*/  ULDC UR9, c[0x0][0x290] ;  /* 0x0000a40000097ab9 */ /* 0x000fe20000000800 */
[----:B------:R-:W-:Y:S01]  /*8910*/  UMOV UR4, URZ ;  /* 0x0000003f00047c82 */ /* 0x000fe20008000000 */
[----:B------:R-:W-:Y:S01]  /*8920*/  UMOV UR5, URZ ;  /* 0x0000003f00057c82 */ /* 0x000fe20008000000 */
[----:B------:R-:W-:Y:S01]  /*8930*/  IMAD.U32 R4, RZ, RZ, UR9 ;  /* 0x00000009ff047e24 */ /* 0x000fe2000f8e00ff */
[----:B------:R-:W-:Y:S01]  /*8940*/  @UP0 UMOV UR4, UR7 ;  /* 0x0000000700040c82 */ /* 0x000fe20008000000 */
[----:B------:R-:W-:Y:S01]  /*8950*/  @UP0 UMOV UR5, UR8 ;  /* 0x0000000800050c82 */ /* 0x000fe20008000000 */
[----:B------:R-:W-:Y:S05]  /*8960*/  @!P2 BRA `(.L_x_3245) ;  /* 0x000000000010a947 */ /* 0x000fea0003800000 */
[----:B------:R-:W1:Y:S02]  /*8970*/  LDC.64 R2, c[0x0][0x788] ;  /* 0x0001e200ff027b82 */ /* 0x000e640000000a00 */
[----:B-1----:R-:W-:-:S05]  /*8980*/  IMAD.WIDE R2, R9, 0x4, R2 ;  /* 0x0000000409027825 */ /* 0x002fca00078e0202 */
[----:B------:R1:W5:Y:S01]  /*8990*/  LDG.E R4, desc[UR38][R2.64] ;  /* 0x0000002602047981 */ /* 0x000362000c1e1900 */
[----:B------:R-:W-:Y:S05]  /*89a0*/  BRA `(.L_x_3246) ;  /* 0x0000000000107947 */ /* 0x000fea0003800000 */
.L_x_3245:
[----:B------:R-:W-:Y:S05]  /*89b0*/  @!P0 BRA `(.L_x_3246) ;  /* 0x00000000000c8947 */ /* 0x000fea0003800000 */
[----:B------:R-:W2:Y:S04]  /*89c0*/  LDG.E R5, desc[UR38][R2.64] ;  /* 0x0000002602057981 */ /* 0x000ea8000c1e1900 */
[----:B------:R-:W2:Y:S02]  /*89d0*/  LDG.E R4, desc[UR38][R2.64+0x4] ;  /* 0x0000042602047981 */ /* 0x000ea4000c1e1900 */
[----:B--2---:R-:W-:-:S07]  /*89e0*/  IMAD.IADD R4, R4, 0x1, -R5 ;  /* 0x0000000104047824 */ /* 0x004fce00078e0a05 */
.L_x_3246:
[----:B-1---5:R-:W-:Y:S01]  /*89f0*/  IMAD R3, R0, 0x60, R13 ;  /* 0x0000006000037824 */ /* 0x022fe200078e020d */
[----:B------:R-:W-:Y:S01]  /*8a00*/  ULDC UR7, c[0x0][0x74c] ;  /* 0x0001d30000077ab9 */ /* 0x000fe20000000800 */
[----:B------:R-:W-:Y:S02]  /*8a10*/  VIADD R13, R13, 0x3f ;  /* 0x0000003f0d0d7836 */ /* 0x000fe40000000000 */
[----:B------:R-:W-:Y:S01]  /*8a20*/  IMAD.MOV.U32 R16, RZ, RZ, 0x1 ;  /* 0x00000001ff107424 */ /* 0x000fe200078e00ff */
[----:B------:R-:W-:Y:S02]  /*8a30*/  IADD3 R3, R3, -UR7, -R4 ;  /* 0x8000000703037c10 */ /* 0x000fe4000fffe804 */
[----:B------:R-:W-:Y:S02]  /*8a40*/  SHF.R.S32.HI R2, RZ, 0x1f, R13 ;  /* 0x0000001fff027819 */ /* 0x000fe4000001140d */
[----:B------:R-:W-:Y:S02]  /*8a50*/  SHF.R.S32.HI R4, RZ, 0x1f, R3 ;  /* 0x0000001fff047819 */ /* 0x000fe40000011403 */
[----:B------:R-:W-:-:S02]  /*8a60*/  LEA.HI R2, R2, R13, RZ, 0x6 ;  /* 0x0000000d02027211 */ /* 0x000fc400078f30ff */
[----:B------:R-:W-:-:S04]  /*8a70*/  LEA.HI R4, R4, R3, RZ, 0x6 ;  /* 0x0000000304047211 */ /* 0x000fc800078f30ff */
[----:B------:R-:W-:Y:S02]  /*8a80*/  SHF.R.S32.HI R3, RZ, 0x6, R4 ;  /* 0x00000006ff037819 */ /* 0x000fe40000011404 */
[----:B------:R-:W-:Y:S01]  /*8a90*/  SHF.R.S32.HI R4, RZ, 0x6, R2 ;  /* 0x00000006ff047819 */ /* 0x000fe20000011402 */
[----:B------:R-:W-:Y:S01]  /*8aa0*/  IMAD.MOV.U32 R2, RZ, RZ, RZ ;  /* 0x000000ffff027224 */ /* 0x000fe200078e00ff */
[----:B------:R-:W-:-:S04]  /*8ab0*/  VIMNMX R5, RZ, R3, !PT ;  /* 0x00000003ff057248 */ /* 0x000fc80007fe0100 */
[----:B------:R-:W-:-:S13]  /*8ac0*/  ISETP.GT.AND P1, PT, R4, R5, PT ;  /* 0x000000050400720c */ /* 0x000fda0003f24270 */
[----:B------:R-:W-:Y:S05]  /*8ad0*/  @!P1 BRA `(.L_x_3243) ;  /* 0x00000020007c9947 */ /* 0x000fea0003800000 */
[----:B------:R-:W-:Y:S01]  /*8ae0*/  ISETP.NE.U32.AND P1, PT, R10, RZ, PT ;  /* 0x000000ff0a00720c */ /* 0x000fe20003f25070 */
[----:B------:R-:W-:Y:S01]  /*8af0*/  USHF.R.S32.HI UR7, URZ, 0x1f, UR28 ;  /* 0x0000001f3f077899 */ /* 0x000fe2000801141c */
[----:B------:R-:W-:Y:S01]  /*8b00*/  SHF.R.S32.HI R2, RZ, 0x1f, R9 ;  /* 0x0000001fff027819 */ /* 0x000fe20000011409 */
[----:B------:R-:W-:Y:S01]  /*8b10*/  ULDC.64 UR10, c[0x0][0x718] ;  /* 0x0001c600000a7ab9 */ /* 0x000fe20000000a00 */
[----:B------:R-:W-:Y:S01]  /*8b20*/  ISETP.NE.AND.EX P1, PT, R11, RZ, PT, P1 ;  /* 0x000000ff0b00720c */ /* 0x000fe20003f25310 */
[----:B------:R-:W-:Y:S01]  /*8b30*/  UMOV UR8, UR4 ;  /* 0x0000000400087c82 */ /* 0x000fe20008000000 */
[----:B------:R-:W-:Y:S01]  /*8b40*/  UMOV UR9, UR5 ;  /* 0x0000000500097c82 */ /* 0x000fe20008000000 */
[----:B------:R-:W-:Y:S01]  /*8b50*/  R2UR UR37, R9 ;  /* 0x00000000092572ca */ /* 0x000fe200000e0000 */
[----:B------:R-:W-:Y:S01]  /*8b60*/  UIMAD.WIDE.U32 UR4, UR28, UR10, UR8 ;  /* 0x0000000a1c0472a5 */ /* 0x000fe2000f8e0008 */
[----:B------:R-:W-:Y:S01]  /*8b70*/  SEL R2, R2, RZ, !P1 ;  /* 0x000000ff02027207 */ /* 0x000fe20004800000 */
[----:B------:R-:W-:Y:S01]  /*8b80*/  UIMAD UR10, UR7, UR10, URZ ;  /* 0x0000000a070a72a4 */ /* 0x000fe2000f8e023f */
[----:B------:R-:W-:Y:S01]  /*8b90*/  R2UR UR35, R0 ;  /* 0x00000000002372ca */ /* 0x000fe200000e0000 */
[----:B------:R-:W-:Y:S01]  /*8ba0*/  ULDC.64 UR12, c[0x0][0x730] ;  /* 0x0001cc00000c7ab9 */ /* 0x000fe20000000a00 */
[----:B------:R-:W-:Y:S01]  /*8bb0*/  R2UR UR14, R2 ;  /* 0x00000000020e72ca */ /* 0x000fe200000e0000 */
[----:B------:R-:W-:Y:S01]  /*8bc0*/  UIMAD UR10, UR28, UR11, UR10 ;  /* 0x0000000b1c0a72a4 */ /* 0x000fe2000f8e020a */
[----:B------:R-:W-:Y:S01]  /*8bd0*/  BSSY B0, `(.L_x_3243) ;  /* 0x000020f000007945 */ /* 0x000fe20003800000 */
[----:B------:R-:W-:Y:S01]  /*8be0*/  UIMAD UR7, UR7, UR12, URZ ;  /* 0x0000000c070772a4 */ /* 0x000fe2000f8e023f */
[----:B------:R-:W-:Y:S01]  /*8bf0*/  IMAD.MOV.U32 R2, RZ, RZ, RZ ;  /* 0x000000ffff027224 */ /* 0x000fe200078e00ff */
[----:B------:R-:W-:Y:S01]  /*8c00*/  ULDC UR11, c[0x0][0x2e8] ;  /* 0x0000ba00000b7ab9 */ /* 0x000fe20000000800 */
[----:B------:R-:W-:Y:S01]  /*8c10*/  UIMAD.WIDE.U32 UR8, UR28, UR12, UR8 ;  /* 0x0000000c1c0872a5 */ /* 0x000fe2000f8e0008 */
[----:B------:R-:W-:Y:S01]  /*8c20*/  IMAD.MOV.U32 R16, RZ, RZ, 0x1 ;  /* 0x00000001ff107424 */ /* 0x000fe200078e00ff */
[----:B------:R-:W-:Y:S01]  /*8c30*/  UISETP.NE.AND UP0, UPT, UR11, 0x1, UPT ;  /* 0x000000010b00788c */ /* 0x000fe2000bf05270 */
[----:B------:R-:W-:Y:S01]  /*8c40*/  R2UR UR11, R12 ;  /* 0x000000000c0b72ca */ /* 0x000fe200000e0000 */
[----:B------:R-:W-:Y:S01]  /*8c50*/  UIMAD UR7, UR28, UR13, UR7 ;  /* 0x0000000d1c0772a4 */ /* 0x000fe2000f8e0207 */
[----:B------:R-:W-:Y:S01]  /*8c60*/  VOTEU.ANY UP1, P1 ;  /* 0x00000000003f7886 */ /* 0x000fe20000820100 */
[----:B------:R-:W-:-:S02]  /*8c70*/  USEL UR29, UR37, URZ, !UP1 ;  /* 0x0000003f251d7287 */ /* 0x000fc4000c800000 */
[----:B------:R-:W-:Y:S01]  /*8c80*/  VOTEU.ANY UP1, P0 ;  /* 0x00000000003f7886 */ /* 0x000fe20000020100 */
[----:B------:R-:W-:Y:S01]  /*8c90*/  ELECT P0, URZ, PT ;  /* 0x00000000003f782f */ /* 0x000fe20003800000 */
[----:B------:R-:W-:Y:S01]  /*8ca0*/  ULDC.64 UR12, c[0x0][0x720] ;  /* 0x0001c800000c7ab9 */ /* 0x000fe20000000a00 */
[----:B------:R-:W-:Y:S01]  /*8cb0*/  UIADD3 UR9, UR9, UR7, URZ ;  /* 0x0000000709097290 */ /* 0x000fe2000fffe03f */
[----:B------:R-:W-:Y:S01]  /*8cc0*/  ULDC.64 UR16, c[0x0][0x738] ;  /* 0x0001ce0000107ab9 */ /* 0x000fe20000000a00 */
[----:B------:R-:W-:Y:S02]  /*8cd0*/  UIADD3 UR5, UR5, UR10, URZ ;  /* 0x0000000a05057290 */ /* 0x000fe4000fffe03f */
[----:B------:R-:W-:Y:S02]  /*8ce0*/  UIMAD UR7, UR14, UR12, URZ ;  /* 0x0000000c0e0772a4 */ /* 0x000fe4000f8e023f */
[----:B------:R-:W-:Y:S02]  /*8cf0*/  UIMAD UR10, UR14, UR16, URZ ;  /* 0x000000100e0a72a4 */ /* 0x000fe4000f8e023f */
[----:B------:R-:W-:-:S02]  /*8d00*/  UIMAD.WIDE.U32 UR14, UR16, UR29, UR8 ;  /* 0x0000001d100e72a5 */ /* 0x000fc4000f8e0008 */
[----:B------:R-:W-:Y:S01]  /*8d10*/  UIMAD.WIDE.U32 UR22, UR12, UR29, UR4 ;  /* 0x0000001d0c1672a5 */ /* 0x000fe2000f8e0004 */
[----:B------:R-:W-:Y:S01]  /*8d20*/  @UP0 ULDC UR8, c[0x0][0x2ec] ;  /* 0x0000bb0000080ab9 */ /* 0x000fe20000000800 */
[----:B------:R-:W-:Y:S02]  /*8d30*/  UIMAD UR5, UR13, UR29, UR7 ;  /* 0x0000001d0d0572a4 */ /* 0x000fe4000f8e0207 */
[----:B------:R-:W-:Y:S01]  /*8d40*/  UIMAD.WIDE.U32 UR8, UR28, UR8, URZ ;  /* 0x000000081c0872a5 */ /* 0x000fe2000f8e003f */
[----:B------:R-:W-:Y:S01]  /*8d50*/  @UP0 ULDC UR7, c[0x0][0x2f0] ;  /* 0x0000bc0000070ab9 */ /* 0x000fe20000000800 */
[----:B------:R-:W-:Y:S01]  /*8d60*/  UMOV UR36, UR28 ;  /* 0x0000001c00247c82 */ /* 0x000fe20008000000 */
[----:B------:R-:W-:Y:S02]  /*8d70*/  UIMAD UR4, UR17, UR29, UR10 ;  /* 0x0000001d110472a4 */ /* 0x000fe4000f8e020a */
[----:B------:R-:W-:Y:S02]  /*8d80*/  USEL UR37, UR37, URZ, !UP1 ;  /* 0x0000003f25257287 */ /* 0x000fe4000c800000 */
[----:B------:R-:W-:-:S02]  /*8d90*/  UIMAD UR35, UR35, 0x60, UR11 ;  /* 0x00000060232378a4 */ /* 0x000fc4000f8e020b */
        /* <DEDUP_REMOVED lines=8> */
[----:B------:R-:W-:Y:S02]  /*8e20*/  SHF.L.U32 R6, R6, 0x1f, RZ ;  /* 0x0000001f06067819 */ /* 0x000fe400000006ff */
[----:B-1----:R-:W-:-:S04]  /*8e30*/  LEA R0, R3, R0, 0x18 ;  /* 0x0000000003007211 */ /* 0x002fc800078ec0ff */
[----:B------:R-:W1:Y:S01]  /*8e40*/  SYNCS.PHASECHK.TRANS64.TRYWAIT P1, [R0+URZ+0x36420], R6 ;  /* 0x03642006000075a7 */ /* 0x000e62000802017f */
[----:B--2---:R-:W-:Y:S01]  /*8e50*/  LOP3.LUT P0, RZ, R7, 0x7f, RZ, 0xc0, !PT ;  /* 0x0000007f07ff7812 */ /* 0x004fe2000780c0ff */
[----:B------:R-:W-:Y:S01]  /*8e60*/  IMAD.MOV.U32 R7, RZ, RZ, 0x1 ;  /* 0x00000001ff077424 */ /* 0x000fe200078e00ff */
[----:B-1----:R-:W-:Y:S11]  /*8e70*/  @!P1 BRA `(.L_x_3248) ;  /* 0x0000002000789947 */ /* 0x002ff60003800000 */
.L_x_3275:
        /* <DEDUP_REMOVED lines=9> */
.L_x_3249:
        /* <DEDUP_REMOVED lines=8> */
[----:B------:R-:W-:Y:S01]  /*8f90*/  UMOV UR18, 0x40 ;  /* 0x0000004000127882 */ /* 0x000fe20000000000 */
[----:B------:R-:W-:Y:S01]  /*8fa0*/  UMOV UR20, UR28 ;  /* 0x0000001c00147c82 */ /* 0x000fe20008000000 */
[----:B------:R-:W-:Y:S01]  /*8fb0*/  UMOV UR21, UR29 ;  /* 0x0000001d00157c82 */ /* 0x000fe20008000000 */
[----:B------:R-:W-:Y:S01]  /*8fc0*/  UMOV UR10, 0x80 ;  /* 0x00000080000a7882 */ /* 0x000fe20000000000 */
[----:B------:R-:W-:Y:S01]  /*8fd0*/  UMOV UR12, UR28 ;  /* 0x0000001c000c7c82 */ /* 0x000fe20008000000 */
[----:B------:R-:W-:Y:S01]  /*8fe0*/  UMOV UR13, UR29 ;  /* 0x0000001d000d7c82 */ /* 0x000fe20008000000 */
[----:B------:R-:W-:Y:S01]  /*8ff0*/  USHF.L.U32 UR27, UR27, 0x6, URZ ;  /* 0x000000061b1b7899 */ /* 0x000fe2000800063f */
[----:B------:R-:W-:Y:S01]  /*9000*/  IMAD.MOV.U32 R16, RZ, RZ, 0x1 ;  /* 0x00000001ff107424 */ /* 0x000fe200078e00ff */
[----:B------:R-:W-:-:S02]  /*9010*/  UIADD3 UR24, UR32, 0x1e000, URZ ;  /* 0x0001e00020187890 */ /* 0x000fc4000fffe03f */
[----:B------:R-:W-:Y:S02]  /*9020*/  UIADD3 UR7, UP0, UR27, UR22, URZ ;  /* 0x000000161b077290 */ /* 0x000fe4000ff1e03f */
[----:B------:R-:W-:Y:S02]  /*9030*/  UIADD3 UR25, UR32, 0x36410, URZ ;  /* 0x0003641020197890 */ /* 0x000fe4000fffe03f */
[----:B------:R-:W-:Y:S01]  /*9040*/  UIADD3 UR16, UR32, 0x20000, URZ ;  /* 0x0002000020107890 */ /* 0x000fe2000fffe03f */
[----:B--2---:R-:W-:Y:S01]  /*9050*/  IMAD.MOV.U32 R10, RZ, RZ, R14 ;  /* 0x000000ffff0a7224 */ /* 0x004fe200078e000e */
[----:B------:R-:W-:Y:S01]  /*9060*/  PLOP3.LUT P4, PT, PT, PT, UP0, 0x80, 0x0 ;  /* 0x000000000000781c */ /* 0x000fe20003f8f008 */
[----:B------:R-:W-:Y:S01]  /*9070*/  IMAD.U32 R2, RZ, RZ, UR7 ;  /* 0x00000007ff027e24 */ /* 0x000fe2000f8e00ff */
[----:B------:R-:W-:Y:S02]  /*9080*/  UIADD3 UR8, UR32, 0x22000, URZ ;  /* 0x0002200020087890 */ /* 0x000fe4000fffe03f */
[----:B------:R-:W-:Y:S01]  /*9090*/  IADD3 R3, P2, R10, 0x2f0, RZ ;  /* 0x000002f00a037810 */ /* 0x000fe20007f5e0ff */
[----:B------:R-:W-:Y:S01]  /*90a0*/  UIADD3 UR48, UR32, 0x30000, URZ ;  /* 0x0003000020307890 */ /* 0x000fe2000fffe03f */
[----:B------:R-:W-:Y:S01]  /*90b0*/  LEA R12, P1, R2, R11, 0x2 ;  /* 0x0000000b020c7211 */ /* 0x000fe200078210ff */
[----:B------:R-:W-:Y:S01]  /*90c0*/  UIADD3 UR33, UR32, 0x36400, URZ ;  /* 0x0003640020217890 */ /* 0x000fe2000fffe03f */
[----:B------:R-:W-:Y:S01]  /*90d0*/  R2UR UR46, R3 ;  /* 0x00000000032e72ca */ /* 0x000fe200000e0000 */
[----:B------:R-:W-:Y:S01]  /*90e0*/  IMAD.U32 R3, RZ, RZ, UR27 ;  /* 0x0000001bff037e24 */ /* 0x000fe2000f8e00ff */
[----:B------:R-:W-:Y:S01]  /*90f0*/  R2UR UR40, R12 ;  /* 0x000000000c2872ca */ /* 0x000fe200000e0000 */
[----:B------:R-:W-:Y:S01]  /*9100*/  IMAD.U32 R12, RZ, RZ, UR9 ;  /* 0x00000009ff0c7e24 */ /* 0x000fe2000f8e00ff */
[----:B------:R-:W-:Y:S01]  /*9110*/  IADD3 R13, P3, R10, 0x3f0, RZ ;  /* 0x000003f00a0d7810 */ /* 0x000fe20007f7e0ff */
[----:B------:R-:W-:Y:S01]  /*9120*/  UIADD3 UR27, UR27, UR6, URZ ;  /* 0x000000061b1b7290 */ /* 0x000fe2000fffe03f */
[----:B------:R-:W-:Y:S01]  /*9130*/  LEA.HI.X.SX32 R3, R3, R8, 0x1, P4 ;  /* 0x0000000803037211 */ /* 0x000fe200020f0eff */
[----:B------:R-:W-:Y:S01]  /*9140*/  UMOV UR17, UR25 ;  /* 0x0000001900117c82 */ /* 0x000fe20008000000 */
[----:B------:R-:W-:Y:S01]  /*9150*/  R2UR UR30, R13 ;  /* 0x000000000d1e72ca */ /* 0x000fe200000e0000 */
[----:B------:R-:W-:Y:S01]  /*9160*/  IMAD.MOV.U32 R13, RZ, RZ, R15 ;  /* 0x000000ffff0d7224 */ /* 0x000fe200078e000f */
[----:B------:R-:W-:Y:S01]  /*9170*/  LEA.HI.X R2, R2, R12, R3, 0x2, P1 ;  /* 0x0000000c02027211 */ /* 0x000fe200008f1403 */
[----:B------:R-:W-:Y:S01]  /*9180*/  UMOV UR9, UR25 ;  /* 0x0000001900097c82 */ /* 0x000fe20008000000 */
[----:B------:R-:W-:Y:S01]  /*9190*/  UMOV UR19, UR27 ;  /* 0x0000001b00137c82 */ /* 0x000fe20008000000 */
[--C-:B------:R-:W-:Y:S01]  /*91a0*/  IMAD.X R3, RZ, RZ, R13.reuse, P2 ;  /* 0x000000ffff037224 */ /* 0x100fe200010e060d */
[----:B------:R-:W-:Y:S01]  /*91b0*/  R2UR UR41, R2 ;  /* 0x00000000022972ca */ /* 0x000fe200000e0000 */
[--C-:B------:R-:W-:Y:S01]  /*91c0*/  IMAD.X R14, RZ, RZ, R13.reuse, P3 ;  /* 0x000000ffff0e7224 */ /* 0x100fe200018e060d */
[----:B------:R-:W-:Y:S01]  /*91d0*/  IADD3 R2, P1, R10, 0xf0, RZ ;  /* 0x000000f00a027810 */ /* 0x000fe20007f3e0ff */
[----:B------:R-:W-:Y:S01]  /*91e0*/  UMOV UR11, UR27 ;  /* 0x0000001b000b7c82 */ /* 0x000fe20008000000 */
[----:B------:R-:W-:Y:S01]  /*91f0*/  R2UR UR47, R3 ;  /* 0x00000000032f72ca */ /* 0x000fe200000e0000 */
[----:B------:R-:W-:Y:S01]  /*9200*/  UMOV UR7, 0x10 ;  /* 0x0000001000077882 */ /* 0x000fe20000000000 */
[----:B------:R-:W-:Y:S01]  /*9210*/  R2UR UR42, R2 ;  /* 0x00000000022a72ca */ /* 0x000fe200000e0000 */
[----:B------:R-:W-:Y:S01]  /*9220*/  IMAD.X R3, RZ, RZ, R13, P1 ;  /* 0x000000ffff037224 */ /* 0x000fe200008e060d */
[----:B------:R-:W-:Y:S01]  /*9230*/  R2UR UR31, R14 ;  /* 0x000000000e1f72ca */ /* 0x000fe200000e0000 */
[----:B------:R-:W-:Y:S01]  /*9240*/  VIADD R14, R4, 0xffffffff ;  /* 0xffffffff040e7836 */ /* 0x000fe20000000000 */
[----:B------:R-:W-:Y:S01]  /*9250*/  UMOV UR49, UR25 ;  /* 0x0000001900317c82 */ /* 0x000fe20008000000 */
[----:B------:R-:W-:Y:S01]  /*9260*/  IMAD.MOV.U32 R15, RZ, RZ, 0x12000 ;  /* 0x00012000ff0f7424 */ /* 0x000fe200078e00ff */
[----:B------:R-:W-:Y:S01]  /*9270*/  R2UR UR43, R3 ;  /* 0x00000000032b72ca */ /* 0x000fe200000e0000 */
[----:B------:R-:W-:Y:S01]  /*9280*/  UMOV UR54, 0x0 ;  /* 0x0000000000367882 */ /* 0x000fe20000000000 */
[----:B------:R-:W-:Y:S01]  /*9290*/  UMOV UR55, 0x10000000 ;  /* 0x1000000000377882 */ /* 0x000fe20000000000 */
[----:B------:R-:W-:Y:S01]  /*92a0*/  UMOV UR34, UR26 ;  /* 0x0000001a00227c82 */ /* 0x000fe20008000000 */
[----:B------:R-:W-:Y:S01]  /*92b0*/  ISETP.GE.AND P1, PT, R5, R14, PT ;  /* 0x0000000e0500720c */ /* 0x000fe20003f26270 */
[----:B------:R-:W-:Y:S01]  /*92c0*/  UMOV UR50, 0x40 ;  /* 0x0000004000327882 */ /* 0x000fe20000000000 */
[----:B------:R-:W-:Y:S01]  /*92d0*/  UMOV UR51, UR35 ;  /* 0x0000002300337c82 */ /* 0x000fe20008000000 */
[----:B------:R-:W-:Y:S01]  /*92e0*/  UMOV UR52, UR36 ;  /* 0x0000002400347c82 */ /* 0x000fe20008000000 */
[----:B------:R-:W-:-:S05]  /*92f0*/  UMOV UR53, UR37 ;  /* 0x0000002500357c82 */ /* 0x000fca0008000000 */
[----:B------:R-:W-:Y:S01]  /*9300*/  UTMALDG.4D [UR24], [UR42], desc[UR44] ;  /* 0x00002c182a0075b4 */ /* 0x000fe20008019000 */
[----:B------:R2:W-:Y:S01]  /*9310*/  UTMALDG.4D [UR16], [UR42], desc[UR44] ;  /* 0x00002c102a0075b4 */ /* 0x0005e20008019000 */
[----:B------:R-:W-:Y:S01]  /*9320*/  UTMALDG.4D [UR8], [UR42], desc[UR44] ;  /* 0x00002c082a0075b4 */ /* 0x000fe20008019000 */
[----:B------:R3:W-:Y:S01]  /*9330*/  UBLKCP.S.G [UR48], [UR40], UR7 ;  /* 0x00000030280073ba */ /* 0x0007e20008000207 */
[----:B------:R4:W-:Y:S01]  /*9340*/  SYNCS.ARRIVE.TRANS64 RZ, [R0+URZ+0x36400], R15 ;  /* 0x0364000f00ff79a7 */ /* 0x0009e2000800003f */
[----:B------:R5:W-:Y:S01]  /*9350*/  UTMALDG.4D [UR32], [UR46], desc[UR54] ;  /* 0x000036202e0075b4 */ /* 0x000be20008019000 */
[----:B--2---:R-:W-:Y:S01]  /*9360*/  UIADD3 UR16, UR32, 0x9000, URZ ;  /* 0x0000900020107890 */ /* 0x004fe2000fffe03f */
[----:B----4-:R-:W-:Y:S01]  /*9370*/  IMAD.MOV.U32 R15, RZ, RZ, 0x1 ;  /* 0x00000001ff0f7424 */ /* 0x010fe200078e00ff */
[----:B------:R-:W-:Y:S01]  /*9380*/  UMOV UR19, UR35 ;  /* 0x0000002300137c82 */ /* 0x000fe20008000000 */
[----:B------:R-:W-:Y:S01]  /*9390*/  UMOV UR20, UR36 ;  /* 0x0000002400147c82 */ /* 0x000fe20008000000 */
[----:B------:R-:W-:Y:S01]  /*93a0*/  UMOV UR21, UR37 ;  /* 0x0000002500157c82 */ /* 0x000fe20008000000 */
[----:B------:R-:W-:Y:S01]  /*93b0*/  UMOV UR18, UR26 ;  /* 0x0000001a00127c82 */ /* 0x000fe20008000000 */
[----:B---3--:R-:W-:-:S02]  /*93c0*/  UIADD3 UR48, UR32, 0x3000, URZ ;  /* 0x0000300020307890 */ /* 0x008fc4000fffe03f */
[----:B------:R-:W-:Y:S02]  /*93d0*/  UIADD3 UR40, UR32, 0x6000, URZ ;  /* 0x0000600020287890 */ /* 0x000fe4000fffe03f */
[----:B------:R-:W-:Y:S01]  /*93e0*/  UIADD3 UR8, UR32, 0xc000, URZ ;  /* 0x0000c00020087890 */ /* 0x000fe2000fffe03f */
[----:B------:R-:W-:Y:S01]  /*93f0*/  UMOV UR49, UR33 ;  /* 0x0000002100317c82 */ /* 0x000fe20008000000 */
[----:B------:R-:W-:Y:S01]  /*9400*/  UMOV UR42, 0x80 ;  /* 0x00000080002a7882 */ /* 0x000fe20000000000 */
[----:B------:R-:W-:Y:S01]  /*9410*/  UMOV UR43, UR35 ;  /* 0x00000023002b7c82 */ /* 0x000fe20008000000 */
[----:B------:R-:W-:Y:S01]  /*9420*/  UMOV UR44, UR36 ;  /* 0x00000024002c7c82 */ /* 0x000fe20008000000 */
        /* <DEDUP_REMOVED lines=8> */
[----:B-----5:R-:W-:Y:S01]  /*94b0*/  UIADD3 UR32, UR32, 0xf000, URZ ;  /* 0x0000f00020207890 */ /* 0x020fe2000fffe03f */
[----:B------:R2:W-:Y:S01]  /*94c0*/  UTMALDG.4D [UR40], [UR46], desc[UR54] ;  /* 0x000036282e0075b4 */ /* 0x0005e20008019000 */
[----:B------:R-:W-:Y:S01]  /*94d0*/  UMOV UR9, UR33 ;  /* 0x0000002100097c82 */ /* 0x000fe20008000000 */
[----:B------:R-:W-:Y:S01]  /*94e0*/  UMOV UR34, 0x80 ;  /* 0x0000008000227882 */ /* 0x000fe20000000000 */
[----:B------:R2:W-:Y:S01]  /*94f0*/  UTMALDG.4D [UR16], [UR30], desc[UR54] ;  /* 0x000036101e0075b4 */ /* 0x0005e20008019000 */
[----:B------:R2:W-:Y:S04]  /*9500*/  UTMALDG.4D [UR8], [UR30], desc[UR54] ;  /* 0x000036081e0075b4 */ /* 0x0005e80008019000 */
[----:B------:R2:W-:Y:S02]  /*9510*/  UTMALDG.4D [UR32], [UR30], desc[UR54] ;  /* 0x000036201e0075b4 */ /* 0x0005e40008019000 */
[----:B--2---:R-:W-:Y:S05]  /*9520*/  @P1 BRA `(.L_x_3250) ;  /* 0x00000014000c1947 */ /* 0x004fea0003800000 */
[----:B------:R-:W2:Y:S01]  /*9530*/  S2R R17, SR_TID.X ;  /* 0x0000000000117919 */ /* 0x000ea20000002100 */
[----:B------:R-:W-:Y:S01]  /*9540*/  VIADD R16, R4, 0xfffffffe ;  /* 0xfffffffe04107836 */ /* 0x000fe20000000000 */
[-C--:B------:R-:W-:Y:S01]  /*9550*/  LOP3.LUT R7, RZ, R5.reuse, RZ, 0x33, !PT ;  /* 0x00000005ff077212 */ /* 0x080fe200078e33ff */
[----:B------:R-:W-:Y:S02]  /*9560*/  IMAD.MOV.U32 R15, RZ, RZ, 0x1 ;  /* 0x00000001ff0f7424 */ /* 0x000fe400078e00ff */
[----:B------:R-:W-:Y:S01]  /*9570*/  IMAD.MOV.U32 R19, RZ, RZ, R5 ;  /* 0x000000ffff137224 */ /* 0x000fe200078e0005 */
[----:B------:R-:W-:Y:S01]  /*9580*/  ISETP.NE.AND P1, PT, R16, R5, PT ;  /* 0x000000051000720c */ /* 0x000fe20003f25270 */
[----:B------:R-:W-:Y:S02]  /*9590*/  IMAD.IADD R21, R4, 0x1, R7 ;  /* 0x0000000104157824 */ /* 0x000fe400078e0207 */
[----:B------:R-:W-:-:S03]  /*95a0*/  IMAD.MOV.U32 R7, RZ, RZ, 0x1 ;  /* 0x00000001ff077424 */ /* 0x000fc600078e00ff */
[----:B------:R-:W-:Y:S02]  /*95b0*/  LOP3.LUT R20, R21, 0x1, RZ, 0xc0, !PT ;  /* 0x0000000115147812 */ /* 0x000fe400078ec0ff */
[----:B--2---:R-:W-:-:S05]  /*95c0*/  LOP3.LUT R18, R17, 0x1f, RZ, 0xc0, !PT ;  /* 0x0000001f11127812 */ /* 0x004fca00078ec0ff */
[----:B------:R-:W-:Y:S05]  /*95d0*/  @!P1 BRA `(.L_x_3251) ;  /* 0x0000000c00449947 */ /* 0x000fea0003800000 */
[----:B------:R-:W-:Y:S02]  /*95e0*/  IMAD.IADD R21, R21, 0x1, -R20 ;  /* 0x0000000115157824 */ /* 0x000fe400078e0a14 */
[----:B------:R-:W-:Y:S02]  /*95f0*/  IMAD.MOV.U32 R19, RZ, RZ, R5 ;  /* 0x000000ffff137224 */ /* 0x000fe400078e0005 */
[----:B------:R-:W-:-:S07]  /*9600*/  IMAD.MOV.U32 R7, RZ, RZ, 0x1 ;  /* 0x00000001ff077424 */ /* 0x000fce00078e00ff */
.L_x_3260:
[----:B-1----:R-:W-:-:S05]  /*9610*/  IMAD.MOV.U32 R6, RZ, RZ, 0x1 ;  /* 0x00000001ff067424 */ /* 0x002fca00078e00ff */
[----:B------:R-:W-:-:S04]  /*9620*/  SHF.L.U32 R6, R6, 0x1f, RZ ;  /* 0x0000001f06067819 */ /* 0x000fc800000006ff */
[----:B------:R-:W1:Y:S02]  /*9630*/  SYNCS.PHASECHK.TRANS64.TRYWAIT P1, [R0+URZ+0x36438], R6 ;  /* 0x03643806000075a7 */ /* 0x000e64000802017f */
[----:B-1----:R-:W-:Y:S05]  /*9640*/  @!P1 BRA `(.L_x_3252) ;  /* 0x0000001800989947 */ /* 0x002fea0003800000 */
.L_x_3276:
[----:B------:R-:W-:Y:S05]  /*9650*/  @P0 BRA `(.L_x_3253) ;  /* 0x0000000000140947 */ /* 0x000fea0003800000 */
[----:B------:R-:W-:Y:S01]  /*9660*/  ISETP.NE.AND P1, PT, R18, RZ, PT ;  /* 0x000000ff1200720c */ /* 0x000fe20003f25270 */
[----:B------:R-:W-:-:S04]  /*9670*/  IMAD.MOV.U32 R3, RZ, RZ, 0x6100 ;  /* 0x00006100ff037424 */ /* 0x000fc800078e00ff */
[----:B------:R2:W-:Y:S08]  /*9680*/  SYNCS.ARRIVE.TRANS64 RZ, [R0+URZ+0x36430], R3 ;  /* 0x0364300300ff79a7 */ /* 0x0005f0000800003f */
[----:B------:R-:W-:Y:S05]  /*9690*/  @!P1 BRA `(.L_x_3253) ;  /* 0x0000000000049947 */ /* 0x000fea0003800000 */
[----:B------:R-:W-:Y:S01]  /*96a0*/  BPT.TRAP 0x1 ;  /* 0x000000040000795c */ /* 0x000fe20000300000 */
.L_x_3253:
[----:B------:R-:W3:Y:S01]  /*96b0*/  LDC.64 R16, c[0x0][0x728] ;  /* 0x0001ca00ff107b82 */ /* 0x000ee20000000a00 */
[----:B------:R-:W-:Y:S01]  /*96c0*/  IMAD.SHL.U32 R2, R19, 0x40, RZ ;  /* 0x0000004013027824 */ /* 0x000fe200078e00ff */
[----:B------:R-:W-:Y:S01]  /*96d0*/  UMOV UR32, 0x0 ;  /* 0x0000000000207882 */ /* 0x000fe20000000000 */
[C---:B------:R-:W-:Y:S01]  /*96e0*/  VIADD R22, R0.reuse, 0x36430 ;  /* 0x0003643000167836 */ /* 0x040fe20000000000 */
[----:B------:R-:W-:Y:S01]  /*96f0*/  UMOV UR33, 0x14f00000 ;  /* 0x14f0000000217882 */ /* 0x000fe20000000000 */
[----:B------:R-:W-:Y:S01]  /*9700*/  VIADD R23, R0, 0x2a000 ;  /* 0x0002a00000177836 */ /* 0x000fe20000000000 */
[----:B--2---:R-:W-:Y:S01]  /*9710*/  IADD3 R3, P1, R2, UR14, RZ ;  /* 0x0000000e02037c10 */ /* 0x004fe2000ff3e0ff */
[----:B------:R-:W-:Y:S01]  /*9720*/  VIADD R24, R0, 0x2c000 ;  /* 0x0002c00000187836 */ /* 0x000fe20000000000 */
[----:B------:R-:W2:Y:S01]  /*9730*/  LDC.64 R12, c[0x0][0x198] ;  /* 0x00006600ff0c7b82 */ /* 0x000ea20000000a00 */
[----:B------:R-:W-:Y:S01]  /*9740*/  R2UR UR27, R2 ;  /* 0x00000000021b72ca */ /* 0x000fe200000e0000 */
        /* <DEDUP_REMOVED lines=23> */
[----:B------:R-:W-:Y:S01]  /*98c0*/  UMOV UR9, UR25 ;  /* 0x0000001900097c82 */ /* 0x000fe20008000000 */
[----:B------:R-:W-:Y:S01]  /*98d0*/  UMOV UR11, UR27 ;  /* 0x0000001b000b7c82 */ /* 0x000fe20008000000 */
        /* <DEDUP_REMOVED lines=13> */
.L_x_3277:
[----:B------:R-:W-:Y:S05]  /*99b0*/  @P0 BRA `(.L_x_3255) ;  /* 0x0000000000140947 */ /* 0x000fea0003800000 */
[----:B------:R-:W-:Y:S01]  /*99c0*/  ISETP.NE.AND P1, PT, R18, RZ, PT ;  /* 0x000000ff1200720c */ /* 0x000fe20003f25270 */
[----:B--2---:R-:W-:-:S04]  /*99d0*/  IMAD.MOV.U32 R3, RZ, RZ, 0x6100 ;  /* 0x00006100ff037424 */ /* 0x004fc800078e00ff */
[----:B------:R3:W-:Y:S08]  /*99e0*/  SYNCS.ARRIVE.TRANS64 RZ, [R0+URZ+0x36418], R3 ;  /* 0x0364180300ff79a7 */ /* 0x0007f0000800003f */
[----:B------:R-:W-:Y:S05]  /*99f0*/  @!P1 BRA `(.L_x_3255) ;  /* 0x0000000000049947 */ /* 0x000fea0003800000 */
[----:B------:R-:W-:Y:S01]  /*9a00*/  BPT.TRAP 0x1 ;  /* 0x000000040000795c */ /* 0x000fe20000300000 */
.L_x_3255:
[----:B------:R-:W-:Y:S01]  /*9a10*/  VIADD R27, R2, 0x40 ;  /* 0x00000040021b7836 */ /* 0x000fe20000000000 */
[----:B------:R-:W-:Y:S01]  /*9a20*/  ULDC.64 UR8, c[0x0][0x700] ;  /* 0x0001c00000087ab9 */ /* 0x000fe20000000a00 */
[----:B------:R-:W-:Y:S01]  /*9a30*/  R2UR UR40, R0 ;  /* 0x00000000002872ca */ /* 0x000fe200000e0000 */
[----:B------:R-:W-:Y:S01]  /*9a40*/  IMAD.U32 R11, RZ, RZ, UR8 ;  /* 0x00000008ff0b7e24 */ /* 0x000fe2000f8e00ff */
[----:B------:R-:W-:Y:S01]  /*9a50*/  UMOV UR32, 0x0 ;  /* 0x0000000000207882 */ /* 0x000fe20000000000 */
[C---:B------:R-:W-:Y:S01]  /*9a60*/  IADD3 R2, P1, R27.reuse, UR22, RZ ;  /* 0x000000161b027c10 */ /* 0x040fe2000ff3e0ff */
[----:B------:R-:W-:Y:S01]  /*9a70*/  IMAD.U32 R12, RZ, RZ, UR9 ;  /* 0x00000009ff0c7e24 */ /* 0x000fe2000f8e00ff */
[----:B------:R-:W-:Y:S01]  /*9a80*/  SHF.R.S32.HI R28, RZ, 0x1f, R27 ;  /* 0x0000001fff1c7819 */ /* 0x000fe2000001141b */
[----:B------:R-:W-:Y:S01]  /*9a90*/  VIADD R29, R27, UR6 ;  /* 0x000000061b1d7c36 */ /* 0x000fe20008000000 */
[----:B--23--:R-:W-:Y:S01]  /*9aa0*/  LEA R3, P2, R2, R11, 0x2 ;  /* 0x0000000b02037211 */ /* 0x00cfe200078410ff */
[----:B------:R-:W-:Y:S01]  /*9ab0*/  UMOV UR33, 0x14f00000 ;  /* 0x14f0000000217882 */ /* 0x000fe20000000000 */
[----:B------:R-:W-:Y:S01]  /*9ac0*/  UMOV UR18, URZ ;  /* 0x0000003f00127c82 */ /* 0x000fe20008000000 */
[----:B------:R-:W-:Y:S01]  /*9ad0*/  UMOV UR20, UR28 ;  /* 0x0000001c00147c82 */ /* 0x000fe20008000000 */
[----:B------:R-:W-:Y:S01]  /*9ae0*/  R2UR UR42, R3 ;  /* 0x00000000032a72ca */ /* 0x000fe200000e0000 */
[----:B------:R-:W-:Y:S01]  /*9af0*/  IMAD.X R3, R28, 0x1, R8, P1 ;  /* 0x000000011c037824 */ /* 0x000fe200008e0608 */
[----:B------:R-:W-:Y:S01]  /*9b00*/  R2UR UR19, R29 ;  /* 0x000000001d1372ca */ /* 0x000fe200000e0000 */
[----:B------:R-:W-:Y:S01]  /*9b10*/  UIADD3 UR17, UR40, 0x36418, URZ ;  /* 0x0003641828117890 */ /* 0x000fe2000fffe03f */
[----:B------:R-:W-:Y:S01]  /*9b20*/  SHF.L.U32 R18, RZ, 0x1f, RZ ;  /* 0x0000001fff127819 */ /* 0x000fe200000006ff */
[----:B------:R-:W-:Y:S01]  /*9b30*/  UIADD3 UR16, UR40, 0x24000, URZ ;  /* 0x0002400028107890 */ /* 0x000fe2000fffe03f */
        /* <DEDUP_REMOVED lines=28> */
.L_x_3278:
        /* <DEDUP_REMOVED lines=8> */
.L_x_3257:
        /* <DEDUP_REMOVED lines=37> */
.L_x_3280:
[----:B------:R-:W-:Y:S05]  /*9fd0*/  @P0 BRA `(.L_x_3259) ;  /* 0x0000000000140947 */ /* 0x000fea0003800000 */
[----:B------:R-:W-:Y:S01]  /*9fe0*/  ISETP.NE.AND P1, PT, R18, RZ, PT ;  /* 0x000000ff1200720c */ /* 0x000fe20003f25270 */
[----:B--2---:R-:W-:-:S04]  /*9ff0*/  IMAD.MOV.U32 R5, RZ, RZ, 0x6100 ;  /* 0x00006100ff057424 */ /* 0x004fc800078e00ff */
[----:B------:R3:W-:Y:S08]  /*a000*/  SYNCS.ARRIVE.TRANS64 RZ, [R0+URZ+0x36410], R5 ;  /* 0x0364100500ff79a7 */ /* 0x0007f0000800003f */
[----:B------:R-:W-:Y:S05]  /*a010*/  @!P1 BRA `(.L_x_3259) ;  /* 0x0000000000049947 */ /* 0x000fea0003800000 */
[----:B------:R-:W-:Y:S01]  /*a020*/  BPT.TRAP 0x1 ;  /* 0x000000040000795c */ /* 0x000fe20000300000 */
.L_x_3259:
        /* <DEDUP_REMOVED lines=19> */
[----:B--23--:R-:W-:Y:S01]  /*a160*/  IMAD.U32 R5, RZ, RZ, UR19 ;  /* 0x00000013ff057e24 */ /* 0x00cfe2000f8e00ff */
[----:B------:R-:W-:Y:S02]  /*a170*/  UIADD3 UR19, UR19, UR6, URZ ;  /* 0x0000000613137290 */ /* 0x000fe4000fffe03f */
[----:B------:R-:W-:Y:S01]  /*a180*/  UIADD3 UR24, UR40, 0x22000, URZ ;  /* 0x0002200028187890 */ /* 0x000fe2000fffe03f */
[----:B------:R-:W-:Y:S01]  /*a190*/  PLOP3.LUT P1, PT, PT, PT, UP0, 0x80, 0x0 ;  /* 0x000000000000781c */ /* 0x000fe20003f2f008 */
[----:B------:R-:W-:Y:S01]  /*a1a0*/  IMAD.U32 R4, RZ, RZ, UR8 ;  /* 0x00000008ff047e24 */ /* 0x000fe2000f8e00ff */
[----:B------:R-:W-:-:S02]  /*a1b0*/  UIADD3 UR8, UR40, 0x20000, URZ ;  /* 0x0002000028087890 */ /* 0x000fc4000fffe03f */
[----:B------:R-:W-:Y:S01]  /*a1c0*/  LEA.HI.X.SX32 R5, R5, R8, 0x1, P1 ;  /* 0x0000000805057211 */ /* 0x000fe200008f0eff */
[----:B------:R-:W-:Y:S01]  /*a1d0*/  UIADD3 UR40, UR40, 0x30000, URZ ;  /* 0x0003000028287890 */ /* 0x000fe2000fffe03f */
[C---:B------:R-:W-:Y:S01]  /*a1e0*/  LEA R16, P1, R4.reuse, R11, 0x2 ;  /* 0x0000000b04107211 */ /* 0x040fe200078210ff */
[----:B------:R-:W-:Y:S01]  /*a1f0*/  UMOV UR9, UR17 ;  /* 0x0000001100097c82 */ /* 0x000fe20008000000 */
[----:B------:R-:W-:Y:S01]  /*a200*/  UMOV UR11, UR19 ;  /* 0x00000013000b7c82 */ /* 0x000fe20008000000 */
[----:B------:R-:W-:Y:S01]  /*a210*/  UMOV UR26, 0x80 ;  /* 0x00000080001a7882 */ /* 0x000fe20000000000 */
[----:B------:R-:W-:Y:S01]  /*a220*/  LEA.HI.X R4, R4, R12, R5, 0x2, P1 ;  /* 0x0000000c04047211 */ /* 0x000fe200008f1405 */
[----:B------:R-:W-:Y:S01]  /*a230*/  UMOV UR25, UR17 ;  /* 0x0000001100197c82 */ /* 0x000fe20008000000 */
[----:B------:R-:W-:Y:S01]  /*a240*/  R2UR UR42, R16 ;  /* 0x00000000102a72ca */ /* 0x000fe200000e0000 */
[----:B------:R2:W-:Y:S01]  /*a250*/  UTMALDG.4D [UR16], [UR30], desc[UR32] ;  /* 0x000020101e0075b4 */ /* 0x0005e20008019000 */
[----:B------:R-:W-:Y:S01]  /*a260*/  R2UR UR43, R4 ;  /* 0x00000000042b72ca */ /* 0x000fe200000e0000 */
[----:B------:R-:W-:Y:S01]  /*a270*/  UMOV UR27, UR19 ;  /* 0x00000013001b7c82 */ /* 0x000fe20008000000 */
[----:B------:R-:W-:Y:S01]  /*a280*/  ISETP.NE.AND P1, PT, R21, RZ, PT ;  /* 0x000000ff1500720c */ /* 0x000fe20003f25270 */
[----:B------:R-:W-:Y:S01]  /*a290*/  UMOV UR41, UR17 ;  /* 0x0000001100297c82 */ /* 0x000fe20008000000 */
[----:B------:R-:W-:Y:S01]  /*a2a0*/  UMOV UR34, 0x10 ;  /* 0x0000001000227882 */ /* 0x000fe20000000000 */
[----:B------:R2:W-:Y:S01]  /*a2b0*/  UTMALDG.4D [UR8], [UR30], desc[UR32] ;  /* 0x000020081e0075b4 */ /* 0x0005e20008019000 */
[----:B------:R2:W-:Y:S07]  /*a2c0*/  UTMALDG.4D [UR24], [UR30], desc[UR32] ;  /* 0x000020181e0075b4 */ /* 0x0005ee0008019000 */
[----:B------:R2:W-:Y:S02]  /*a2d0*/  UBLKCP.S.G [UR40], [UR42], UR34 ;  /* 0x000000282a0073ba */ /* 0x0005e40008000222 */
[----:B--2---:R-:W-:Y:S05]  /*a2e0*/  @P1 BRA `(.L_x_3260) ;  /* 0xfffffff000c81947 */ /* 0x004fea000383ffff */
.L_x_3251:
[----:B------:R-:W-:Y:S01]  /*a2f0*/  ISETP.NE.AND P1, PT, R20, RZ, PT ;  /* 0x000000ff1400720c */ /* 0x000fe20003f25270 */
[----:B------:R-:W-:Y:S02]  /*a300*/  IMAD.MOV.U32 R16, RZ, RZ, 0x1 ;  /* 0x00000001ff107424 */ /* 0x000fe400078e00ff */
[----:B------:R-:W-:-:S10]  /*a310*/  IMAD.MOV.U32 R5, RZ, RZ, R14 ;  /* 0x000000ffff057224 */ /* 0x000fd400078e000e */
[----:B------:R-:W-:Y:S05]  /*a320*/  @!P1 BRA `(.L_x_3250) ;  /* 0x00000004008c9947 */ /* 0x000fea0003800000 */
[----:B------:R-:W2:Y:S02]  /*a330*/  SYNCS.PHASECHK.TRANS64.TRYWAIT P1, [R0+URZ+0x36438], R6 ;  /* 0x03643806000075a7 */ /* 0x000ea4000802017f */
[----:B--2---:R-:W-:Y:S05]  /*a340*/  @!P1 BRA `(.L_x_3261) ;  /* 0x0000000c00b89947 */ /* 0x004fea0003800000 */
.L_x_3281:
[----:B------:R-:W-:Y:S05]  /*a350*/  @P0 BRA `(.L_x_3262) ;  /* 0x0000000000140947 */ /* 0x000fea0003800000 */
[----:B------:R-:W-:Y:S01]  /*a360*/  ISETP.NE.AND P1, PT, R18, RZ, PT ;  /* 0x000000ff1200720c */ /* 0x000fe20003f25270 */
[----:B------:R-:W-:-:S04]  /*a370*/  IMAD.MOV.U32 R5, RZ, RZ, 0x6100 ;  /* 0x00006100ff057424 */ /* 0x000fc800078e00ff */
[----:B------:R3:W-:Y:S08]  /*a380*/  SYNCS.ARRIVE.TRANS64 RZ, [R0+URZ+0x36430], R5 ;  /* 0x0364300500ff79a7 */ /* 0x0007f0000800003f */
[----:B------:R-:W-:Y:S05]  /*a390*/  @!P1 BRA `(.L_x_3262) ;  /* 0x0000000000049947 */ /* 0x000fea0003800000 */
[----:B------:R-:W-:Y:S01]  /*a3a0*/  BPT.TRAP 0x1 ;  /* 0x000000040000795c */ /* 0x000fe20000300000 */
.L_x_3262:
[----:B---3--:R-:W3:Y:S01]  /*a3b0*/  LDC.64 R4, c[0x0][0x728] ;  /* 0x0001ca00ff047b82 */ /* 0x008ee20000000a00 */
[----:B------:R-:W-:Y:S01]  /*a3c0*/  IMAD.SHL.U32 R20, R19, 0x40, RZ ;  /* 0x0000004013147824 */ /* 0x000fe200078e00ff */
[----:B------:R-:W-:Y:S01]  /*a3d0*/  R2UR UR24, R0 ;  /* 0x00000000001872ca */ /* 0x000fe200000e0000 */
[----:B------:R-:W-:Y:S01]  /*a3e0*/  UMOV UR32, 0x0 ;  /* 0x0000000000207882 */ /* 0x000fe20000000000 */
[----:B------:R-:W-:Y:S01]  /*a3f0*/  UMOV UR33, 0x14f00000 ;  /* 0x14f0000000217882 */ /* 0x000fe20000000000 */
[----:B------:R-:W-:Y:S01]  /*a400*/  UMOV UR18, URZ ;  /* 0x0000003f00127c82 */ /* 0x000fe20008000000 */
[C---:B-12---:R-:W-:Y:S01]  /*a410*/  IADD3 R6, P1, R20.reuse, UR14, RZ ;  /* 0x0000000e14067c10 */ /* 0x046fe2000ff3e0ff */
        /* <DEDUP_REMOVED lines=13> */
[----:B---3--:R-:W-:Y:S01]  /*a4f0*/  LEA R4, P2, R6, R4, 0x2 ;  /* 0x0000000406047211 */ /* 0x008fe200078410ff */
[----:B------:R-:W-:Y:S01]  /*a500*/  UIADD3 UR24, UR24, 0x2e000, URZ ;  /* 0x0002e00018187890 */ /* 0x000fe2000fffe03f */
[----:B------:R-:W-:Y:S02]  /*a510*/  UMOV UR9, UR17 ;  /* 0x0000001100097c82 */ /* 0x000fe40008000000 */
[----:B------:R-:W-:Y:S01]  /*a520*/  R2UR UR40, R4 ;  /* 0x00000000042872ca */ /* 0x000fe200000e0000 */
[----:B------:R-:W-:Y:S01]  /*a530*/  UMOV UR11, UR19 ;  /* 0x00000013000b7c82 */ /* 0x000fe20008000000 */
[----:B------:R-:W-:Y:S01]  /*a540*/  IADD3 R4, P1, R10, 0x1f0, RZ ;  /* 0x000001f00a047810 */ /* 0x000fe20007f3e0ff */
[----:B------:R-:W-:Y:S01]  /*a550*/  UMOV UR25, UR17 ;  /* 0x0000001100197c82 */ /* 0x000fe20008000000 */
[----:B------:R-:W-:Y:S01]  /*a560*/  LEA.HI.X R5, R6, R5, R15, 0x2, P2 ;  /* 0x0000000506057211 */ /* 0x000fe200010f140f */
        /* <DEDUP_REMOVED lines=14> */
.L_x_3282:
[----:B------:R-:W-:Y:S01]  /*a650*/  IMAD.MOV.U32 R16, RZ, RZ, RZ ;  /* 0x000000ffff107224 */ /* 0x000fe200078e00ff */
[----:B------:R-:W-:Y:S06]  /*a660*/  @P0 BRA `(.L_x_3264) ;  /* 0x0000000000140947 */ /* 0x000fec0003800000 */
[----:B------:R-:W-:Y:S01]  /*a670*/  ISETP.NE.AND P1, PT, R18, RZ, PT ;  /* 0x000000ff1200720c */ /* 0x000fe20003f25270 */
[----:B-1----:R-:W-:-:S04]  /*a680*/  IMAD.MOV.U32 R5, RZ, RZ, 0x6100 ;  /* 0x00006100ff057424 */ /* 0x002fc800078e00ff */
[----:B------:R2:W-:Y:S08]  /*a690*/  SYNCS.ARRIVE.TRANS64 RZ, [R0+URZ+0x36418], R5 ;  /* 0x0364180500ff79a7 */ /* 0x0005f0000800003f */
[----:B------:R-:W-:Y:S05]  /*a6a0*/  @!P1 BRA `(.L_x_3264) ;  /* 0x0000000000049947 */ /* 0x000fea0003800000 */
[----:B------:R-:W-:Y:S01]  /*a6b0*/  BPT.TRAP 0x1 ;  /* 0x000000040000795c */ /* 0x000fe20000300000 */
.L_x_3264:
        /* <DEDUP_REMOVED lines=17> */
[----:B-12---:R-:W-:Y:S01]  /*a7d0*/  IMAD.U32 R5, RZ, RZ, UR19 ;  /* 0x00000013ff057e24 */ /* 0x006fe2000f8e00ff */
[----:B------:R-:W-:Y:S02]  /*a7e0*/  UIADD3 UR17, UR40, 0x36418, URZ ;  /* 0x0003641828117890 */ /* 0x000fe4000fffe03f */
[----:B------:R-:W-:Y:S01]  /*a7f0*/  UIADD3 UR19, UR19, UR6, URZ ;  /* 0x0000000613137290 */ /* 0x000fe2000fffe03f */
[----:B------:R-:W-:Y:S01]  /*a800*/  PLOP3.LUT P1, PT, PT, PT, UP0, 0x80, 0x0 ;  /* 0x000000000000781c */ /* 0x000fe20003f2f008 */
[----:B------:R-:W-:Y:S01]  /*a810*/  IMAD.U32 R4, RZ, RZ, UR7 ;  /* 0x00000007ff047e24 */ /* 0x000fe2000f8e00ff */
[----:B------:R-:W-:Y:S02]  /*a820*/  UIADD3 UR8, UR40, 0x26000, URZ ;  /* 0x0002600028087890 */ /* 0x000fe4000fffe03f */
[----:B------:R-:W-:Y:S01]  /*a830*/  LEA.HI.X.SX32 R5, R5, R8, 0x1, P1 ;  /* 0x0000000805057211 */ /* 0x000fe200008f0eff */
[----:B------:R-:W-:Y:S01]  /*a840*/  UIADD3 UR24, UR40, 0x28000, URZ ;  /* 0x0002800028187890 */ /* 0x000fe2000fffe03f */
[C---:B------:R-:W-:Y:S01]  /*a850*/  LEA R11, P1, R4.reuse, R11, 0x2 ;  /* 0x0000000b040b7211 */ /* 0x040fe200078210ff */
[----:B------:R-:W-:Y:S01]  /*a860*/  UIADD3 UR40, UR40, 0x30100, URZ ;  /* 0x0003010028287890 */ /* 0x000fe2000fffe03f */
[----:B------:R2:W-:Y:S01]  /*a870*/  UTMALDG.4D [UR16], [UR30], desc[UR32] ;  /* 0x000020101e0075b4 */ /* 0x0005e20008019000 */
[----:B------:R-:W-:Y:S01]  /*a880*/  UMOV UR9, UR17 ;  /* 0x0000001100097c82 */ /* 0x000fe20008000000 */
[----:B------:R-:W-:Y:S01]  /*a890*/  LEA.HI.X R12, R4, R12, R5, 0x2, P1 ;  /* 0x0000000c040c7211 */ /* 0x000fe200008f1405 */
[----:B------:R-:W-:Y:S01]  /*a8a0*/  UMOV UR11, UR19 ;  /* 0x00000013000b7c82 */ /* 0x000fe20008000000 */
[----:B------:R-:W-:Y:S01]  /*a8b0*/  R2UR UR42, R11 ;  /* 0x000000000b2a72ca */ /* 0x000fe200000e0000 */
[----:B------:R-:W-:Y:S01]  /*a8c0*/  UMOV UR25, UR17 ;  /* 0x0000001100197c82 */ /* 0x000fe20008000000 */
[----:B------:R-:W-:Y:S01]  /*a8d0*/  R2UR UR43, R12 ;  /* 0x000000000c2b72ca */ /* 0x000fe200000e0000 */
[----:B------:R-:W-:Y:S01]  /*a8e0*/  UMOV UR27, UR19 ;  /* 0x00000013001b7c82 */ /* 0x000fe20008000000 */
[----:B------:R-:W-:Y:S01]  /*a8f0*/  UMOV UR41, UR17 ;  /* 0x0000001100297c82 */ /* 0x000fe20008000000 */
[----:B------:R2:W-:Y:S01]  /*a900*/  UTMALDG.4D [UR8], [UR30], desc[UR32] ;  /* 0x000020081e0075b4 */ /* 0x0005e20008019000 */
[----:B------:R-:W-:Y:S01]  /*a910*/  UMOV UR7, 0x10 ;  /* 0x0000001000077882 */ /* 0x000fe20000000000 */
[----:B------:R-:W-:Y:S01]  /*a920*/  IMAD.MOV.U32 R5, RZ, RZ, R14 ;  /* 0x000000ffff057224 */ /* 0x000fe200078e000e */
[----:B------:R2:W-:Y:S07]  /*a930*/  UTMALDG.4D [UR24], [UR30], desc[UR32] ;  /* 0x000020181e0075b4 */ /* 0x0005ee0008019000 */
[----:B------:R2:W-:Y:S02]  /*a940*/  UBLKCP.S.G [UR40], [UR42], UR7 ;  /* 0x000000282a0073ba */ /* 0x0005e40008000207 */
[----:B--2---:R-:W-:Y:S01]  /*a950*/  NOP ;  /* 0x0000000000007918 */ /* 0x004fe20000000000 */
.L_x_3250:
[----:B------:R-:W-:-:S04]  /*a960*/  SHF.L.U32 R3, R16, 0x1f, RZ ;  /* 0x0000001f10037819 */ /* 0x000fc800000006ff */
[----:B------:R-:W2:Y:S02]  /*a970*/  SYNCS.PHASECHK.TRANS64.TRYWAIT P1, [R0+URZ+0x36438], R3 ;  /* 0x03643803000075a7 */ /* 0x000ea4000802017f */
[----:B--2---:R-:W-:Y:S05]  /*a980*/  @!P1 BRA `(.L_x_3265) ;  /* 0x0000000800509947 */ /* 0x004fea0003800000 */
.L_x_3283:
[----:B------:R-:W-:Y:S05]  /*a990*/  @P0 BRA `(.L_x_3266) ;  /* 0x0000000000180947 */ /* 0x000fea0003800000 */
[----:B------:R-:W3:Y:S01]  /*a9a0*/  S2R R2, SR_TID.X ;  /* 0x0000000000027919 */ /* 0x000ee20000002100 */
[----:B--2---:R-:W-:-:S04]  /*a9b0*/  IMAD.MOV.U32 R3, RZ, RZ, 0x6100 ;  /* 0x00006100ff037424 */ /* 0x004fc800078e00ff */
[----:B------:R4:W-:Y:S01]  /*a9c0*/  SYNCS.ARRIVE.TRANS64 RZ, [R0+URZ+0x36430], R3 ;  /* 0x0364300300ff79a7 */ /* 0x0009e2000800003f */
[----:B---3--:R-:W-:-:S13]  /*a9d0*/  LOP3.LUT P0, RZ, R2, 0x1f, RZ, 0xc0, !PT ;  /* 0x0000001f02ff7812 */ /* 0x008fda000780c0ff */
[----:B----4-:R-:W-:Y:S05]  /*a9e0*/  @!P0 BRA `(.L_x_3266) ;  /* 0x0000000000048947 */ /* 0x010fea0003800000 */
[----:B------:R-:W-:Y:S01]  /*a9f0*/  BPT.TRAP 0x1 ;  /* 0x000000040000795c */ /* 0x000fe20000300000 */
.L_x_3266:
        /* <DEDUP_REMOVED lines=22> */
[----:B------:R-:W-:Y:S01]  /*ab60*/  SEL R8, RZ, 0x1, P0 ;  /* 0x00000001ff087807 */ /* 0x000fe20000000000 */
        /* <DEDUP_REMOVED lines=20> */
[----:B---3--:R-:W-:Y:S01]  /*acb0*/  NOP ;  /* 0x0000000000007918 */ /* 0x008fe20000000000 */
.L_x_3247:
[----:B------:R-:W-:Y:S05]  /*acc0*/  BSYNC B0 ;  /* 0x0000000000007941 */ /* 0x000fea0003800000 */
.L_x_3243:
[----:B------:R-:W-:-:S03]  /*acd0*/  UMOV UR7, 0xffffffff ;  /* 0xffffffff00077882 */ /* 0x000fc60000000000 */
[----:B------:R-:W-:Y:S05]  /*ace0*/  BRA.DIV UR7, `(.L_x_3267) ;  /* 0x00000006078c7947 */ /* 0x000fea000b800000 */
[----:B------:R-:W-:-:S13]  /*acf0*/  ELECT P6, URZ, PT ;  /* 0x00000000003f782f */ /* 0x000fda00038c0000 */
.L_x_3286:
[----:B------:R-:W-:Y:S05]  /*ad00*/  @!P6 BRA `(.L_x_3125) ;  /* 0x000000000074e947 */ /* 0x000fea0003800000 */
[----:B-12---:R-:W2:Y:S02]  /*ad10*/  LDL.LU R0, [R1] ;  /* 0x0000000001007983 */ /* 0x006ea40000300800 */
[----:B--2---:R-:W-:-:S04]  /*ad20*/  LOP3.LUT R0, R0, 0x2, RZ, 0xfc, !PT ;  /* 0x0000000200007812 */ /* 0x004fc800078efcff */
[----:B------:R-:W-:-:S13]  /*ad30*/  ISETP.NE.AND P2, PT, R0, 0x3, PT ;  /* 0x000000030000780c */ /* 0x000fda0003f45270 */
[----:B------:R-:W-:Y:S05]  /*ad40*/  @!P2 BRA `(.L_x_3268) ;  /* 0x000000000004a947 */ /* 0x000fea0003800000 */
[----:B------:R-:W-:Y:S01]  /*ad50*/  BPT.TRAP 0x1 ;  /* 0x000000040000795c */ /* 0x000fe20000300000 */
.L_x_3268:
[----:B------:R-:W1:Y:S01]  /*ad60*/  S2R R3, SR_CgaCtaId ;  /* 0x0000000000037919 */ /* 0x000e620000008800 */
[----:B------:R-:W-:-:S04]  /*ad70*/  MOV R0, 0x400 ;  /* 0x0000040000007802 */ /* 0x000fc80000000f00 */
[----:B-1----:R-:W-:Y:S02]  /*ad80*/  LEA R9, R3, R0, 0x18 ;  /* 0x0000000003097211 */ /* 0x002fe400078ec0ff */
        /* <DEDUP_REMOVED lines=12> */
.L_x_3287:
[----:B------:R-:W2:Y:S02]  /*ae50*/  SYNCS.PHASECHK.TRANS64.TRYWAIT P0, [R3+URZ], R2 ;  /* 0x00000002030075a7 */ /* 0x000ea4000800017f */
[----:B--2---:R-:W-:Y:S05]  /*ae60*/  @!P0 BRA `(.L_x_3270) ;  /* 0x0000000400608947 */ /* 0x004fea0003800000 */
.L_x_3288:
[----:B------:R-:W-:Y:S05]  /*ae70*/  @!P2 BRA `(.L_x_3271) ;  /* 0x000000000004a947 */ /* 0x000fea0003800000 */
[----:B------:R-:W-:Y:S01]  /*ae80*/  BPT.TRAP 0x1 ;  /* 0x000000040000795c */ /* 0x000fe20000300000 */
.L_x_3271:
[----:B------:R-:W-:-:S07]  /*ae90*/  SHF.L.U32 R16, R16, 0x1f, RZ ;  /* 0x0000001f10107819 */ /* 0x000fce00000006ff */
.L_x_3272:
[----:B---3--:R3:W4:Y:S02]  /*aea0*/  SYNCS.PHASECHK.TRANS64.TRYWAIT P0, [R9+URZ+0x36438], R16 ;  /* 0x03643810090075a7 */ /* 0x008724000800017f */
[----:B----4-:R-:W-:Y:S05]  /*aeb0*/  @!P0 NANOSLEEP.SYNCS 0x989680 ;  /* 0x009896800000895d */ /* 0x010fea0003900000 */
[----:B------:R-:W4:Y:S02]  /*aec0*/  @!P0 SYNCS.PHASECHK.TRANS64 P0, [R9+URZ+0x36438], R16 ;  /* 0x03643810090085a7 */ /* 0x000f24000800007f */
[----:B----4-:R-:W-:Y:S05]  /*aed0*/  @!P0 BRA `(.L_x_3272) ;  /* 0xfffffffc00f08947 */ /* 0x010fea000383ffff */
.L_x_3125:
[----:B------:R-:W-:Y:S05]  /*aee0*/  BSYNC B6 ;  /* 0x0000000000067941 */ /* 0x000fea0003800000 */
.L_x_3117:
[----:B------:R-:W-:Y:S05]  /*aef0*/  EXIT ;  /* 0x000000000000794d */ /* 0x000fea0003800000 */
.L_x_3135:
[----:B------:R-:W-:Y:S02]  /*af00*/  IMAD.MOV.U32 R12, RZ, RZ, RZ ;  /* 0x000000ffff0c7224 */ /* 0x000fe400078e00ff */
[----:B------:R-:W-:Y:S02]  /*af10*/  IMAD.MOV.U32 R11, RZ, RZ, 0x1f ;  /* 0x0000001fff0b7424 */ /* 0x000fe400078e00ff */
[----:B------:R-:W-:-:S07]  /*af20*/  IMAD.MOV.U32 R15, RZ, RZ, -0x1 ;  /* 0xffffffffff0f7424 */ /* 0x000fce00078e00ff */
[----:B--2---:R-:W-:Y:S05]  /*af30*/  WARPSYNC.COLLECTIVE R15, `(.L_x_3273) ;  /* 0x000000000f087348 */ /* 0x004fea0003c00000 */
[----:B------:R1:W3:Y:S02]  /*af40*/  SHFL.IDX P6, R14, R13, R12, R11 ;  /* 0x0000000c0d0e7389 */ /* 0x0002e400000c000b */
[----:B-123--:R-:W-:Y:S01]  /*af50*/  ENDCOLLECTIVE ;  /* 0x000000000000791b */ /* 0x00efe20003800000 */
.L_x_3273:
[----:B------:R-:W-:Y:S05]  /*af60*/  BRA `(.L_x_3274) ;  /* 0xffffff6400907947 */ /* 0x000fea000383ffff */
.L_x_3137:
[----:B---3--:R3:W4:Y:S02]  /*af70*/  SYNCS.PHASECHK.TRANS64.TRYWAIT P0, [R156+URZ+0x36400], R15 ;  /* 0x0364000f9c0075a7 */ /* 0x008724000800017f */
[----:B----4-:R-:W-:Y:S05]  /*af80*/  @!P0 NANOSLEEP.SYNCS 0x989680 ;  /* 0x009896800000895d */ /* 0x010fea0003900000 */
[----:B------:R-:W4:Y:S02]  /*af90*/  @!P0 SYNCS.PHASECHK.TRANS64 P0, [R156+URZ+0x36400], R15 ;  /* 0x0364000f9c0085a7 */ /* 0x000f24000800007f */
[----:B----4-:R-:W-:Y:S05]  /*afa0*/  @!P0 BRA `(.L_x_3137) ;  /* 0xfffffffc00f08947 */ /* 0x010fea000383ffff */
[----:B------:R-:W-:Y:S05]  /*afb0*/  BRA `(.L_x_3136) ;  /* 0xffffff6400d07947 */ /* 0x000fea000383ffff */
.L_x_3141:
[----:B----4-:R4:W1:Y:S02]  /*afc0*/  SYNCS.PHASECHK.TRANS64.TRYWAIT P1, [R3+URZ+0x36410], R12 ;  /* 0x0364100c030075a7 */ /* 0x010864000802017f */
[----:B-1----:R-:W-:Y:S05]  /*afd0*/  @!P1 NANOSLEEP.SYNCS 0x989680 ;  /* 0x009896800000995d */ /* 0x002fea0003900000 */
[----:B------:R-:W1:Y:S02]  /*afe0*/  @!P1 SYNCS.PHASECHK.TRANS64 P1, [R3+URZ+0x36410], R12 ;  /* 0x0364100c030095a7 */ /* 0x000e64000802007f */
[----:B-1----:R-:W-:Y:S05]  /*aff0*/  @!P1 BRA `(.L_x_3141) ;  /* 0xfffffffc00f09947 */ /* 0x002fea000383ffff */
[----:B------:R-:W-:Y:S05]  /*b000*/  BRA `(.L_x_3140) ;  /* 0xffffff6c00847947 */ /* 0x000fea000383ffff */
.L_x_3145:
[----:B------:R1:W1:Y:S02]  /*b010*/  SYNCS.PHASECHK.TRANS64.TRYWAIT P1, [R156+URZ+0x36430], R15 ;  /* 0x0364300f9c0075a7 */ /* 0x000264000802017f */
[----:B-1----:R-:W-:Y:S05]  /*b020*/  @!P1 NANOSLEEP.SYNCS 0x989680 ;  /* 0x009896800000995d */ /* 0x002fea0003900000 */
[----:B------:R-:W1:Y:S02]  /*b030*/  @!P1 SYNCS.PHASECHK.TRANS64 P1, [R156+URZ+0x36430], R15 ;  /* 0x0364300f9c0095a7 */ /* 0x000e64000802007f */
[----:B-1----:R-:W-:Y:S05]  /*b040*/  @!P1 BRA `(.L_x_3145) ;  /* 0xfffffffc00f09947 */ /* 0x002fea000383ffff */
[----:B------:R-:W-:Y:S05]  /*b050*/  BRA `(.L_x_3144) ;  /* 0xffffff7400287947 */ /* 0x000fea000383ffff */
.L_x_3248:
[----:B-1----:R1:W2:Y:S02]  /*b060*/  SYNCS.PHASECHK.TRANS64.TRYWAIT P1, [R0+URZ+0x36420], R6 ;  /* 0x03642006000075a7 */ /* 0x0022a4000802017f */
[----:B--2---:R-:W-:Y:S05]  /*b070*/  @!P1 NANOSLEEP.SYNCS 0x989680 ;  /* 0x009896800000995d */ /* 0x004fea0003900000 */
[----:B------:R-:W2:Y:S02]  /*b080*/  @!P1 SYNCS.PHASECHK.TRANS64 P1, [R0+URZ+0x36420], R6 ;  /* 0x03642006000095a7 */ /* 0x000ea4000802007f */
[----:B--2---:R-:W-:Y:S05]  /*b090*/  @!P1 BRA `(.L_x_3248) ;  /* 0xfffffffc00f09947 */ /* 0x004fea000383ffff */
[----:B------:R-:W-:Y:S05]  /*b0a0*/  BRA `(.L_x_3275) ;  /* 0xffffffdc00747947 */ /* 0x000fea000383ffff */
.L_x_3252:
[----:B-1----:R1:W2:Y:S02]  /*b0b0*/  SYNCS.PHASECHK.TRANS64.TRYWAIT P1, [R0+URZ+0x36438], R6 ;  /* 0x03643806000075a7 */ /* 0x0022a4000802017f */
[----:B--2---:R-:W-:Y:S05]  /*b0c0*/  @!P1 NANOSLEEP.SYNCS 0x989680 ;  /* 0x009896800000995d */ /* 0x004fea0003900000 */
[----:B------:R-:W2:Y:S02]  /*b0d0*/  @!P1 SYNCS.PHASECHK.TRANS64 P1, [R0+URZ+0x36438], R6 ;  /* 0x03643806000095a7 */ /* 0x000ea4000802007f */
[----:B--2---:R-:W-:Y:S05]  /*b0e0*/  @!P1 BRA `(.L_x_3252) ;  /* 0xfffffffc00f09947 */ /* 0x004fea000383ffff */
[----:B------:R-:W-:Y:S05]  /*b0f0*/  BRA `(.L_x_3276) ;  /* 0xffffffe400547947 */ /* 0x000fea000383ffff */
.L_x_3254:
[----:B--2---:R2:W3:Y:S02]  /*b100*/  SYNCS.PHASECHK.TRANS64.TRYWAIT P1, [R0+URZ+0x36428], R3 ;  /* 0x03642803000075a7 */ /* 0x0044e4000802017f */
[----:B---3--:R-:W-:Y:S05]  /*b110*/  @!P1 NANOSLEEP.SYNCS 0x989680 ;  /* 0x009896800000995d */ /* 0x008fea0003900000 */
[----:B------:R-:W3:Y:S02]  /*b120*/  @!P1 SYNCS.PHASECHK.TRANS64 P1, [R0+URZ+0x36428], R3 ;  /* 0x03642803000095a7 */ /* 0x000ee4000802007f */
[----:B---3--:R-:W-:Y:S05]  /*b130*/  @!P1 BRA `(.L_x_3254) ;  /* 0xfffffffc00f09947 */ /* 0x008fea000383ffff */
[----:B------:R-:W-:Y:S05]  /*b140*/  BRA `(.L_x_3277) ;  /* 0xffffffe800187947 */ /* 0x000fea000383ffff */
.L_x_3256:
        /* <DEDUP_REMOVED lines=8> */
.L_x_3258:
[----:B------:R-:W-:-:S07]  /*b1d0*/  SHF.L.U32 R5, R7, 0x1f, RZ ;  /* 0x0000001f07057819 */ /* 0x000fce00000006ff */
.L_x_3279:
[----:B--2---:R2:W3:Y:S02]  /*b1e0*/  SYNCS.PHASECHK.TRANS64.TRYWAIT P1, [R0+URZ+0x36420], R5 ;  /* 0x03642005000075a7 */ /* 0x0044e4000802017f */
[----:B---3--:R-:W-:Y:S05]  /*b1f0*/  @!P1 NANOSLEEP.SYNCS 0x989680 ;  /* 0x009896800000995d */ /* 0x008fea0003900000 */
[----:B------:R-:W3:Y:S02]  /*b200*/  @!P1 SYNCS.PHASECHK.TRANS64 P1, [R0+URZ+0x36420], R5 ;  /* 0x03642005000095a7 */ /* 0x000ee4000802007f */
[----:B---3--:R-:W-:Y:S05]  /*b210*/  @!P1 BRA `(.L_x_3279) ;  /* 0xfffffffc00f09947 */ /* 0x008fea000383ffff */
[----:B------:R-:W-:Y:S05]  /*b220*/  BRA `(.L_x_3280) ;  /* 0xffffffec00687947 */ /* 0x000fea000383ffff */
.L_x_3261:
[----:B--2---:R2:W3:Y:S02]  /*b230*/  SYNCS.PHASECHK.TRANS64.TRYWAIT P1, [R0+URZ+0x36438], R6 ;  /* 0x03643806000075a7 */ /* 0x0044e4000802017f */
[----:B---3--:R-:W-:Y:S05]  /*b240*/  @!P1 NANOSLEEP.SYNCS 0x989680 ;  /* 0x009896800000995d */ /* 0x008fea0003900000 */
[----:B------:R-:W3:Y:S02]  /*b250*/  @!P1 SYNCS.PHASECHK.TRANS64 P1, [R0+URZ+0x36438], R6 ;  /* 0x03643806000095a7 */ /* 0x000ee4000802007f */
[----:B---3--:R-:W-:Y:S05]  /*b260*/  @!P1 BRA `(.L_x_3261) ;  /* 0xfffffffc00f09947 */ /* 0x008fea000383ffff */
[----:B------:R-:W-:Y:S05]  /*b270*/  BRA `(.L_x_3281) ;  /* 0xfffffff000347947 */ /* 0x000fea000383ffff */
.L_x_3263:
[----:B-1----:R1:W2:Y:S02]  /*b280*/  SYNCS.PHASECHK.TRANS64.TRYWAIT P1, [R0+URZ+0x36428], R5 ;  /* 0x03642805000075a7 */ /* 0x0022a4000802017f */
[----:B--2---:R-:W-:Y:S05]  /*b290*/  @!P1 NANOSLEEP.SYNCS 0x989680 ;  /* 0x009896800000995d */ /* 0x004fea0003900000 */
[----:B------:R-:W2:Y:S02]  /*b2a0*/  @!P1 SYNCS.PHASECHK.TRANS64 P1, [R0+URZ+0x36428], R5 ;  /* 0x03642805000095a7 */ /* 0x000ea4000802007f */
[----:B--2---:R-:W-:Y:S05]  /*b2b0*/  @!P1 BRA `(.L_x_3263) ;  /* 0xfffffffc00f09947 */ /* 0x004fea000383ffff */
[----:B------:R-:W-:Y:S05]  /*b2c0*/  BRA `(.L_x_3282) ;  /* 0xfffffff000e07947 */ /* 0x000fea000383ffff */
.L_x_3265:
[----:B--2---:R2:W3:Y:S02]  /*b2d0*/  SYNCS.PHASECHK.TRANS64.TRYWAIT P1, [R0+URZ+0x36438], R3 ;  /* 0x03643803000075a7 */ /* 0x0044e4000802017f */
[----:B---3--:R-:W-:Y:S05]  /*b2e0*/  @!P1 NANOSLEEP.SYNCS 0x989680 ;  /* 0x009896800000995d */ /* 0x008fea0003900000 */
[----:B------:R-:W3:Y:S02]  /*b2f0*/  @!P1 SYNCS.PHASECHK.TRANS64 P1, [R0+URZ+0x36438], R3 ;  /* 0x03643803000095a7 */ /* 0x000ee4000802007f */
[----:B---3--:R-:W-:Y:S05]  /*b300*/  @!P1 BRA `(.L_x_3265) ;  /* 0xfffffffc00f09947 */ /* 0x008fea000383ffff */
[----:B------:R-:W-:Y:S05]  /*b310*/  BRA `(.L_x_3283) ;  /* 0xfffffff4009c7947 */ /* 0x000fea000383ffff */
.L_x_3267:
[----:B------:R-:W-:Y:S01]  /*b320*/  BSSY B0, `(.L_x_3284) ;  /* 0x0000006000007945 */ /* 0x000fe20003800000 */
[----:B------:R-:W-:-:S07]  /*b330*/  IMAD.MOV.U32 R15, RZ, RZ, -0x1 ;  /* 0xffffffffff0f7424 */ /* 0x000fce00078e00ff */
[----:B-12---:R-:W-:Y:S05]  /*b340*/  WARPSYNC.COLLECTIVE R15, `(.L_x_3285) ;  /* 0x000000000f0c7348 */ /* 0x006fea0003c00000 */
[----:B------:R-:W-:Y:S02]  /*b350*/  ELECT P6, UR62, PT ;  /* 0x00000000003e782f */ /* 0x000fe400038c0000 */
[----:B------:R-:W-:Y:S01]  /*b360*/  MOV R14, UR62 ;  /* 0x0000003e000e7c02 */ /* 0x000fe20008000f00 */
[----:B-12---:R-:W-:Y:S10]  /*b370*/  ENDCOLLECTIVE ;  /* 0x000000000000791b */ /* 0x006ff40003800000 */
.L_x_3285:
[----:B------:R-:W-:Y:S05]  /*b380*/  BSYNC B0 ;  /* 0x0000000000007941 */ /* 0x000fea0003800000 */
.L_x_3284:
[----:B------:R-:W-:Y:S05]  /*b390*/  BRA `(.L_x_3286) ;  /* 0xfffffff800587947 */ /* 0x000fea000383ffff */
.L_x_3269:
[----:B-1----:R1:W2:Y:S02]  /*b3a0*/  SYNCS.PHASECHK.TRANS64.TRYWAIT P0, [R7+URZ], R0 ;  /* 0x00000000070075a7 */ /* 0x0022a4000800017f */
[----:B--2---:R-:W-:Y:S05]  /*b3b0*/  @!P0 NANOSLEEP.SYNCS 0x989680 ;  /* 0x009896800000895d */ /* 0x004fea0003900000 */
[----:B------:R-:W2:Y:S02]  /*b3c0*/  @!P0 SYNCS.PHASECHK.TRANS64 P0, [R7+URZ], R0 ;  /* 0x00000000070085a7 */ /* 0x000ea4000800007f */
[----:B--2---:R-:W-:Y:S05]  /*b3d0*/  @!P0 BRA `(.L_x_3269) ;  /* 0xfffffffc00f08947 */ /* 0x004fea000383ffff */
[----:B------:R-:W-:Y:S05]  /*b3e0*/  BRA `(.L_x_3287) ;  /* 0xfffffff800987947 */ /* 0x000fea000383ffff */
.L_x_3270:
[----:B--2---:R2:W3:Y:S02]  /*b3f0*/  SYNCS.PHASECHK.TRANS64.TRYWAIT P0, [R3+URZ], R2 ;  /* 0x00000002030075a7 */ /* 0x0044e4000800017f */
[----:B---3--:R-:W-:Y:S05]  /*b400*/  @!P0 NANOSLEEP.SYNCS 0x989680 ;  /* 0x009896800000895d */ /* 0x008fea0003900000 */
[----:B------:R-:W3:Y:S02]  /*b410*/  @!P0 SYNCS.PHASECHK.TRANS64 P0, [R3+URZ], R2 ;  /* 0x00000002030085a7 */ /* 0x000ee4000800007f */
[----:B---3--:R-:W-:Y:S05]  /*b420*/  @!P0 BRA `(.L_x_3270) ;  /* 0xfffffffc00f08947 */ /* 0x008fea000383ffff */
[----:B------:R-:W-:Y:S05]  /*b430*/  BRA `(.L_x_3288) ;  /* 0xfffffff8008c7947 */ /* 0x000fea000383ffff */
.L_x_3289:
        /* <DEDUP_REMOVED lines=12> */
.L_x_3876:


//--------------------- .text._ZN7cutlass13device_kernelIN5flash11enable_sm90INS1_16FlashAttnBwdSm90INS1_25CollectiveMainloopBwdSm90ILi2ELi1ELi1EN4cute5tupleIJNS5_1CILi1EEES8_S8_EEENS6_IJNS7_ILi64EEENS7_ILi96EEENS7_ILi192EEEEEENS_10bfloat16_tEfNS_4arch4Sm90ELb1ELb0ELb0ELb1ELb1ELb0ELb1ELb0ELi3ELi1ELi1ELi1ELb0EEENS1_21CollectiveEpilogueBwdISD_SE_SG_Li384ELb1ELb1ELi3EEENS1_25SingleTileBwdLPTSchedulerILb1ELi96ELb1EEEEEEEEEvNT_6ParamsE --------------------------
	.section	.text._ZN7cutlass13device_kernelIN5flash11enable_sm90INS1_16FlashAttnBwdSm90INS1_25CollectiveMainloopBwdSm90ILi2ELi1ELi1EN4cute5tupleIJNS5_1CILi1EEES8_S8_EEENS6_IJNS7_ILi64EEENS7_ILi96EEENS7_ILi192EEEEEENS_10bfloat16_tEfNS_4arch4Sm90ELb1ELb0ELb0ELb1ELb1ELb0ELb1ELb0ELi3ELi1ELi1ELi1ELb0EEENS1_21CollectiveEpilogueBwdISD_SE_SG_Li384ELb1ELb1ELi3EEENS1_25SingleTileBwdLPTSchedulerILb1ELi96ELb1EEEEEEEEEvNT_6ParamsE,"ax",@progbits
	.align	128
.text._ZN7cutlass13device_kernelIN5flash11enable_sm90INS1_16FlashAttnBwdSm90INS1_25CollectiveMainloopBwdSm90ILi2ELi1ELi1EN4cute5tupleIJNS5_1CILi1EEES8_S8_EEENS6_IJNS7_ILi64EEENS7_ILi96EEENS7_ILi192EEEEEENS_10bfloat16_tEfNS_4arch4Sm90ELb1ELb0ELb0ELb1ELb1ELb0ELb1ELb0ELi3ELi1ELi1ELi1ELb0EEENS1_21CollectiveEpilogueBwdISD_SE_SG_Li384ELb1ELb1ELi3EEENS1_25SingleTileBwdLPTSchedulerILb1ELi96ELb1EEEEEEEEEvNT_6ParamsE:
        .type           _ZN7cutlass13device_kernelIN5flash11enable_sm90INS1_16FlashAttnBwdSm90INS1_25CollectiveMainloopBwdSm90ILi2ELi1ELi1EN4cute5tupleIJNS5_1CILi1EEES8_S8_EEENS6_IJNS7_ILi64EEENS7_ILi96EEENS7_ILi192EEEEEENS_10bfloat16_tEfNS_4arch4Sm90ELb1ELb0ELb0ELb1ELb1ELb0ELb1ELb0ELi3ELi1ELi1ELi1ELb0EEENS1_21CollectiveEpilogueBwdISD_SE_SG_Li384ELb1ELb1ELi3EEENS1_25SingleTileBwdLPTSchedulerILb1ELi96ELb1EEEEEEEEEvNT_6ParamsE,@function
        .size           _ZN7cutlass13device_kernelIN5flash11enable_sm90INS1_16FlashAttnBwdSm90INS1_25CollectiveMainloopBwdSm90ILi2ELi1ELi1EN4cute5tupleIJNS5_1CILi1EEES8_S8_EEENS6_IJNS7_ILi64EEENS7_ILi96EEENS7_ILi192EEEEEENS_10bfloat16_tEfNS_4arch4Sm90ELb1ELb0ELb0ELb1ELb1ELb0ELb1ELb0ELi3ELi1ELi1ELi1ELb0EEENS1_21CollectiveEpilogueBwdISD_SE_SG_Li384ELb1ELb1ELi3EEENS1_25SingleTileBwdLPTSchedulerILb1ELi96ELb1EEEEEEEEEvNT_6ParamsE,(.L_x_3877 - _ZN7cutlass13device_kernelIN5flash11enable_sm90INS1_16FlashAttnBwdSm90INS1_25CollectiveMainloopBwdSm90ILi2ELi1ELi1EN4cute5tupleIJNS5_1CILi1EEES8_S8_EEENS6_IJNS7_ILi64EEENS7_ILi96EEENS7_ILi192EEEEEENS_10bfloat16_tEfNS_4arch4Sm90ELb1ELb0ELb0ELb1ELb1ELb0ELb1ELb0ELi3ELi1ELi1ELi1ELb0EEENS1_21CollectiveEpilogueBwdISD_SE_SG_Li384ELb1ELb1ELi3EEENS1_25SingleTileBwdLPTSchedulerILb1ELi96ELb1EEEEEEEEEvNT_6ParamsE)
        .other          _ZN7cutlass13device_kernelIN5flash11enable_sm90INS1_16FlashAttnBwdSm90INS1_25CollectiveMainloopBwdSm90ILi2ELi1ELi1EN4cute5tupleIJNS5_1CILi1EEES8_S8_EEENS6_IJNS7_ILi64EEENS7_ILi96EEENS7_ILi192EEEEEENS_10bfloat16_tEfNS_4arch4Sm90ELb1ELb0ELb0ELb1ELb1ELb0ELb1ELb0ELi3ELi1ELi1ELi1ELb0EEENS1_21CollectiveEpilogueBwdISD_SE_SG_Li384ELb1ELb1ELi3EEENS1_25SingleTileBwdLPTSchedulerILb1ELi96ELb1EEEEEEEEEvNT_6ParamsE,@"STO_CUDA_ENTRY STV_DEFAULT"
_ZN7cutlass13device_kernelIN5flash11enable_sm90INS1_16FlashAttnBwdSm90INS1_25CollectiveMainloopBwdSm90ILi2ELi1ELi1EN4cute5tupleIJNS5_1CILi1EEES8_S8_EEENS6_IJNS7_ILi64EEENS7_ILi96EEENS7_ILi192EEEEEENS_10bfloat16_tEfNS_4arch4Sm90ELb1ELb0ELb0ELb1ELb1ELb0ELb1ELb0ELi3ELi1ELi1ELi1ELb0EEENS1_21CollectiveEpilogueBwdISD_SE_SG_Li384ELb1ELb1ELi3EEENS1_25SingleTileBwdLPTSchedulerILb1ELi96ELb1EEEEEEEEEvNT_6ParamsE:
        /* <DEDUP_REMOVED lines=23> */
.L_x_3291:
[----:B------:R-:W-:Y:S05]  /*0170*/  BSYNC B0 ;  /* 0x0000000000007941 */ /* 0x000fea0003800000 */
.L_x_3290:
        /* <DEDUP_REMOVED lines=34> */
.L_x_3292:
        /* <DEDUP_REMOVED lines=20> */
.L_x_3293:
        /* <DEDUP_REMOVED lines=9> */
.L_x_3296:
        /* <DEDUP_REMOVED lines=32> */
.L_x_3297:
[----:B------:R-:W-:Y:S01]  /*0770*/  ULDC UR8, c[0x0][0x8c4] ;  /* 0x0002310000087ab9 */ /* 0x000fe20000000800 */
[----:B------:R-:W-:Y:S01]  /*0780*/  UMOV UR7, UR9 ;  /* 0x0000000900077c82 */ /* 0x000fe20008000000 */
[----:B------:R-:W-:-:S11]  /*0790*/  UISETP.NE.AND UP0, UPT, UR8, 0x1, UPT ;  /* 0x000000010800788c */ /* 0x000fd6000bf05270 */
[----:B------:R-:W-:Y:S02]  /*07a0*/  @UP0 ULDC.64 UR10, c[0x0][0x8c8] ;  /* 0x00023200000a0ab9 */ /* 0x000fe40000000a00 */
[----:B------:R-:W-:-:S04]  /*07b0*/  UIMAD.WIDE.U32 UR4, UR9, UR10, URZ ;  /* 0x0000000a090472a5 */ /* 0x000fc8000f8e003f */
[----:B------:R-:W-:-:S04]  /*07c0*/  @UP0 USHF.R.U32.HI UR7, URZ, UR11, UR5 ;  /* 0x0000000b3f070299 */ /* 0x000fc80008011605 */
[----:B------:R-:W-:-:S12]  /*07d0*/  UIMAD UR4, UR7, UR8, URZ ;  /* 0x00000008070472a4 */ /* 0x000fd8000f8e023f */
.L_x_3298:
[----:B------:R-:W1:Y:S01]  /*07e0*/  LDC R152, c[0x0][0x8b8] ;  /* 0x00022e00ff987b82 */ /* 0x000e620000000800 */
[----:B------:R-:W-:Y:S01]  /*07f0*/  UIADD3 UR4, UR9, -UR4, URZ ;  /* 0x8000000409047290 */ /* 0x000fe2000fffe03f */
[----:B------:R-:W-:Y:S02]  /*0800*/  ULDC UR5, c[0x0][0x8c4] ;  /* 0x0002310000057ab9 */ /* 0x000fe40000000800 */
[----:B------:R-:W-:Y:S01]  /*0810*/  ULDC.64 UR8, c[0x0][0x8f8] ;  /* 0x00023e0000087ab9 */ /* 0x000fe20000000a00 */
[----:B------:R-:W-:Y:S01]  /*0820*/  UIMAD UR4, UR6, UR5, UR4 ;  /* 0x00000005060472a4 */ /* 0x000fe2000f8e0204 */
[----:B------:R-:W-:-:S04]  /*0830*/  ISETP.NE.U32.AND P0, PT, RZ, UR8, PT ;  /* 0x00000008ff007c0c */ /* 0x000fc8000bf05070 */
[----:B------:R-:W-:Y:S01]  /*0840*/  ISETP.NE.AND.EX P0, PT, RZ, UR9, PT, P0 ;  /* 0x00000009ff007c0c */ /* 0x000fe2000bf05300 */
[----:B------:R-:W-:Y:S01]  /*0850*/  IMAD.U32 R19, RZ, RZ, UR4 ;  /* 0x00000004ff137e24 */ /* 0x000fe2000f8e00ff */
[----:B-1----:R-:W-:-:S13]  /*0860*/  ISETP.NE.AND P1, PT, R152, 0x1, PT ;  /* 0x000000019800780c */ /* 0x002fda0003f25270 */
[----:B------:R-:W1:Y:S08]  /*0870*/  @P1 LDC R0, c[0x0][0x8bc] ;  /* 0x00022f00ff001b82 */ /* 0x000e700000000800 */
[----:B------:R-:W2:Y:S01]  /*0880*/  @P1 LDC R3, c[0x0][0x8c0] ;  /* 0x00023000ff031b82 */ /* 0x000ea20000000800 */
[----:B-1----:R-:W-:-:S05]  /*0890*/  @P1 IMAD.HI.U32 R0, R0, UR4, RZ ;  /* 0x0000000400001c27 */ /* 0x002fca000f8e00ff */
[----:B--2---:R-:W-:-:S05]  /*08a0*/  @P1 SHF.R.U32.HI R19, RZ, R3, R0 ;  /* 0x00000003ff131219 */ /* 0x004fca0000011600 */
[----:B------:R-:W-:-:S04]  /*08b0*/  IMAD.MOV R3, RZ, RZ, -R19 ;  /* 0x000000ffff037224 */ /* 0x000fc800078e0a13 */
[----:B------:R-:W-:Y:S01]  /*08c0*/  IMAD R152, R152, R3, UR4 ;  /* 0x0000000498987e24 */ /* 0x000fe2000f8e0203 */
[----:B------:R-:W-:Y:S06]  /*08d0*/  @!P0 BRA `(.L_x_3299) ;  /* 0x0000000000108947 */ /* 0x000fec0003800000 */
[----:B------:R-:W1:Y:S02]  /*08e0*/  LDC.64 R2, c[0x0][0x8f8] ;  /* 0x00023e00ff027b82 */ /* 0x000e640000000a00 */
[----:B-1----:R-:W-:-:S05]  /*08f0*/  IMAD.WIDE R2, R19, 0x4, R2 ;  /* 0x0000000413027825 */ /* 0x002fca00078e0202 */
[----:B------:R2:W5:Y:S01]  /*0900*/  LDG.E R0, desc[UR38][R2.64] ;  /* 0x0000002602007981 */ /* 0x000562000c1e1900 */
[----:B------:R-:W-:Y:S05]  /*0910*/  BRA `(.L_x_3300) ;  /* 0x00000000002c7947 */ /* 0x000fea0003800000 */
.L_x_3299:
        /* <DEDUP_REMOVED lines=10> */
.L_x_3301:
[----:B------:R-:W1:Y:S02]  /*09c0*/  LDC R0, c[0x0][0x8ec] ;  /* 0x00023b00ff007b82 */ /* 0x000e640000000800 */
.L_x_3300:
[----:B-1---5:R-:W-:-:S04]  /*09d0*/  VIADD R0, R0, 0x5f ;  /* 0x0000005f00007836 */ /* 0x022fc80000000000 */
[----:B------:R-:W-:-:S05]  /*09e0*/  IMAD.HI R0, R0, 0x2aaaaaab, RZ ;  /* 0x2aaaaaab00007827 */ /* 0x000fca00078e02ff */
[----:B--2---:R-:W-:-:S04]  /*09f0*/  SHF.R.U32.HI R3, RZ, 0x1f, R0 ;  /* 0x0000001fff037819 */ /* 0x004fc80000011600 */
[----:B------:R-:W-:-:S04]  /*0a00*/  LEA.HI.SX32 R3, R0, R3, 0x1c ;  /* 0x0000000300037211 */ /* 0x000fc800078fe2ff */
[----:B------:R-:W-:Y:S01]  /*0a10*/  ISETP.GT.AND P0, PT, R3, UR7, PT ;  /* 0x0000000703007c0c */ /* 0x000fe2000bf04270 */
[----:B------:R-:W-:-:S03]  /*0a20*/  ULOP3.LUT UR7, URZ, UR7, URZ, 0x33, !UPT ;  /* 0x000000073f077292 */ /* 0x000fc6000f8e333f */
[----:B------:R-:W-:-:S03]  /*0a30*/  SEL R19, R19, 0xffffffff, P0 ;  /* 0xffffffff13137807 */ /* 0x000fc60000000000 */
[----:B------:R-:W-:Y:S01]  /*0a40*/  VIADD R153, R3, UR7 ;  /* 0x0000000703997c36 */ /* 0x000fe20008000000 */
        /* <DEDUP_REMOVED lines=9> */
[----:B--2---:R-:W-:-:S05]  /*0ae0*/  IMAD.WIDE R2, R19, 0x4, R2 ;  /* 0x0000000413027825 */ /* 0x004fca00078e0202 */
[----:B------:R2:W5:Y:S01]  /*0af0*/  LDG.E R17, desc[UR38][R2.64] ;  /* 0x0000002602117981 */ /* 0x000562000c1e1900 */
[----:B------:R-:W-:Y:S05]  /*0b00*/  BRA `(.L_x_3304) ;  /* 0x0000000000287947 */ /* 0x000fea0003800000 */
.L_x_3303:
        /* <DEDUP_REMOVED lines=10> */
.L_x_3304:
[----:B------:R-:W-:Y:S02]  /*0bb0*/  ULDC.64 UR4, c[0x0][0x788] ;  /* 0x0001e20000047ab9 */ /* 0x000fe40000000a00 */
[----:B------:R-:W-:-:S04]  /*0bc0*/  ISETP.NE.U32.AND P0, PT, RZ, UR4, PT ;  /* 0x00000004ff007c0c */ /* 0x000fc8000bf05070 */
[----:B------:R-:W-:-:S13]  /*0bd0*/  ISETP.NE.AND.EX P0, PT, RZ, UR5, PT, P0 ;  /* 0x00000005ff007c0c */ /* 0x000fda000bf05300 */
[----:B------:R-:W-:Y:S05]  /*0be0*/  @!P0 BRA `(.L_x_3305) ;  /* 0x0000000000108947 */ /* 0x000fea0003800000 */
[----:B-1----:R-:W1:Y:S02]  /*0bf0*/  LDC.64 R22, c[0x0][0x788] ;  /* 0x0001e200ff167b82 */ /* 0x002e640000000a00 */
[----:B-1----:R-:W-:-:S06]  /*0c00*/  IMAD.WIDE R22, R19, 0x4, R22 ;  /* 0x0000000413167825 */ /* 0x002fcc00078e0216 */
[----:B------:R4:W5:Y:S01]  /*0c10*/  LDG.E R22, desc[UR38][R22.64] ;  /* 0x0000002616167981 */ /* 0x000962000c1e1900 */
[----:B------:R-:W-:Y:S05]  /*0c20*/  BRA `(.L_x_3306) ;  /* 0x0000000000247947 */ /* 0x000fea0003800000 */
.L_x_3305:
        /* <DEDUP_REMOVED lines=9> */
.L_x_3306:
[----:B-1-3-5:R-:W-:Y:S01]  /*0cc0*/  IMAD.IADD R0, R17, 0x1, -R22 ;  /* 0x0000000111007824 */ /* 0x02afe200078e0a16 */
[----:B------:R-:W-:Y:S01]  /*0cd0*/  ULDC UR4, c[0x0][0x74c] ;  /* 0x0001d30000047ab9 */ /* 0x000fe20000000800 */
[----:B------:R-:W-:Y:S02]  /*0ce0*/  PLOP3.LUT P0, PT, PT, PT, PT, 0x80, 0x0 ;  /* 0x000000000000781c */ /* 0x000fe40003f0f070 */
[----:B------:R-:W-:Y:S01]  /*0cf0*/  CS2R R70, SRZ ;  /* 0x0000000000467805 */ /* 0x000fe2000001ff00 */
[----:B--2---:R-:W-:Y:S01]  /*0d00*/  IMAD R2, R153, 0x60, R0 ;  /* 0x0000006099027824 */ /* 0x004fe200078e0200 */
[----:B------:R-:W-:Y:S01]  /*0d10*/  CS2R R68, SRZ ;  /* 0x0000000000447805 */ /* 0x000fe2000001ff00 */
[----:B------:R-:W-:Y:S01]  /*0d20*/  VIADD R0, R17, 0x3f ;  /* 0x0000003f11007836 */ /* 0x000fe20000000000 */
[----:B------:R-:W-:Y:S01]  /*0d30*/  CS2R R66, SRZ ;  /* 0x0000000000427805 */ /* 0x000fe2000001ff00 */
[----:B------:R-:W-:Y:S01]  /*0d40*/  VIADD R2, R2, -UR4 ;  /* 0x8000000402027c36 */ /* 0x000fe20008000000 */
[----:B------:R-:W-:-:S02]  /*0d50*/  CS2R R64, SRZ ;  /* 0x0000000000407805 */ /* 0x000fc4000001ff00 */
[----:B------:R-:W-:Y:S02]  /*0d60*/  CS2R R62, SRZ ;  /* 0x00000000003e7805 */ /* 0x000fe4000001ff00 */
[----:B------:R-:W-:Y:S02]  /*0d70*/  SHF.R.S32.HI R3, RZ, 0x1f, R0 ;  /* 0x0000001fff037819 */ /* 0x000fe40000011400 */
        /* <DEDUP_REMOVED lines=74> */
[----:B--2-4-:R-:W-:Y:S05]  /*1220*/  CALL.ABS.NOINC R14 ;  /* 0x000000000e007343 */ /* 0x014fea0003c00000 */
.L_x_3309:
        /* <DEDUP_REMOVED lines=15> */
.L_x_3308:
        /* <DEDUP_REMOVED lines=20> */
.L_x_3311:
        /* <DEDUP_REMOVED lines=15> */
.L_x_3310:
        /* <DEDUP_REMOVED lines=8> */
.L_x_3469:
[----:B------:R-:W-:Y:S01]  /*15d0*/  SHF.L.U32 R15, RZ, 0x1f, RZ ;  /* 0x0000001fff0f7819 */ /* 0x000fe200000006ff */
[----:B--2---:R-:W-:Y:S01]  /*15e0*/  IMAD.HI R4, R14, 0x55555556, RZ ;  /* 0x555555560e047827 */ /* 0x004fe200078e02ff */
[----:B------:R-:W-:Y:S02]  /*15f0*/  LOP3.LUT R5, R2, 0xffffff80, RZ, 0xc0, !PT ;  /* 0xffffff8002057812 */ /* 0x000fe400078ec0ff */
[----:B------:R-:W2:Y:S01]  /*1600*/  SYNCS.PHASECHK.TRANS64.TRYWAIT P0, [UR36+0x36400], R15 ;  /* 0x0364000fff0075a7 */ /* 0x000ea20008000164 */
        /* <DEDUP_REMOVED lines=14> */
[----:B--2---:R-:W-:Y:S06]  /*16f0*/  @P0 BRA `(.L_x_3313) ;  /* 0x0000000000080947 */ /* 0x004fec0003800000 */
[----:B------:R-:W2:Y:S02]  /*1700*/  SYNCS.PHASECHK.TRANS64.TRYWAIT P0, [UR36+0x36400], R15 ;  /* 0x0364000fff0075a7 */ /* 0x000ea40008000164 */
[----:B--2---:R-:W-:Y:S05]  /*1710*/  @!P0 BRA `(.L_x_3314) ;  /* 0x000000a000688947 */ /* 0x004fea0003800000 */
.L_x_3313:
[----:B------:R-:W3:Y:S01]  /*1720*/  LDL.LU R20, [R1] ;  /* 0x0000000001147983 */ /* 0x000ee20000300800 */
[----:B------:R-:W-:Y:S01]  /*1730*/  LEA.HI R0, R3, R2, RZ, 0x2 ;  /* 0x0000000203007211 */ /* 0x000fe200078f10ff */
[----:B------:R-:W-:Y:S01]  /*1740*/  IMAD R14, R8, -0x3, R13 ;  /* 0xfffffffd080e7824 */ /* 0x000fe200078e020d */
[----:B------:R-:W-:Y:S01]  /*1750*/  LEA.HI R8, R9, R9, RZ, 0x1 ;  /* 0x0000000909087211 */ /* 0x000fe200078f08ff */
[----:B------:R-:W-:Y:S01]  /*1760*/  IMAD.IADD R12, R6, 0x1, -R11 ;  /* 0x00000001060c7824 */ /* 0x000fe200078e0a0b */
[----:B------:R-:W-:Y:S01]  /*1770*/  SHF.R.S32.HI R5, RZ, 0x2, R0 ;  /* 0x00000002ff057819 */ /* 0x000fe20000011400 */
[----:B------:R-:W-:Y:S01]  /*1780*/  IMAD R22, R153, -0x60, R22 ;  /* 0xffffffa099167824 */ /* 0x000fe200078e0216 */
[----:B------:R-:W-:Y:S02]  /*1790*/  SHF.R.S32.HI R6, RZ, 0x1f, R0 ;  /* 0x0000001fff067819 */ /* 0x000fe40000011400 */
[----:B------:R-:W-:Y:S02]  /*17a0*/  CS2R R70, SRZ ;  /* 0x0000000000467805 */ /* 0x000fe4000001ff00 */
[----:B--2---:R-:W-:-:S02]  /*17b0*/  LOP3.LUT R15, R0, 0x7ffffffc, RZ, 0xc0, !PT ;  /* 0x7ffffffc000f7812 */ /* 0x004fc400078ec0ff */
        /* <DEDUP_REMOVED lines=20> */
[C---:B------:R-:W-:Y:S01]  /*1900*/  IMAD.SHL.U32 R0, R11.reuse, 0x40, RZ ;  /* 0x000000400b007824 */ /* 0x040fe200078e00ff */
[----:B------:R-:W-:Y:S01]  /*1910*/  LOP3.LUT P0, RZ, R11, 0x2, RZ, 0xc0, !PT ;  /* 0x000000020bff7812 */ /* 0x000fe2000780c0ff */
[----:B------:R-:W-:Y:S01]  /*1920*/  IMAD.IADD R9, R9, 0x1, -R8 ;  /* 0x0000000109097824 */ /* 0x000fe200078e0a08 */
[----:B------:R-:W-:Y:S01]  /*1930*/  LOP3.LUT R6, R6, 0xfffffff8, RZ, 0xc0, !PT ;  /* 0xfffffff806067812 */ /* 0x000fe200078ec0ff */
[----:B------:R-:W-:Y:S01]  /*1940*/  IMAD R10, R13, 0x800, R10 ;  /* 0x000008000d0a7824 */ /* 0x000fe200078e020a */
[----:B------:R-:W-:Y:S01]  /*1950*/  LOP3.LUT R0, R0, 0xc0, RZ, 0xc0, !PT ;  /* 0x000000c000007812 */ /* 0x000fe200078ec0ff */
[----:B------:R-:W-:Y:S01]  /*1960*/  IMAD R8, R14, 0x10, R15 ;  /* 0x000000100e087824 */ /* 0x000fe200078e020f */
[----:B------:R-:W-:Y:S01]  /*1970*/  LEA.HI R3, R3, R2, RZ, 0x5 ;  /* 0x0000000203037211 */ /* 0x000fe200078f28ff */
[----:B------:R-:W-:Y:S01]  /*1980*/  IMAD R9, R9, 0x20, R10 ;  /* 0x0000002009097824 */ /* 0x000fe200078e020a */
[----:B------:R-:W-:Y:S01]  /*1990*/  LOP3.LUT R7, R0, 0x8, R7, 0xf8, !PT ;  /* 0x0000000800077812 */ /* 0x000fe200078ef807 */
[----:B------:R-:W-:Y:S01]  /*19a0*/  IMAD R14, R13, 0x400, R2 ;  /* 0x000004000d0e7824 */ /* 0x000fe200078e0202 */
[----:B------:R-:W-:Y:S01]  /*19b0*/  SHF.R.U32.HI R0, RZ, 0x3, R0 ;  /* 0x00000003ff007819 */ /* 0x000fe20000011600 */
[----:B------:R-:W-:Y:S01]  /*19c0*/  IMAD R12, R12, 0x200, R9 ;  /* 0x000002000c0c7824 */ /* 0x000fe200078e0209 */
[----:B------:R-:W-:Y:S01]  /*19d0*/  IADD3 R17, -R17, 0x1, R22 ;  /* 0x0000000111117810 */ /* 0x000fe20007ffe116 */
[----:B------:R-:W-:Y:S01]  /*19e0*/  IMAD.SHL.U32 R8, R8, 0x2, RZ ;  /* 0x0000000208087824 */ /* 0x000fe200078e00ff */
[----:B------:R-:W-:Y:S01]  /*19f0*/  LOP3.LUT R7, R7, R0, RZ, 0x3c, !PT ;  /* 0x0000000007077212 */ /* 0x000fe200078e3cff */
[----:B------:R-:W-:Y:S01]  /*1a00*/  IMAD.SHL.U32 R0, R14, 0x4, RZ ;  /* 0x000000040e007824 */ /* 0x000fe200078e00ff */
[----:B------:R-:W-:Y:S01]  /*1a10*/  SHF.R.S32.HI R3, RZ, 0x5, R3 ;  /* 0x00000005ff037819 */ /* 0x000fe20000011403 */
[----:B------:R-:W-:Y:S01]  /*1a20*/  IMAD.IADD R6, R5, 0x1, -R6 ;  /* 0x0000000105067824 */ /* 0x000fe200078e0a06 */
[----:B------:R-:W-:Y:S01]  /*1a30*/  CS2R R56, SRZ ;  /* 0x0000000000387805 */ /* 0x000fe2000001ff00 */
[----:B------:R-:W-:Y:S01]  /*1a40*/  IMAD.IADD R11, R12, 0x1, R7 ;  /* 0x000000010c0b7824 */ /* 0x000fe200078e0207 */
[----:B------:R-:W-:Y:S01]  /*1a50*/  CS2R R54, SRZ ;  /* 0x0000000000367805 */ /* 0x000fe2000001ff00 */
[----:B------:R-:W-:Y:S01]  /*1a60*/  IMAD.MOV.U32 R12, RZ, RZ, 0x20 ;  /* 0x00000020ff0c7424 */ /* 0x000fe200078e00ff */
[----:B------:R-:W-:Y:S01]  /*1a70*/  CS2R R52, SRZ ;  /* 0x0000000000347805 */ /* 0x000fe2000001ff00 */
[--C-:B------:R-:W-:Y:S01]  /*1a80*/  IMAD.IADD R9, R22, 0x1, -R8.reuse ;  /* 0x0000000116097824 */ /* 0x100fe200078e0a08 */
[----:B------:R-:W-:Y:S01]  /*1a90*/  LEA R11, R11, UR36, 0x1 ;  /* 0x000000240b0b7c11 */ /* 0x000fe2000f8e08ff */
[----:B------:R-:W-:Y:S01]  /*1aa0*/  IMAD.IADD R8, R17, 0x1, -R8 ;  /* 0x0000000111087824 */ /* 0x000fe200078e0a08 */
[----:B------:R-:W-:Y:S01]  /*1ab0*/  SEL R12, R12, 0xffffffe0, !P0 ;  /* 0xffffffe00c0c7807 */ /* 0x000fe20004000000 */
        /* <DEDUP_REMOVED lines=44> */
[----:B---3--:R-:W-:-:S07]  /*1d80*/  LOP3.LUT R10, R20, 0x1, RZ, 0xfc, !PT ;  /* 0x00000001140a7812 */ /* 0x008fce00078efcff */
.L_x_3325:
[----:B------:R-:W-:-:S13]  /*1d90*/  ISETP.NE.AND P0, PT, R10, 0x3, PT ;  /* 0x000000030a00780c */ /* 0x000fda0003f05270 */
[----:B--2---:R-:W-:Y:S05]  /*1da0*/  @!P0 BRA `(.L_x_3315) ;  /* 0x0000000000048947 */ /* 0x004fea0003800000 */
[----:B------:R-:W-:Y:S01]  /*1db0*/  BPT.TRAP 0x1 ;  /* 0x000000040000795c */ /* 0x000fe20000300000 */
.L_x_3315:
[----:B------:R-:W-:Y:S02]  /*1dc0*/  LEA R3, R2, UR36, 0x3 ;  /* 0x0000002402037c11 */ /* 0x000fe4000f8e18ff */
[----:B------:R-:W-:-:S04]  /*1dd0*/  SHF.L.U32 R12, R7, 0x1f, RZ ;  /* 0x0000001f070c7819 */ /* 0x000fc800000006ff */
[----:B------:R2:W3:Y:S01]  /*1de0*/  SYNCS.PHASECHK.TRANS64.TRYWAIT P1, [R3+URZ+0x36410], R12 ;  /* 0x0364100c030075a7 */ /* 0x0004e2000802017f */
[----:B------:R-:W-:Y:S05]  /*1df0*/  @!P0 BRA `(.L_x_3316) ;  /* 0x0000000000048947 */ /* 0x000fea0003800000 */
[----:B------:R-:W-:Y:S01]  /*1e00*/  BPT.TRAP 0x1 ;  /* 0x000000040000795c */ /* 0x000fe20000300000 */
.L_x_3316:
[----:B---3--:R-:W-:Y:S05]  /*1e10*/  @P1 BRA `(.L_x_3317) ;  /* 0x0000000000081947 */ /* 0x008fea0003800000 */
[----:B------:R-:W3:Y:S02]  /*1e20*/  SYNCS.PHASECHK.TRANS64.TRYWAIT P1, [R3+URZ+0x36410], R12 ;  /* 0x0364100c030075a7 */ /* 0x000ee4000802017f */
[----:B---3--:R-:W-:Y:S05]  /*1e30*/  @!P1 BRA `(.L_x_3318) ;  /* 0x0000009800b49947 */ /* 0x008fea0003800000 */
.L_x_3317:
        /* <DEDUP_REMOVED lines=100> */
[----:B-1----:R2:W1:Y:S01]  /*2480*/  LDS R13, [R14+0x30020] ;  /* 0x030020000e0d7984 */ /* 0x0024620000000800 */
[----:B------:R-:W-:Y:S05]  /*2490*/  @!P0 BRA `(.L_x_3319) ;  /* 0x0000000000048947 */ /* 0x000fea0003800000 */
[----:B------:R-:W-:Y:S01]  /*24a0*/  BPT.TRAP 0x1 ;  /* 0x000000040000795c */ /* 0x000fe20000300000 */
.L_x_3319:
[----:B------:R-:W-:-:S04]  /*24b0*/  SHF.L.U32 R15, R5, 0x1f, RZ ;  /* 0x0000001f050f7819 */ /* 0x000fc800000006ff */
[----:B------:R1:W1:Y:S01]  /*24c0*/  SYNCS.PHASECHK.TRANS64.TRYWAIT P1, [UR36+0x36430], R15 ;  /* 0x0364300fff0075a7 */ /* 0x0002620008020164 */
[----:B------:R-:W-:Y:S05]  /*24d0*/  @!P0 BRA `(.L_x_3320) ;  /* 0x0000000000048947 */ /* 0x000fea0003800000 */
[----:B------:R-:W-:Y:S01]  /*24e0*/  BPT.TRAP 0x1 ;  /* 0x000000040000795c */ /* 0x000fe20000300000 */
.L_x_3320:
[----:B-1----:R-:W-:Y:S05]  /*24f0*/  @P1 BRA `(.L_x_3321) ;  /* 0x0000000000081947 */ /* 0x002fea0003800000 */
[----:B------:R-:W1:Y:S02]  /*2500*/  SYNCS.PHASECHK.TRANS64.TRYWAIT P1, [UR36+0x36430], R15 ;  /* 0x0364300fff0075a7 */ /* 0x000e640008020164 */
[----:B-1----:R-:W-:Y:S05]  /*2510*/  @!P1 BRA `(.L_x_3322) ;  /* 0x0000009400109947 */ /* 0x002fea0003800000 */
.L_x_3321:
[----:B------:R-:W-:Y:S01]  /*2520*/  UIADD3 UR5, UR36, 0x2a000, URZ ;  /* 0x0002a00024057890 */ /* 0x000fe2000fffe03f */
[----:B------:R-:W-:Y:S01]  /*2530*/  WARPGROUP.ARRIVE ;  /* 0x00000000000079c5 */ /* 0x000fe20000000000 */
[----:B------:R-:W-:Y:S01]  /*2540*/  UIADD3 UR4, UR4, 0x9000, URZ ;  /* 0x0000900004047890 */ /* 0x000fe2000fffe03f */
[----:B------:R-:W-:Y:S01]  /*2550*/  IMAD R15, R16, 0x40, R6 ;  /* 0x00000040100f7824 */ /* 0x000fe200078e0206 */
[----:B------:R-:W-:Y:S02]  /*2560*/  USHF.R.U32.HI UR6, URZ, 0x4, UR5 ;  /* 0x000000043f067899 */ /* 0x000fe40008011605 */
[----:B------:R-:W-:Y:S02]  /*2570*/  USHF.R.U32.HI UR4, URZ, 0x4, UR4 ;  /* 0x000000043f047899 */ /* 0x000fe40008011604 */
[----:B------:R-:W-:Y:S01]  /*2580*/  ULOP3.LUT UR7, UR6, 0x3fff, URZ, 0xc0, !UPT ;  /* 0x00003fff06077892 */ /* 0x000fe2000f8ec03f */
[----:B--2---:R-:W-:Y:S01]  /*2590*/  VIADDMNMX R14, R15, R8, R9, PT ;  /* 0x000000080f0e7246 */ /* 0x004fe20003800109 */
        /* <DEDUP_REMOVED lines=20> */
[--C-:B---3--:R-:W-:Y:S01]  /*26e0*/  FFMA.FTZ R20, R21, UR40, -R12.reuse ;  /* 0x0000002815147c23 */ /* 0x108fe2000801080c */
        /* <DEDUP_REMOVED lines=12> */
[----:B----4-:R-:W-:Y:S01]  /*27b0*/  FSEL R23, R141, -INF , P4 ;  /* 0xff8000008d177808 */ /* 0x010fe20002000000 */
        /* <DEDUP_REMOVED lines=273> */
.L_x_3323:
        /* <DEDUP_REMOVED lines=60> */
.L_x_3324:
        /* <DEDUP_REMOVED lines=62> */
.L_x_3307:
[----:B------:R-:W-:Y:S05]  /*4070*/  @P0 BRA `(.L_x_3326) ;  /* 0x0000001400e40947 */ /* 0x000fea0003800000 */
[----:B------:R-:W1:Y:S01]  /*4080*/  S2R R0, SR_TID.X ;  /* 0x0000000000007919 */ /* 0x000e620000002100 */
        /* <DEDUP_REMOVED lines=30> */
[----:B--2---:R-:W-:-:S02]  /*4270*/  LEA.HI R3, R7, R0, RZ, 0x3 ;  /* 0x0000000007037211 */ /* 0x004fc400078f18ff */
        /* <DEDUP_REMOVED lines=43> */
[----:B------:R-:W-:Y:S01]  /*4530*/  F2FP.BF16.F32.PACK_AB R56, R57, R56 ;  /* 0x000000383938723e */ /* 0x000fe200000010ff */
[----:B------:R-:W2:Y:S01]  /*4540*/  LDC.64 R4, c[0x0][0x878] ;  /* 0x00021e00ff047b82 */ /* 0x000ea20000000a00 */
[----:B------:R-:W-:Y:S01]  /*4550*/  F2FP.BF16.F32.PACK_AB R50, R53, R52 ;  /* 0x000000343532723e */ /* 0x000fe200000010ff */
[----:B------:R-:W-:Y:S01]  /*4560*/  STSM.16.MT88.4 [R8+0x1000], R40 ;  /* 0x0010002808007844 */ /* 0x000fe20000004200 */
        /* <DEDUP_REMOVED lines=14> */
[----:B------:R-:W3:Y:S01]  /*4650*/  @P0 LDG.E R3, desc[UR38][R6.64] ;  /* 0x0000002606030981 */ /* 0x000ee2000c1e1900 */
[----:B--2---:R-:W-:Y:S01]  /*4660*/  ISETP.NE.U32.AND P1, PT, R4, RZ, PT ;  /* 0x000000ff0400720c */ /* 0x004fe20003f25070 */
[----:B------:R-:W2:Y:S03]  /*4670*/  LDC R10, c[0x0][0x808] ;  /* 0x00020200ff0a7b82 */ /* 0x000ea60000000800 */
[----:B------:R-:W-:Y:S01]  /*4680*/  ISETP.NE.AND.EX P1, PT, R5, RZ, PT, P1 ;  /* 0x000000ff0500720c */ /* 0x000fe20003f25310 */
[----:B------:R-:W-:-:S05]  /*4690*/  IMAD.HI R9, R0, 0x2aaaaaab, RZ ;  /* 0x2aaaaaab00097827 */ /* 0x000fca00078e02ff */
[----:B-1----:R-:W-:-:S04]  /*46a0*/  SHF.R.U32.HI R8, RZ, 0x1f, R9 ;  /* 0x0000001fff087819 */ /* 0x002fc80000011609 */
[----:B------:R-:W-:-:S03]  /*46b0*/  LEA.HI.SX32 R43, R9, R8, 0x1e ;  /* 0x00000008092b7211 */ /* 0x000fc600078ff2ff */
[----:B------:R-:W1:Y:S02]  /*46c0*/  @P1 LDC.64 R4, c[0x0][0x878] ;  /* 0x00021e00ff041b82 */ /* 0x000e640000000a00 */
[C---:B------:R-:W-:Y:S02]  /*46d0*/  IMAD R0, R43.reuse, -0x18, R0 ;  /* 0xffffffe82b007824 */ /* 0x040fe400078e0200 */
[----:B------:R-:W-:-:S03]  /*46e0*/  IMAD.SHL.U32 R11, R43, 0x40, RZ ;  /* 0x000000402b0b7824 */ /* 0x000fc600078e00ff */
[----:B------:R-:W-:Y:S01]  /*46f0*/  SHF.R.S32.HI R13, RZ, 0x1f, R0 ;  /* 0x0000001fff0d7819 */ /* 0x000fe20000011400 */
[----:B------:R-:W-:Y:S01]  /*4700*/  IMAD.SHL.U32 R2, R0, 0x8, RZ ;  /* 0x0000000800027824 */ /* 0x000fe200078e00ff */
[----:B------:R-:W-:Y:S02]  /*4710*/  LOP3.LUT R11, R11, 0x1c0, RZ, 0xc0, !PT ;  /* 0x000001c00b0b7812 */ /* 0x000fe400078ec0ff */
[----:B------:R-:W-:Y:S02]  /*4720*/  LEA.HI R13, R13, R0, RZ, 0x3 ;  /* 0x000000000d0d7211 */ /* 0x000fe400078f18ff */
[----:B------:R-:W-:Y:S02]  /*4730*/  LOP3.LUT R0, R11, 0x38, R2, 0xf8, !PT ;  /* 0x000000380b007812 */ /* 0x000fe400078ef802 */
[----:B------:R-:W-:Y:S02]  /*4740*/  LEA.HI R8, R9, R8, RZ, 0x1b ;  /* 0x0000000809087211 */ /* 0x000fe400078fd8ff */
[----:B------:R-:W-:-:S02]  /*4750*/  SHF.R.S32.HI R13, RZ, 0x3, R13 ;  /* 0x00000003ff0d7819 */ /* 0x000fc4000001140d */
[----:B------:R-:W-:-:S03]  /*4760*/  SHF.R.U32.HI R11, RZ, 0x3, R11 ;  /* 0x00000003ff0b7819 */ /* 0x000fc6000001160b */
[----:B------:R-:W-:Y:S01]  /*4770*/  IMAD R13, R13, 0xc, R8 ;  /* 0x0000000c0d0d7824 */ /* 0x000fe200078e0208 */
[----:B------:R-:W-:Y:S01]  /*4780*/  LOP3.LUT R0, R0, R11, RZ, 0x3c, !PT ;  /* 0x0000000b00007212 */ /* 0x000fe200078e3cff */
[----:B-1----:R-:W-:Y:S01]  /*4790*/  @P1 IMAD.WIDE R4, R19, 0x4, R4 ;  /* 0x0000000413041825 */ /* 0x002fe200078e0204 */
[----:B------:R-:W-:-:S03]  /*47a0*/  CS2R R16, SRZ ;  /* 0x0000000000107805 */ /* 0x000fc6000001ff00 */
[----:B------:R-:W-:Y:S01]  /*47b0*/  IMAD.U32 R0, R13, 0x200, R0 ;  /* 0x000002000d007824 */ /* 0x000fe200078e0000 */
[----:B--2---:R3:W5:Y:S02]  /*47c0*/  @P1 LDG.E R10, desc[UR38][R4.64] ;  /* 0x00000026040a1981 */ /* 0x004764000c1e1900 */
[----:B---3--:R-:W-:Y:S01]  /*47d0*/  @P0 SHF.R.S32.HI R4, RZ, 0x1f, R3 ;  /* 0x0000001fff040819 */ /* 0x008fe20000011403 */
[----:B------:R-:W-:Y:S06]  /*47e0*/  @P1 BRA `(.L_x_3327) ;  /* 0x0000000000101947 */ /* 0x000fec0003800000 */
[----:B------:R-:W-:Y:S05]  /*47f0*/  @!P0 BRA `(.L_x_3327) ;  /* 0x00000000000c8947 */ /* 0x000fea0003800000 */
[----:B------:R-:W2:Y:S04]  /*4800*/  LDG.E R5, desc[UR38][R6.64] ;  /* 0x0000002606057981 */ /* 0x000ea8000c1e1900 */
[----:B-----5:R-:W2:Y:S02]  /*4810*/  LDG.E R10, desc[UR38][R6.64+0x4] ;  /* 0x00000426060a7981 */ /* 0x020ea4000c1e1900 */
[----:B--2---:R-:W-:-:S07]  /*4820*/  IMAD.IADD R10, R10, 0x1, -R5 ;  /* 0x000000010a0a7824 */ /* 0x004fce00078e0a05 */
.L_x_3327:
[----:B------:R-:W-:Y:S01]  /*4830*/  LEA R0, R0, UR4, 0x1 ;  /* 0x0000000400007c11 */ /* 0x000fe2000f8e08ff */
[----:B------:R-:W-:Y:S01]  /*4840*/  @P0 IMAD.MOV.U32 R16, RZ, RZ, R3 ;  /* 0x000000ffff100224 */ /* 0x000fe200078e0003 */
[----:B------:R-:W-:Y:S01]  /*4850*/  ULDC.64 UR4, c[0x0][0x850] ;  /* 0x0002140000047ab9 */ /* 0x000fe20000000a00 */
[----:B------:R-:W-:Y:S01]  /*4860*/  @P0 IMAD.MOV.U32 R17, RZ, RZ, R4 ;  /* 0x000000ffff110224 */ /* 0x000fe200078e0004 */
[----:B------:R-:W-:Y:S01]  /*4870*/  ULDC UR6, c[0x0][0x83c] ;  /* 0x00020f0000067ab9 */ /* 0x000fe20000000800 */
[----:B-----5:R-:W-:Y:S01]  /*4880*/  IMAD R3, R153, -0x60, R10 ;  /* 0xffffffa099037824 */ /* 0x020fe200078e020a */
[----:B------:R1:W2:Y:S01]  /*4890*/  LDS.128 R28, [R0+0x9800] ;  /* 0x00980000001c7984 */ /* 0x0002a20000000c00 */
[----:B------:R-:W-:Y:S01]  /*48a0*/  IMAD R35, R155, UR4, RZ ;  /* 0x000000049b237c24 */ /* 0x000fe2000f8e02ff */
[C---:B------:R-:W-:Y:S01]  /*48b0*/  IADD3 R16, P1, R43.reuse, R16, RZ ;  /* 0x000000102b107210 */ /* 0x040fe20007f3e0ff */
[----:B------:R-:W-:Y:S01]  /*48c0*/  VIADD R18, R43, 0x10 ;  /* 0x000000102b127836 */ /* 0x000fe20000000000 */
[----:B------:R1:W3:Y:S01]  /*48d0*/  LDS.128 R24, [R0+0x800] ;  /* 0x0008000000187984 */ /* 0x0002e20000000c00 */
[----:B------:R-:W-:Y:S01]  /*48e0*/  VIMNMX R44, R3, 0x60, PT ;  /* 0x00000060032c7848 */ /* 0x000fe20003fe0100 */
[----:B------:R-:W-:Y:S01]  /*48f0*/  VIADD R3, R43, 0x20 ;  /* 0x000000202b037836 */ /* 0x000fe20000000000 */
[----:B------:R-:W-:Y:S01]  /*4900*/  SEL R45, R19, RZ, !P0 ;  /* 0x000000ff132d7207 */ /* 0x000fe20004000000 */
[----:B----4-:R1:W4:Y:S01]  /*4910*/  LDS.128 R20, [R0+0x1000] ;  /* 0x0010000000147984 */ /* 0x0103220000000c00 */
[-C--:B------:R-:W-:Y:S01]  /*4920*/  ISETP.GE.AND P3, PT, R43, R44.reuse, PT ;  /* 0x0000002c2b00720c */ /* 0x080fe20003f66270 */
[----:B------:R-:W-:Y:S01]  /*4930*/  IMAD R37, R152, UR5, R35 ;  /* 0x0000000598257c24 */ /* 0x000fe2000f8e0223 */
[-C--:B------:R-:W-:Y:S01]  /*4940*/  ISETP.GE.AND P5, PT, R3, R44.reuse, PT ;  /* 0x0000002c0300720c */ /* 0x080fe20003fa6270 */
[----:B------:R1:W1:Y:S01]  /*4950*/  LDS.128 R12, [R0+0x1800] ;  /* 0x00180000000c7984 */ /* 0x0002620000000c00 */
[--C-:B------:R-:W-:Y:S01]  /*4960*/  SHF.R.S32.HI R3, RZ, 0x1f, R2.reuse ;  /* 0x0000001fff037819 */ /* 0x100fe20000011402 */
[C---:B------:R-:W-:Y:S01]  /*4970*/  VIADD R34, R43.reuse, 0x40 ;  /* 0x000000402b227836 */ /* 0x040fe20000000000 */
[----:B------:R-:W-:Y:S01]  /*4980*/  SHF.R.S32.HI R35, RZ, 0x1f, R19 ;  /* 0x0000001fff237819 */ /* 0x000fe20000011413 */
[----:B------:R1:W1:Y:S01]  /*4990*/  LDS.128 R8, [R0+0x2000] ;  /* 0x0020000000087984 */ /* 0x0002620000000c00 */
[-C--:B------:R-:W-:Y:S01]  /*49a0*/  ISETP.GE.AND P4, PT, R18, R44.reuse, PT ;  /* 0x0000002c1200720c */ /* 0x080fe20003f86270 */
[----:B------:R-:W-:Y:S01]  /*49b0*/  VIADD R18, R43, 0x30 ;  /* 0x000000302b127836 */ /* 0x000fe20000000000 */
[----:B------:R-:W-:Y:S01]  /*49c0*/  ISETP.GE.OR P6, PT, R2, UR6, P3 ;  /* 0x0000000602007c0c */ /* 0x000fe20009fc6670 */
[----:B------:R1:W1:Y:S01]  /*49d0*/  LDS.128 R4, [R0+0x2800] ;  /* 0x0028000000047984 */ /* 0x0002620000000c00 */
[----:B------:R-:W-:Y:S01]  /*49e0*/  SEL R42, R35, RZ, !P0 ;  /* 0x000000ff232a7207 */ /* 0x000fe20004000000 */
[----:B------:R-:W-:Y:S01]  /*49f0*/  IMAD.WIDE.U32 R32, R152, UR4, R2 ;  /* 0x0000000498207c25 */ /* 0x000fe2000f8e0002 */
[----:B------:R-:W-:Y:S01]  /*4a00*/  ULDC.64 UR4, c[0x0][0x858] ;  /* 0x0002160000047ab9 */ /* 0x000fe20000000a00 */
[-C--:B------:R-:W-:Y:S01]  /*4a10*/  ISETP.GE.AND P2, PT, R18, R44.reuse, PT ;  /* 0x0000002c1200720c */ /* 0x080fe20003f46270 */
[----:B------:R-:W-:Y:S01]  /*4a20*/  BSSY B0, `(.L_x_3328) ;  /* 0x0000016000007945 */ /* 0x000fe20003800000 */
        /* <DEDUP_REMOVED lines=21> */
.L_x_3329:
[----:B------:R-:W-:Y:S05]  /*4b80*/  BSYNC B0 ;  /* 0x0000000000007941 */ /* 0x000fea0003800000 */
.L_x_3328:
        /* <DEDUP_REMOVED lines=15> */
.L_x_3331:
[----:B------:R-:W-:Y:S05]  /*4c80*/  BSYNC B0 ;  /* 0x0000000000007941 */ /* 0x000fea0003800000 */
.L_x_3330:
        /* <DEDUP_REMOVED lines=18> */
.L_x_3333:
[----:B------:R-:W-:Y:S05]  /*4db0*/  BSYNC B0 ;  /* 0x0000000000007941 */ /* 0x000fea0003800000 */
.L_x_3332:
        /* <DEDUP_REMOVED lines=17> */
.L_x_3335:
[----:B------:R-:W-:Y:S05]  /*4ed0*/  BSYNC B0 ;  /* 0x0000000000007941 */ /* 0x000fea0003800000 */
.L_x_3334:
        /* <DEDUP_REMOVED lines=18> */
.L_x_3337:
[----:B------:R-:W-:Y:S05]  /*5000*/  BSYNC B0 ;  /* 0x0000000000007941 */ /* 0x000fea0003800000 */
.L_x_3336:
        /* <DEDUP_REMOVED lines=17> */
.L_x_3339:
[----:B------:R-:W-:Y:S05]  /*5120*/  BSYNC B0 ;  /* 0x0000000000007941 */ /* 0x000fea0003800000 */
.L_x_3338:
[----:B-1----:R1:W1:Y:S01]  /*5130*/  LDS.128 R28, [R0] ;  /* 0x00000000001c7984 */ /* 0x0022620000000c00 */
[----:B------:R-:W-:Y:S01]  /*5140*/  ULDC.64 UR4, c[0x0][0x820] ;  /* 0x0002080000047ab9 */ /* 0x000fe20000000a00 */
[----:B------:R-:W-:Y:S01]  /*5150*/  ULDC UR6, c[0x0][0x80c] ;  /* 0x0002030000067ab9 */ /* 0x000fe20000000800 */
[----:B------:R-:W-:Y:S01]  /*5160*/  IMAD R155, R155, UR4, RZ ;  /* 0x000000049b9b7c24 */ /* 0x000fe2000f8e02ff */
[----:B------:R-:W-:Y:S01]  /*5170*/  ISETP.GE.OR P3, PT, R2, UR6, P3 ;  /* 0x0000000602007c0c */ /* 0x000fe20009f66670 */
[----:B------:R-:W-:Y:S01]  /*5180*/  IMAD.WIDE.U32 R18, R152, UR4, R2 ;  /* 0x0000000498127c25 */ /* 0x000fe2000f8e0002 */
[----:B------:R-:W-:Y:S01]  /*5190*/  BSSY B0, `(.L_x_3340) ;  /* 0x0000018000007945 */ /* 0x000fe20003800000 */
[----:B------:R-:W-:Y:S02]  /*51a0*/  ISETP.GE.OR P4, PT, R2, UR6, P4 ;  /* 0x0000000602007c0c */ /* 0x000fe4000a786670 */
[----:B------:R-:W-:Y:S01]  /*51b0*/  IMAD R155, R152, UR5, R155 ;  /* 0x00000005989b7c24 */ /* 0x000fe2000f8e029b */
[----:B------:R-:W-:Y:S01]  /*51c0*/  ULDC.64 UR4, c[0x0][0x828] ;  /* 0x00020a0000047ab9 */ /* 0x000fe20000000a00 */
[----:B------:R-:W-:Y:S01]  /*51d0*/  ISETP.GE.OR P5, PT, R2, UR6, P5 ;  /* 0x0000000602007c0c */ /* 0x000fe2000afa6670 */
[----:B------:R-:W-:Y:S01]  /*51e0*/  IMAD R3, R42, UR4, RZ ;  /* 0x000000042a037c24 */ /* 0x000fe2000f8e02ff */
[C---:B------:R-:W-:Y:S01]  /*51f0*/  ISETP.GE.OR P2, PT, R2.reuse, UR6, P2 ;  /* 0x0000000602007c0c */ /* 0x040fe20009746670 */
[----:B------:R-:W-:Y:S01]  /*5200*/  IMAD.IADD R19, R19, 0x1, R155 ;  /* 0x0000000113137824 */ /* 0x000fe200078e029b */
[C---:B------:R-:W-:Y:S01]  /*5210*/  ISETP.GE.OR P1, PT, R2.reuse, UR6, P1 ;  /* 0x0000000602007c0c */ /* 0x040fe20008f26670 */
[C---:B------:R-:W-:Y:S01]  /*5220*/  IMAD R3, R45.reuse, UR5, R3 ;  /* 0x000000052d037c24 */ /* 0x040fe2000f8e0203 */
        /* <DEDUP_REMOVED lines=14> */
.L_x_3341:
[----:B------:R-:W-:Y:S05]  /*5310*/  BSYNC B0 ;  /* 0x0000000000007941 */ /* 0x000fea0003800000 */
.L_x_3340:
        /* <DEDUP_REMOVED lines=15> */
.L_x_3343:
[----:B------:R-:W-:Y:S05]  /*5410*/  BSYNC B0 ;  /* 0x0000000000007941 */ /* 0x000fea0003800000 */
.L_x_3342:
        /* <DEDUP_REMOVED lines=15> */
.L_x_3345:
[----:B------:R-:W-:Y:S05]  /*5510*/  BSYNC B0 ;  /* 0x0000000000007941 */ /* 0x000fea0003800000 */
.L_x_3344:
        /* <DEDUP_REMOVED lines=15> */
.L_x_3347:
[----:B------:R-:W-:Y:S05]  /*5610*/  BSYNC B0 ;  /* 0x0000000000007941 */ /* 0x000fea0003800000 */
.L_x_3346:
        /* <DEDUP_REMOVED lines=15> */
.L_x_3349:
[----:B------:R-:W-:Y:S05]  /*5710*/  BSYNC B0 ;  /* 0x0000000000007941 */ /* 0x000fea0003800000 */
.L_x_3348:
        /* <DEDUP_REMOVED lines=15> */
.L_x_3326:
[----:B--2---:R-:W1:Y:S08]  /*5810*/  LDC.64 R2, c[0x0][0x870] ;  /* 0x00021c00ff027b82 */ /* 0x004e700000000a00 */
[----:B------:R-:W2:Y:S01]  /*5820*/  LDC.64 R4, c[0x0][0x870] ;  /* 0x00021c00ff047b82 */ /* 0x000ea20000000a00 */
[----:B-1----:R-:W-:-:S07]  /*5830*/  IMAD.WIDE R6, R19, 0x4, R2 ;  /* 0x0000000413067825 */ /* 0x002fce00078e0202 */
[----:B------:R-:W1:Y:S01]  /*5840*/  LDC.64 R2, c[0x0][0x878] ;  /* 0x00021e00ff027b82 */ /* 0x000e620000000a00 */
[----:B--2---:R-:W-:-:S07]  /*5850*/  ISETP.NE.U32.AND P0, PT, R4, RZ, PT ;  /* 0x000000ff0400720c */ /* 0x004fce0003f05070 */
[----:B------:R-:W2:Y:S01]  /*5860*/  LDC R0, c[0x0][0x808] ;  /* 0x00020200ff007b82 */ /* 0x000ea20000000800 */
[----:B------:R-:W-:-:S13]  /*5870*/  ISETP.NE.AND.EX P0, PT, R5, RZ, PT, P0 ;  /* 0x000000ff0500720c */ /* 0x000fda0003f05300 */
[----:B------:R-:W3:Y:S01]  /*5880*/  @P0 LDG.E R5, desc[UR38][R6.64] ;  /* 0x0000002606050981 */ /* 0x000ee2000c1e1900 */
[----:B-1----:R-:W-:-:S04]  /*5890*/  ISETP.NE.U32.AND P1, PT, R2, RZ, PT ;  /* 0x000000ff0200720c */ /* 0x002fc80003f25070 */
[----:B------:R-:W-:-:S13]  /*58a0*/  ISETP.NE.AND.EX P1, PT, R3, RZ, PT, P1 ;  /* 0x000000ff0300720c */ /* 0x000fda0003f25310 */
[----:B------:R-:W1:Y:S02]  /*58b0*/  @P1 LDC.64 R2, c[0x0][0x878] ;  /* 0x00021e00ff021b82 */ /* 0x000e640000000a00 */
[----:B-1----:R-:W-:-:S05]  /*58c0*/  @P1 IMAD.WIDE R8, R19, 0x4, R2 ;  /* 0x0000000413081825 */ /* 0x002fca00078e0202 */
[----:B--2---:R1:W5:Y:S01]  /*58d0*/  @P1 LDG.E R0, desc[UR38][R8.64] ;  /* 0x0000002608001981 */ /* 0x004362000c1e1900 */
[----:B------:R-:W2:Y:S02]  /*58e0*/  S2R R2, SR_TID.X ;  /* 0x0000000000027919 */ /* 0x000ea40000002100 */
[----:B--2---:R-:W-:Y:S01]  /*58f0*/  VIADD R10, R2, 0xffffff80 ;  /* 0xffffff80020a7836 */ /* 0x004fe20000000000 */
[----:B------:R-:W-:-:S03]  /*5900*/  CS2R R2, SRZ ;  /* 0x0000000000027805 */ /* 0x000fc6000001ff00 */
[----:B------:R-:W-:-:S05]  /*5910*/  IMAD.HI R4, R10, 0x2aaaaaab, RZ ;  /* 0x2aaaaaab0a047827 */ /* 0x000fca00078e02ff */
[----:B------:R-:W-:-:S04]  /*5920*/  SHF.R.U32.HI R11, RZ, 0x1f, R4 ;  /* 0x0000001fff0b7819 */ /* 0x000fc80000011604 */
[----:B------:R-:W-:-:S05]  /*5930*/  LEA.HI.SX32 R15, R4, R11, 0x1e ;  /* 0x0000000b040f7211 */ /* 0x000fca00078ff2ff */
[----:B------:R-:W-:Y:S02]  /*5940*/  IMAD R10, R15, -0x18, R10 ;  /* 0xffffffe80f0a7824 */ /* 0x000fe400078e020a */
[--C-:B---3--:R-:W-:Y:S01]  /*5950*/  @P0 IMAD.MOV.U32 R2, RZ, RZ, R5.reuse ;  /* 0x000000ffff020224 */ /* 0x108fe200078e0005 */
[----:B------:R-:W-:-:S04]  /*5960*/  @P0 SHF.R.S32.HI R3, RZ, 0x1f, R5 ;  /* 0x0000001fff030819 */ /* 0x000fc80000011405 */
[----:B------:R-:W-:Y:S01]  /*5970*/  IADD3 R4, P2, R15, R2, RZ ;  /* 0x000000020f047210 */ /* 0x000fe20007f5e0ff */
[----:B-1----:R-:W-:-:S12]  /*5980*/  @P1 BRA `(.L_x_3350) ;  /* 0x0000000000101947 */ /* 0x002fd80003800000 */
[----:B------:R-:W-:Y:S05]  /*5990*/  @!P0 BRA `(.L_x_3350) ;  /* 0x00000000000c8947 */ /* 0x000fea0003800000 */
[----:B------:R-:W2:Y:S04]  /*59a0*/  LDG.E R9, desc[UR38][R6.64] ;  /* 0x0000002606097981 */ /* 0x000ea8000c1e1900 */
[----:B-----5:R-:W2:Y:S02]  /*59b0*/  LDG.E R0, desc[UR38][R6.64+0x4] ;  /* 0x0000042606007981 */ /* 0x020ea4000c1e1900 */
[----:B--2---:R-:W-:-:S07]  /*59c0*/  IMAD.IADD R0, R0, 0x1, -R9 ;  /* 0x0000000100007824 */ /* 0x004fce00078e0a09 */
.L_x_3350:
[----:B-----5:R-:W-:Y:S01]  /*59d0*/  IMAD R12, R153, -0x60, R0 ;  /* 0xffffffa0990c7824 */ /* 0x020fe200078e0200 */
[----:B------:R-:W-:Y:S01]  /*59e0*/  ULDC.64 UR4, c[0x0][0x820] ;  /* 0x0002080000047ab9 */ /* 0x000fe20000000a00 */
[C---:B------:R-:W-:Y:S01]  /*59f0*/  VIADD R7, R15.reuse, 0x10 ;  /* 0x000000100f077836 */ /* 0x040fe20000000000 */
[----:B------:R-:W-:Y:S01]  /*5a00*/  SHF.R.S32.HI R0, RZ, 0x1f, R19 ;  /* 0x0000001fff007819 */ /* 0x000fe20000011413 */
[----:B------:R-:W-:Y:S01]  /*5a10*/  IMAD.SHL.U32 R10, R10, 0x8, RZ ;  /* 0x000000080a0a7824 */ /* 0x000fe200078e00ff */
[-C--:B------:R-:W-:Y:S01]  /*5a20*/  ISETP.GE.AND P3, PT, R15, R12.reuse, PT ;  /* 0x0000000c0f00720c */ /* 0x080fe20003f66270 */
[----:B------:R-:W-:Y:S01]  /*5a30*/  ULDC UR6, c[0x0][0x80c] ;  /* 0x0002030000067ab9 */ /* 0x000fe20000000800 */
[-C--:B------:R-:W-:Y:S01]  /*5a40*/  ISETP.GE.AND P4, PT, R7, R12.reuse, PT ;  /* 0x0000000c0700720c */ /* 0x080fe20003f86270 */
[----:B------:R-:W-:Y:S01]  /*5a50*/  VIADD R9, R15, 0x20 ;  /* 0x000000200f097836 */ /* 0x000fe20000000000 */
[--C-:B------:R-:W-:Y:S01]  /*5a60*/  SHF.R.S32.HI R11, RZ, 0x1f, R10.reuse ;  /* 0x0000001fff0b7819 */ /* 0x100fe2000001140a */
[----:B------:R-:W-:Y:S01]  /*5a70*/  IMAD R7, R155, UR4, RZ ;  /* 0x000000049b077c24 */ /* 0x000fe2000f8e02ff */
[----:B------:R-:W-:Y:S01]  /*5a80*/  ISETP.GE.OR P6, PT, R10, UR6, P3 ;  /* 0x000000060a007c0c */ /* 0x000fe20009fc6670 */
[C---:B------:R-:W-:Y:S01]  /*5a90*/  VIADD R13, R15.reuse, 0x40 ;  /* 0x000000400f0d7836 */ /* 0x040fe20000000000 */
[----:B------:R-:W-:Y:S01]  /*5aa0*/  LEA.HI.X.SX32 R5, R15, R3, 0x1, P2 ;  /* 0x000000030f057211 */ /* 0x000fe200010f0eff */
[----:B------:R-:W-:Y:S01]  /*5ab0*/  IMAD.WIDE.U32 R2, R152, UR4, R10 ;  /* 0x0000000498027c25 */ /* 0x000fe2000f8e000a */
[----:B------:R-:W-:Y:S01]  /*5ac0*/  SEL R14, R0, RZ, !P0 ;  /* 0x000000ff000e7207 */ /* 0x000fe20004000000 */
[----:B------:R-:W-:Y:S01]  /*5ad0*/  BSSY B0, `(.L_x_3351) ;  /* 0x000001a000007945 */ /* 0x000fe20003800000 */
[-C--:B------:R-:W-:Y:S01]  /*5ae0*/  ISETP.GE.AND P5, PT, R9, R12.reuse, PT ;  /* 0x0000000c0900720c */ /* 0x080fe20003fa6270 */
[----:B------:R-:W-:Y:S01]  /*5af0*/  IMAD R7, R152, UR5, R7 ;  /* 0x0000000598077c24 */ /* 0x000fe2000f8e0207 */
[----:B------:R-:W-:Y:S01]  /*5b00*/  ULDC.64 UR4, c[0x0][0x828] ;  /* 0x00020a0000047ab9 */ /* 0x000fe20000000a00 */
        /* <DEDUP_REMOVED lines=22> */
.L_x_3352:
[----:B------:R-:W-:Y:S05]  /*5c70*/  BSYNC B0 ;  /* 0x0000000000007941 */ /* 0x000fea0003800000 */
.L_x_3351:
        /* <DEDUP_REMOVED lines=16> */
.L_x_3354:
[----:B------:R-:W-:Y:S05]  /*5d80*/  BSYNC B0 ;  /* 0x0000000000007941 */ /* 0x000fea0003800000 */
.L_x_3353:
        /* <DEDUP_REMOVED lines=12> */
[----:B-12---:R-:W-:Y:S01]  /*5e50*/  LEA R16, P6, R4, UR4, 0x1 ;  /* 0x0000000404107c11 */ /* 0x006fe2000f8c08ff */
[----:B------:R-:W-:-:S05]  /*5e60*/  IMAD.IADD R5, R5, 0x1, R13 ;  /* 0x0000000105057824 */ /* 0x000fca00078e020d */
[----:B------:R-:W-:-:S05]  /*5e70*/  LEA.HI.X R17, R4, UR5, R5, 0x1, P6 ;  /* 0x0000000504117c11 */ /* 0x000fca000b0f0c05 */
[----:B------:R3:W-:Y:S02]  /*5e80*/  STG.E.128 desc[UR38][R16.64], RZ ;  /* 0x000000ff10007986 */ /* 0x0007e4000c101d26 */
.L_x_3356:
[----:B------:R-:W-:Y:S05]  /*5e90*/  BSYNC B0 ;  /* 0x0000000000007941 */ /* 0x000fea0003800000 */
.L_x_3355:
        /* <DEDUP_REMOVED lines=13> */
[----:B-123--:R-:W-:Y:S01]  /*5f70*/  LEA R16, P0, R4, UR4, 0x1 ;  /* 0x0000000404107c11 */ /* 0x00efe2000f8008ff */
[----:B------:R-:W-:-:S05]  /*5f80*/  IMAD.IADD R5, R5, 0x1, R13 ;  /* 0x0000000105057824 */ /* 0x000fca00078e020d */
[----:B------:R-:W-:-:S05]  /*5f90*/  LEA.HI.X R17, R4, UR5, R5, 0x1, P0 ;  /* 0x0000000504117c11 */ /* 0x000fca00080f0c05 */
[----:B------:R1:W-:Y:S02]  /*5fa0*/  STG.E.128 desc[UR38][R16.64], RZ ;  /* 0x000000ff10007986 */ /* 0x0003e4000c101d26 */
.L_x_3358:
[----:B------:R-:W-:Y:S05]  /*5fb0*/  BSYNC B0 ;  /* 0x0000000000007941 */ /* 0x000fea0003800000 */
.L_x_3357:
        /* <DEDUP_REMOVED lines=16> */
.L_x_3360:
[----:B------:R-:W-:Y:S05]  /*60c0*/  BSYNC B0 ;  /* 0x0000000000007941 */ /* 0x000fea0003800000 */
.L_x_3359:
        /* <DEDUP_REMOVED lines=16> */
.L_x_3362:
[----:B------:R-:W-:Y:S05]  /*61d0*/  BSYNC B0 ;  /* 0x0000000000007941 */ /* 0x000fea0003800000 */
.L_x_3361:
        /* <DEDUP_REMOVED lines=29> */
.L_x_3364:
[----:B------:R-:W-:Y:S05]  /*63b0*/  BSYNC B0 ;  /* 0x0000000000007941 */ /* 0x000fea0003800000 */
.L_x_3363:
        /* <DEDUP_REMOVED lines=15> */
.L_x_3366:
[----:B------:R-:W-:Y:S05]  /*64b0*/  BSYNC B0 ;  /* 0x0000000000007941 */ /* 0x000fea0003800000 */
.L_x_3365:
        /* <DEDUP_REMOVED lines=15> */
.L_x_3368:
[----:B------:R-:W-:Y:S05]  /*65b0*/  BSYNC B0 ;  /* 0x0000000000007941 */ /* 0x000fea0003800000 */
.L_x_3367:
        /* <DEDUP_REMOVED lines=15> */
.L_x_3370:
[----:B------:R-:W-:Y:S05]  /*66b0*/  BSYNC B0 ;  /* 0x0000000000007941 */ /* 0x000fea0003800000 */
.L_x_3369:
        /* <DEDUP_REMOVED lines=15> */
.L_x_3372:
[----:B------:R-:W-:Y:S05]  /*67b0*/  BSYNC B0 ;  /* 0x0000000000007941 */ /* 0x000fea0003800000 */
.L_x_3371:
        /* <DEDUP_REMOVED lines=15> */
.L_x_3295:
        /* <DEDUP_REMOVED lines=29> */
.L_x_3374:
[----:B------:R-:W-:Y:S01]  /*6a80*/  ULDC UR9, c[0x0][0x8c4] ;  /* 0x0002310000097ab9 */ /* 0x000fe20000000800 */
[----:B------:R-:W-:Y:S01]  /*6a90*/  UMOV UR7, UR8 ;  /* 0x0000000800077c82 */ /* 0x000fe20008000000 */
[----:B------:R-:W-:-:S11]  /*6aa0*/  UISETP.NE.AND UP0, UPT, UR9, 0x1, UPT ;  /* 0x000000010900788c */ /* 0x000fd6000bf05270 */
[----:B------:R-:W-:Y:S02]  /*6ab0*/  @UP0 ULDC.64 UR10, c[0x0][0x8c8] ;  /* 0x00023200000a0ab9 */ /* 0x000fe40000000a00 */
[----:B------:R-:W-:-:S04]  /*6ac0*/  UIMAD.WIDE.U32 UR4, UR8, UR10, URZ ;  /* 0x0000000a080472a5 */ /* 0x000fc8000f8e003f */
[----:B------:R-:W-:-:S04]  /*6ad0*/  @UP0 USHF.R.U32.HI UR7, URZ, UR11, UR5 ;  /* 0x0000000b3f070299 */ /* 0x000fc80008011605 */
[----:B------:R-:W-:-:S12]  /*6ae0*/  UIMAD UR4, UR7, UR9, URZ ;  /* 0x00000009070472a4 */ /* 0x000fd8000f8e023f */
.L_x_3375:
        /* <DEDUP_REMOVED lines=23> */
.L_x_3376:
        /* <DEDUP_REMOVED lines=13> */
.L_x_3378:
[----:B------:R-:W-:-:S05]  /*6d30*/  ULDC UR4, c[0x0][0x8ec] ;  /* 0x00023b0000047ab9 */ /* 0x000fca0000000800 */
.L_x_3377:
[----:B------:R-:W-:Y:S02]  /*6d40*/  UIADD3 UR4, UR4, 0x5f, URZ ;  /* 0x0000005f04047890 */ /* 0x000fe4000fffe03f */
[----:B------:R-:W-:Y:S02]  /*6d50*/  ULOP3.LUT UR13, URZ, UR7, URZ, 0x33, !UPT ;  /* 0x000000073f0d7292 */ /* 0x000fe4000f8e333f */
[----:B------:R-:W-:-:S04]  /*6d60*/  UIMAD.WIDE UR4, UR4, 0x2aaaaaab, URZ ;  /* 0x2aaaaaab040478a5 */ /* 0x000fc8000f8e023f */
[----:B------:R-:W-:-:S04]  /*6d70*/  USHF.R.U32.HI UR4, URZ, 0x1f, UR5 ;  /* 0x0000001f3f047899 */ /* 0x000fc80008011605 */
[----:B------:R-:W-:-:S04]  /*6d80*/  ULEA.HI.SX32 UR4, UR5, UR4, 0x1c ;  /* 0x0000000405047291 */ /* 0x000fc8000f8fe23f */
[----:B------:R-:W-:Y:S02]  /*6d90*/  UISETP.GT.AND UP0, UPT, UR4, UR7, UPT ;  /* 0x000000070400728c */ /* 0x000fe4000bf04270 */
[----:B------:R-:W-:Y:S02]  /*6da0*/  UIADD3 UR13, UR4, UR13, URZ ;  /* 0x0000000d040d7290 */ /* 0x000fe4000fffe03f */
[----:B------:R-:W-:-:S06]  /*6db0*/  USEL UR10, UR10, 0xffffffff, UP0 ;  /* 0xffffffff0a0a7887 */ /* 0x000fcc0008000000 */
        /* <DEDUP_REMOVED lines=40> */
.L_x_3379:
        /* <DEDUP_REMOVED lines=13> */
.L_x_3380:
        /* <DEDUP_REMOVED lines=12> */
.L_x_3381:
[----:B------:R-:W-:Y:S01]  /*71d0*/  UIMAD UR7, UR13, 0x60, UR14 ;  /* 0x000000600d0778a4 */ /* 0x000fe2000f8e020e */
[----:B------:R-:W-:-:S03]  /*71e0*/  ULDC UR8, c[0x0][0x74c] ;  /* 0x0001d30000087ab9 */ /* 0x000fc60000000800 */
[----:B------:R-:W-:Y:S02]  /*71f0*/  UIADD3 UR8, UR7, -UR8, -UR11 ;  /* 0x8000000807087290 */ /* 0x000fe4000fffe80b */
        /* <DEDUP_REMOVED lines=13> */
[----:B------:R-:W1:Y:S01]  /*72d0*/  S2R R0, SR_TID.X ;  /* 0x0000000000007919 */ /* 0x000e620000002100 */
[----:B------:R-:W-:Y:S01]  /*72e0*/  UIMAD UR16, UR18, UR20, URZ ;  /* 0x00000014121072a4 */ /* 0x000fe2000f8e023f */
[----:B------:R-:W-:Y:S01]  /*72f0*/  LOP3.LUT R10, RZ, UR13, RZ, 0x33, !PT ;  /* 0x0000000dff0a7c12 */ /* 0x000fe2000f8e33ff */
[----:B------:R-:W-:Y:S02]  /*7300*/  UIMAD.WIDE.U32 UR8, UR6, UR20, URZ ;  /* 0x00000014060872a5 */ /* 0x000fe4000f8e003f */
[----:B------:R-:W-:Y:S02]  /*7310*/  UIADD3 UR20, UR11, 0x5f, URZ ;  /* 0x0000005f0b147890 */ /* 0x000fe4000fffe03f */
[----:B------:R-:W-:Y:S02]  /*7320*/  UIADD3 UR14, UR11, 0x9f, -UR14 ;  /* 0x0000009f0b0e7890 */ /* 0x000fe4000fffe80e */
[----:B------:R-:W-:-:S02]  /*7330*/  UIADD3 UR11, UR7, -UR12, URZ ;  /* 0x8000000c070b7290 */ /* 0x000fc4000fffe03f */
[----:B------:R-:W-:Y:S02]  /*7340*/  USHF.R.S32.HI UR15, URZ, 0x1f, UR10 ;  /* 0x0000001f3f0f7899 */ /* 0x000fe4000801140a */
[----:B------:R-:W-:Y:S02]  /*7350*/  ULOP3.LUT UR11, UR11, 0x1, URZ, 0xc0, !UPT ;  /* 0x000000010b0b7892 */ /* 0x000fe4000f8ec03f */
[----:B------:R-:W-:Y:S02]  /*7360*/  USEL UR29, UR10, URZ, !UP0 ;  /* 0x0000003f0a1d7287 */ /* 0x000fe4000c000000 */
[----:B------:R-:W-:Y:S02]  /*7370*/  USEL UR23, UR15, URZ, !UP0 ;  /* 0x0000003f0f177287 */ /* 0x000fe4000c000000 */
[----:B------:R-:W-:Y:S02]  /*7380*/  UISETP.NE.U32.AND UP0, UPT, UR11, 0x1, UPT ;  /* 0x000000010b00788c */ /* 0x000fe4000bf05070 */
[----:B------:R-:W-:Y:S01]  /*7390*/  UIMAD UR17, UR6, UR21, UR16 ;  /* 0x00000015061172a4 */ /* 0x000fe2000f8e0210 */
[----:B------:R-:W-:-:S02]  /*73a0*/  ULDC UR22, c[0x0][0x760] ;  /* 0x0001d80000167ab9 */ /* 0x000fc40000000800 */
[----:B------:R-:W-:Y:S01]  /*73b0*/  ULDC UR16, c[0x0][0x288] ;  /* 0x0000a20000107ab9 */ /* 0x000fe20000000800 */
[----:B------:R-:W-:Y:S01]  /*73c0*/  UIADD3 UR17, UR9, UR17, URZ ;  /* 0x0000001109117290 */ /* 0x000fe2000fffe03f */
[----:B------:R-:W-:Y:S01]  /*73d0*/  PLOP3.LUT P1, PT, PT, PT, UP0, 0x80, 0x0 ;  /* 0x000000000000781c */ /* 0x000fe20003f2f008 */
[----:B------:R-:W-:Y:S02]  /*73e0*/  UIMAD UR19, UR10, UR16, URZ ;  /* 0x000000100a1372a4 */ /* 0x000fe4000f8e023f */
[----:B------:R-:W-:Y:S01]  /*73f0*/  UIADD3 UR10, UP2, UR4, UR8, URZ ;  /* 0x00000008040a7290 */ /* 0x000fe2000ff5e03f */
[----:B------:R-:W-:Y:S01]  /*7400*/  ULDC.64 UR30, c[0x0][0x2e0] ;  /* 0x0000b800001e7ab9 */ /* 0x000fe20000000a00 */
[----:B------:R-:W-:Y:S01]  /*7410*/  UIMAD UR15, UR16, UR22, URZ ;  /* 0x00000016100f72a4 */ /* 0x000fe2000f8e023f */
[----:B-1----:R-:W-:Y:S01]  /*7420*/  LOP3.LUT R0, R0, 0x1f, RZ, 0xc0, !PT ;  /* 0x0000001f00007812 */ /* 0x002fe200078ec0ff */
[----:B------:R-:W-:Y:S02]  /*7430*/  UIADD3 UR16, UP1, UR6, UR19, URZ ;  /* 0x0000001306107290 */ /* 0x000fe4000ff3e03f */
[----:B------:R-:W-:-:S02]  /*7440*/  UIMAD.WIDE UR20, UR20, 0x2aaaaaab, URZ ;  /* 0x2aaaaaab141478a5 */ /* 0x000fc4000f8e023f */
[----:B------:R-:W-:Y:S02]  /*7450*/  UIMAD UR6, UR23, UR30, URZ ;  /* 0x0000001e170672a4 */ /* 0x000fe4000f8e023f */
[----:B------:R-:W-:Y:S02]  /*7460*/  UIADD3.X UR11, UR5, UR17, URZ, UP2, !UPT ;  /* 0x00000011050b7290 */ /* 0x000fe400097fe43f */
[----:B------:R-:W-:Y:S02]  /*7470*/  ULEA.HI.X.SX32 UR18, UR19, UR18, 0x1, UP1 ;  /* 0x0000001213127291 */ /* 0x000fe400088f0e3f */
[----:B------:R-:W-:Y:S02]  /*7480*/  USHF.R.U32.HI UR20, URZ, 0x1f, UR21 ;  /* 0x0000001f3f147899 */ /* 0x000fe40008011615 */
[----:B------:R-:W-:Y:S02]  /*7490*/  UIMAD UR19, UR29, UR31, UR6 ;  /* 0x0000001f1d1372a4 */ /* 0x000fe4000f8e0206 */
[----:B------:R-:W-:Y:S01]  /*74a0*/  UIMAD.WIDE.U32 UR10, UR29, UR30, UR10 ;  /* 0x0000001e1d0a72a5 */ /* 0x000fe2000f8e000a */
[----:B------:R-:W-:Y:S01]  /*74b0*/  ELECT P0, URZ, PT ;  /* 0x00000000003f782f */ /* 0x000fe20003800000 */
[----:B------:R-:W-:-:S02]  /*74c0*/  ULEA.HI.SX32 UR20, UR21, UR20, 0x1c ;  /* 0x0000001415147291 */ /* 0x000fc4000f8fe23f */
        /* <DEDUP_REMOVED lines=20> */
.L_x_3385:
[----:B------:R-:W2:Y:S04]  /*7610*/  LDG.E.STRONG.GPU R4, desc[UR38][R2.64] ;  /* 0x0000002602047981 */ /* 0x000ea8000c1ef900 */
[----:B--2---:R-:W-:Y:S01]  /*7620*/  CCTL.IVALL ;  /* 0x00000000ff00798f */ /* 0x004fe20002000000 */
[----:B------:R-:W-:Y:S05]  /*7630*/  YIELD ;  /* 0x0000000000007946 */ /* 0x000fea0003800000 */
[----:B------:R-:W-:-:S13]  /*7640*/  ISETP.NE.AND P1, PT, R4, R5, PT ;  /* 0x000000050400720c */ /* 0x000fda0003f25270 */
[----:B------:R-:W-:Y:S05]  /*7650*/  @P1 BRA `(.L_x_3385) ;  /* 0xfffffffc00ec1947 */ /* 0x000fea000383ffff */
.L_x_3384:
[----:B------:R-:W-:Y:S05]  /*7660*/  BSYNC B0 ;  /* 0x0000000000007941 */ /* 0x000fea0003800000 */
.L_x_3383:
[----:B------:R-:W-:-:S03]  /*7670*/  UMOV UR6, 0xffffffff ;  /* 0xffffffff00067882 */ /* 0x000fc60000000000 */
[----:B------:R-:W-:Y:S05]  /*7680*/  BRA.DIV UR6, `(.L_x_3386) ;  /* 0x0000004206c87947 */ /* 0x000fea000b800000 */
[----:B------:R-:W-:Y:S01]  /*7690*/  NOP ;  /* 0x0000000000007918 */ /* 0x000fe20000000000 */
.L_x_3472:
        /* <DEDUP_REMOVED lines=22> */
.L_x_3388:
[----:B------:R-:W-:Y:S05]  /*7800*/  BSYNC B0 ;  /* 0x0000000000007941 */ /* 0x000fea0003800000 */
.L_x_3387:
        /* <DEDUP_REMOVED lines=19> */
.L_x_3390:
[----:B------:R-:W-:Y:S05]  /*7940*/  BSYNC B0 ;  /* 0x0000000000007941 */ /* 0x000fea0003800000 */
.L_x_3389:
        /* <DEDUP_REMOVED lines=20> */
.L_x_3392:
[----:B------:R-:W-:Y:S05]  /*7a90*/  BSYNC B0 ;  /* 0x0000000000007941 */ /* 0x000fea0003800000 */
.L_x_3391:
[----:B------:R-:W-:Y:S06]  /*7aa0*/  BAR.ARV 0xa, 0xa0 ;  /* 0x0282800000007b1d */ /* 0x000fec0000002000 */
[----:B------:R-:W-:Y:S04]  /*7ab0*/  BSSY B0, `(.L_x_3393) ;  /* 0x0000003000007945 */ /* 0x000fe80003800000 */
[----:B------:R-:W-:Y:S05]  /*7ac0*/  @!P0 BRA `(.L_x_3394) ;  /* 0x0000000000048947 */ /* 0x000fea0003800000 */
[----:B------:R-:W-:-:S04]  /*7ad0*/  DEPBAR.LE SB0, 0x1 ;  /* 0x000080400000791a */ /* 0x000fc80000000000 */
.L_x_3394:
[----:B------:R-:W-:Y:S05]  /*7ae0*/  BSYNC B0 ;  /* 0x0000000000007941 */ /* 0x000fea0003800000 */
.L_x_3393:
[----:B------:R-:W-:Y:S06]  /*7af0*/  BAR.ARV 0xb, 0xa0 ;  /* 0x02c2800000007b1d */ /* 0x000fec0000002000 */
[----:B------:R-:W-:Y:S04]  /*7b00*/  BSSY B0, `(.L_x_3395) ;  /* 0x0000003000007945 */ /* 0x000fe80003800000 */
[----:B------:R-:W-:Y:S05]  /*7b10*/  @!P0 BRA `(.L_x_3396) ;  /* 0x0000000000048947 */ /* 0x000fea0003800000 */
[----:B------:R-:W-:-:S04]  /*7b20*/  DEPBAR.LE SB0, 0x0 ;  /* 0x000080000000791a */ /* 0x000fc80000000000 */
.L_x_3396:
[----:B------:R-:W-:Y:S05]  /*7b30*/  BSYNC B0 ;  /* 0x0000000000007941 */ /* 0x000fea0003800000 */
.L_x_3395:
        /* <DEDUP_REMOVED lines=19> */
.L_x_3398:
[----:B------:R-:W-:Y:S05]  /*7c70*/  BSYNC B0 ;  /* 0x0000000000007941 */ /* 0x000fea0003800000 */
.L_x_3397:
[----:B------:R-:W-:Y:S01]  /*7c80*/  UIADD3 UR13, UR12, 0x1, URZ ;  /* 0x000000010c0d7890 */ /* 0x000fe2000fffe03f */
[----:B------:R-:W-:Y:S11]  /*7c90*/  BRA `(.L_x_3399) ;  /* 0x0000000000047947 */ /* 0x000ff60003800000 */
.L_x_3382:
[----:B------:R-:W-:-:S05]  /*7ca0*/  UMOV UR13, UR12 ;  /* 0x0000000c000d7c82 */ /* 0x000fca0008000000 */
.L_x_3399:
[----:B------:R-:W-:-:S04]  /*7cb0*/  UIADD3 UR6, UR12, 0x1, URZ ;  /* 0x000000010c067890 */ /* 0x000fc8000fffe03f */
[----:B------:R-:W-:-:S06]  /*7cc0*/  UISETP.NE.AND UP0, UPT, UR7, UR6, UPT ;  /* 0x000000060700728c */ /* 0x000fcc000bf05270 */
[----:B------:R-:W-:-:S13]  /*7cd0*/  PLOP3.LUT P1, PT, PT, PT, UP0, 0x80, 0x0 ;  /* 0x000000000000781c */ /* 0x000fda0003f2f008 */
[----:B------:R-:W-:Y:S05]  /*7ce0*/  @!P1 BRA `(.L_x_3302) ;  /* 0x0000003800d09947 */ /* 0x000fea0003800000 */
[----:B------:R-:W-:Y:S01]  /*7cf0*/  UMOV UR22, UR8 ;  /* 0x0000000800167c82 */ /* 0x000fe20008000000 */
[----:B------:R-:W-:Y:S01]  /*7d00*/  UMOV UR23, UR17 ;  /* 0x0000001100177c82 */ /* 0x000fe20008000000 */
[----:B------:R-:W-:Y:S01]  /*7d10*/  ULDC.64 UR24, c[0x0][0x2c0] ;  /* 0x0000b00000187ab9 */ /* 0x000fe20000000a00 */
[----:B------:R-:W-:Y:S01]  /*7d20*/  UIMAD.WIDE.U32 UR22, UR29, UR30, UR22 ;  /* 0x0000001e1d1672a5 */ /* 0x000fe2000f8e0016 */
[----:B------:R-:W-:Y:S01]  /*7d30*/  UMOV UR21, UR13 ;  /* 0x0000000d00157c82 */ /* 0x000fe20008000000 */
[----:B------:R-:W-:Y:S02]  /*7d40*/  UMOV UR6, URZ ;  /* 0x0000003f00067c82 */ /* 0x000fe40008000000 */
[----:B------:R-:W-:-:S04]  /*7d50*/  UIADD3 UR27, UP0, UR4, UR22, URZ ;  /* 0x00000016041b7290 */ /* 0x000fc8000ff1e03f */
[----:B------:R-:W-:Y:S02]  /*7d60*/  UIADD3.X UR22, UR5, UR19, UR23, UP0, !UPT ;  /* 0x0000001305167290 */ /* 0x000fe400087fe417 */
[----:B------:R-:W-:-:S04]  /*7d70*/  ULEA UR26, UP0, UR27, UR24, 0x2 ;  /* 0x000000181b1a7291 */ /* 0x000fc8000f80103f */
[----:B------:R-:W-:Y:S02]  /*7d80*/  ULEA.HI.X UR27, UR27, UR25, UR22, 0x2, UP0 ;  /* 0x000000191b1b7291 */ /* 0x000fe400080f1416 */
[----:B------:R-:W-:-:S04]  /*7d90*/  UIADD3 UR26, UP0, UR26, 0x4000, URZ ;  /* 0x000040001a1a7890 */ /* 0x000fc8000ff1e03f */
[----:B------:R-:W-:-:S12]  /*7da0*/  UIADD3.X UR27, URZ, UR27, URZ, UP0, !UPT ;  /* 0x0000001b3f1b7290 */ /* 0x000fd800087fe43f */
.L_x_3432:
        /* <DEDUP_REMOVED lines=18> */
.L_x_3402:
[----:B------:R-:W2:Y:S04]  /*7ed0*/  LDG.E.STRONG.GPU R4, desc[UR38][R2.64] ;  /* 0x0000002602047981 */ /* 0x000ea8000c1ef900 */
[----:B--2---:R-:W-:Y:S01]  /*7ee0*/  CCTL.IVALL ;  /* 0x00000000ff00798f */ /* 0x004fe20002000000 */
[----:B------:R-:W-:Y:S05]  /*7ef0*/  YIELD ;  /* 0x0000000000007946 */ /* 0x000fea0003800000 */
[----:B------:R-:W-:-:S13]  /*7f00*/  ISETP.NE.AND P1, PT, R4, R5, PT ;  /* 0x000000050400720c */ /* 0x000fda0003f25270 */
[----:B------:R-:W-:Y:S05]  /*7f10*/  @P1 BRA `(.L_x_3402) ;  /* 0xfffffffc00ec1947 */ /* 0x000fea000383ffff */
.L_x_3401:
[----:B------:R-:W-:Y:S05]  /*7f20*/  BSYNC B0 ;  /* 0x0000000000007941 */ /* 0x000fea0003800000 */
.L_x_3400:
[----:B------:R-:W-:-:S03]  /*7f30*/  UMOV UR24, 0xffffffff ;  /* 0xffffffff00187882 */ /* 0x000fc60000000000 */
[----:B------:R-:W-:Y:S05]  /*7f40*/  BRA.DIV UR24, `(.L_x_3403) ;  /* 0x0000003a18b47947 */ /* 0x000fea000b800000 */
[----:B------:R-:W-:Y:S01]  /*7f50*/  NOP ;  /* 0x0000000000007918 */ /* 0x000fe20000000000 */
.L_x_3475:
        /* <DEDUP_REMOVED lines=19> */
.L_x_3405:
[----:B------:R-:W-:Y:S05]  /*8090*/  BSYNC B0 ;  /* 0x0000000000007941 */ /* 0x000fea0003800000 */
.L_x_3404:
        /* <DEDUP_REMOVED lines=14> */
.L_x_3407:
[----:B------:R-:W-:Y:S05]  /*8180*/  BSYNC B0 ;  /* 0x0000000000007941 */ /* 0x000fea0003800000 */
.L_x_3406:
        /* <DEDUP_REMOVED lines=15> */
.L_x_3409:
[----:B------:R-:W-:Y:S05]  /*8280*/  BSYNC B0 ;  /* 0x0000000000007941 */ /* 0x000fea0003800000 */
.L_x_3408:
[----:B------:R-:W-:Y:S06]  /*8290*/  BAR.ARV 0xa, 0xa0 ;  /* 0x0282800000007b1d */ /* 0x000fec0000002000 */
[----:B------:R-:W-:Y:S04]  /*82a0*/  BSSY B0, `(.L_x_3410) ;  /* 0x0000003000007945 */ /* 0x000fe80003800000 */
[----:B------:R-:W-:Y:S05]  /*82b0*/  @!P0 BRA `(.L_x_3411) ;  /* 0x0000000000048947 */ /* 0x000fea0003800000 */
[----:B------:R-:W-:-:S04]  /*82c0*/  DEPBAR.LE SB0, 0x1 ;  /* 0x000080400000791a */ /* 0x000fc80000000000 */
.L_x_3411:
[----:B------:R-:W-:Y:S05]  /*82d0*/  BSYNC B0 ;  /* 0x0000000000007941 */ /* 0x000fea0003800000 */
.L_x_3410:
[----:B------:R-:W-:Y:S06]  /*82e0*/  BAR.ARV 0xb, 0xa0 ;  /* 0x02c2800000007b1d */ /* 0x000fec0000002000 */
[----:B------:R-:W-:Y:S04]  /*82f0*/  BSSY B0, `(.L_x_3412) ;  /* 0x0000003000007945 */ /* 0x000fe80003800000 */
[----:B------:R-:W-:Y:S05]  /*8300*/  @!P0 BRA `(.L_x_3413) ;  /* 0x0000000000048947 */ /* 0x000fea0003800000 */
[----:B------:R-:W-:-:S04]  /*8310*/  DEPBAR.LE SB0, 0x0 ;  /* 0x000080000000791a */ /* 0x000fc80000000000 */
.L_x_3413:
[----:B------:R-:W-:Y:S05]  /*8320*/  BSYNC B0 ;  /* 0x0000000000007941 */ /* 0x000fea0003800000 */
.L_x_3412:
        /* <DEDUP_REMOVED lines=19> */
.L_x_3415:
[----:B------:R-:W-:Y:S05]  /*8460*/  BSYNC B0 ;  /* 0x0000000000007941 */ /* 0x000fea0003800000 */
.L_x_3414:
        /* <DEDUP_REMOVED lines=16> */
.L_x_3418:
[----:B------:R-:W2:Y:S04]  /*8570*/  LDG.E.STRONG.GPU R4, desc[UR38][R2.64] ;  /* 0x0000002602047981 */ /* 0x000ea8000c1ef900 */
[----:B--2---:R-:W-:Y:S01]  /*8580*/  CCTL.IVALL ;  /* 0x00000000ff00798f */ /* 0x004fe20002000000 */
[----:B------:R-:W-:Y:S05]  /*8590*/  YIELD ;  /* 0x0000000000007946 */ /* 0x000fea0003800000 */
[----:B------:R-:W-:-:S13]  /*85a0*/  ISETP.NE.AND P1, PT, R4, R5, PT ;  /* 0x000000050400720c */ /* 0x000fda0003f25270 */
[----:B------:R-:W-:Y:S05]  /*85b0*/  @P1 BRA `(.L_x_3418) ;  /* 0xfffffffc00ec1947 */ /* 0x000fea000383ffff */
.L_x_3417:
[----:B------:R-:W-:Y:S05]  /*85c0*/  BSYNC B0 ;  /* 0x0000000000007941 */ /* 0x000fea0003800000 */
.L_x_3416:
[----:B------:R-:W-:-:S03]  /*85d0*/  UMOV UR22, 0xffffffff ;  /* 0xffffffff00167882 */ /* 0x000fc60000000000 */
[----:B------:R-:W-:Y:S05]  /*85e0*/  BRA.DIV UR22, `(.L_x_3419) ;  /* 0x0000003616287947 */ /* 0x000fea000b800000 */
[----:B------:R-:W-:Y:S01]  /*85f0*/  NOP ;  /* 0x0000000000007918 */ /* 0x000fe20000000000 */
.L_x_3478:
        /* <DEDUP_REMOVED lines=15> */
.L_x_3421:
[----:B------:R-:W-:Y:S05]  /*86f0*/  BSYNC B0 ;  /* 0x0000000000007941 */ /* 0x000fea0003800000 */
.L_x_3420:
        /* <DEDUP_REMOVED lines=14> */
.L_x_3423:
[----:B------:R-:W-:Y:S05]  /*87e0*/  BSYNC B0 ;  /* 0x0000000000007941 */ /* 0x000fea0003800000 */
.L_x_3422:
        /* <DEDUP_REMOVED lines=15> */
.L_x_3425:
[----:B------:R-:W-:Y:S05]  /*88e0*/  BSYNC B0 ;  /* 0x0000000000007941 */ /* 0x000fea0003800000 */
.L_x_3424:
[----:B------:R-:W-:Y:S06]  /*88f0*/  BAR.ARV 0xa, 0xa0 ;  /* 0x0282800000007b1d */ /* 0x000fec0000002000 */
[----:B------:R-:W-:Y:S04]  /*8900*/  BSSY B0, `(.L_x_3426) ;  /* 0x0000003000007945 */ /* 0x000fe80003800000 */
[----:B------:R-:W-:Y:S05]  /*8910*/  @!P0 BRA `(.L_x_3427) ;  /* 0x0000000000048947 */ /* 0x000fea0003800000 */
[----:B------:R-:W-:-:S04]  /*8920*/  DEPBAR.LE SB0, 0x1 ;  /* 0x000080400000791a */ /* 0x000fc80000000000 */
.L_x_3427:
[----:B------:R-:W-:Y:S05]  /*8930*/  BSYNC B0 ;  /* 0x0000000000007941 */ /* 0x000fea0003800000 */
.L_x_3426:
[----:B------:R-:W-:Y:S06]  /*8940*/  BAR.ARV 0xb, 0xa0 ;  /* 0x02c2800000007b1d */ /* 0x000fec0000002000 */
[----:B------:R-:W-:Y:S04]  /*8950*/  BSSY B0, `(.L_x_3428) ;  /* 0x0000003000007945 */ /* 0x000fe80003800000 */
[----:B------:R-:W-:Y:S05]  /*8960*/  @!P0 BRA `(.L_x_3429) ;  /* 0x0000000000048947 */ /* 0x000fea0003800000 */
[----:B------:R-:W-:-:S04]  /*8970*/  DEPBAR.LE SB0, 0x0 ;  /* 0x000080000000791a */ /* 0x000fc80000000000 */
.L_x_3429:
[----:B------:R-:W-:Y:S05]  /*8980*/  BSYNC B0 ;  /* 0x0000000000007941 */ /* 0x000fea0003800000 */
.L_x_3428:
        /* <DEDUP_REMOVED lines=19> */
.L_x_3431:
[----:B------:R-:W-:Y:S05]  /*8ac0*/  BSYNC B0 ;  /* 0x0000000000007941 */ /* 0x000fea0003800000 */
.L_x_3430:
[----:B------:R-:W-:Y:S02]  /*8ad0*/  UIADD3 UR13, UR13, 0x2, URZ ;  /* 0x000000020d0d7890 */ /* 0x000fe4000fffe03f */
[----:B------:R-:W-:Y:S02]  /*8ae0*/  UIADD3 UR6, UR6, 0x6000, URZ ;  /* 0x0000600006067890 */ /* 0x000fe4000fffe03f */
[----:B------:R-:W-:-:S06]  /*8af0*/  UISETP.GE.AND UP0, UPT, UR13, UR7, UPT ;  /* 0x000000070d00728c */ /* 0x000fcc000bf06270 */
[----:B------:R-:W-:-:S13]  /*8b00*/  PLOP3.LUT P1, PT, PT, PT, UP0, 0x80, 0x0 ;  /* 0x000000000000781c */ /* 0x000fda0003f2f008 */
[----:B------:R-:W-:Y:S05]  /*8b10*/  @!P1 BRA `(.L_x_3432) ;  /* 0xfffffff000a49947 */ /* 0x000fea000383ffff */
[----:B------:R-:W-:Y:S05]  /*8b20*/  BRA `(.L_x_3302) ;  /* 0x0000002c00407947 */ /* 0x000fea0003800000 */
.L_x_3373:
        /* <DEDUP_REMOVED lines=21> */
.L_x_3433:
[----:B------:R-:W1:Y:S01]  /*8c80*/  LDC R3, c[0x0][0x8c4] ;  /* 0x00023100ff037b82 */ /* 0x000e620000000800 */
[----:B------:R-:W-:Y:S01]  /*8c90*/  IMAD.MOV.U32 R0, RZ, RZ, R5 ;  /* 0x000000ffff007224 */ /* 0x000fe200078e0005 */
[----:B-1----:R-:W-:-:S13]  /*8ca0*/  ISETP.NE.AND P0, PT, R3, 0x1, PT ;  /* 0x000000010300780c */ /* 0x002fda0003f05270 */
[----:B------:R-:W1:Y:S02]  /*8cb0*/  @P0 LDC.64 R6, c[0x0][0x8c8] ;  /* 0x00023200ff060b82 */ /* 0x000e640000000a00 */
[----:B-1----:R-:W-:-:S05]  /*8cc0*/  @P0 IMAD.HI.U32 R4, R5, R6, RZ ;  /* 0x0000000605040227 */ /* 0x002fca00078e00ff */
[----:B------:R-:W-:-:S05]  /*8cd0*/  @P0 SHF.R.U32.HI R0, RZ, R7, R4 ;  /* 0x00000007ff000219 */ /* 0x000fca0000011604 */
[----:B------:R-:W-:-:S07]  /*8ce0*/  IMAD R3, R0, R3, RZ ;  /* 0x0000000300037224 */ /* 0x000fce00078e02ff */
.L_x_3434:
        /* <DEDUP_REMOVED lines=23> */
.L_x_3435:
        /* <DEDUP_REMOVED lines=10> */
.L_x_3437:
[----:B------:R-:W2:Y:S02]  /*8f00*/  LDC R4, c[0x0][0x8ec] ;  /* 0x00023b00ff047b82 */ /* 0x000ea40000000800 */
.L_x_3436:
[----:B--2--5:R-:W-:Y:S01]  /*8f10*/  VIADD R4, R4, 0x5f ;  /* 0x0000005f04047836 */ /* 0x024fe20000000000 */
[----:B------:R-:W-:Y:S01]  /*8f20*/  LOP3.LUT R8, RZ, R0, RZ, 0x33, !PT ;  /* 0x00000000ff087212 */ /* 0x000fe200078e33ff */
[----:B-1----:R-:W-:Y:S02]  /*8f30*/  IMAD.MOV.U32 R2, RZ, RZ, RZ ;  /* 0x000000ffff027224 */ /* 0x002fe400078e00ff */
[----:B------:R-:W-:-:S04]  /*8f40*/  IMAD.HI R4, R4, 0x2aaaaaab, RZ ;  /* 0x2aaaaaab04047827 */ /* 0x000fc800078e02ff */
[----:B------:R-:W-:Y:S01]  /*8f50*/  IMAD.MOV.U32 R16, RZ, RZ, 0x1 ;  /* 0x00000001ff107424 */ /* 0x000fe200078e00ff */
[----:B------:R-:W-:-:S04]  /*8f60*/  SHF.R.U32.HI R3, RZ, 0x1f, R4 ;  /* 0x0000001fff037819 */ /* 0x000fc80000011604 */
[----:B------:R-:W-:-:S04]  /*8f70*/  LEA.HI.SX32 R3, R4, R3, 0x1c ;  /* 0x0000000304037211 */ /* 0x000fc800078fe2ff */
[C---:B------:R-:W-:Y:S01]  /*8f80*/  ISETP.GT.AND P0, PT, R3.reuse, R0, PT ;  /* 0x000000000300720c */ /* 0x040fe20003f04270 */
[----:B------:R-:W-:Y:S02]  /*8f90*/  IMAD.MOV.U32 R0, RZ, RZ, 0x1 ;  /* 0x00000001ff007424 */ /* 0x000fe400078e00ff */
[----:B------:R-:W-:Y:S01]  /*8fa0*/  IMAD.IADD R8, R3, 0x1, R8 ;  /* 0x0000000103087824 */ /* 0x000fe200078e0208 */
[----:B------:R-:W-:-:S04]  /*8fb0*/  SEL R9, R9, 0xffffffff, P0 ;  /* 0xffffffff09097807 */ /* 0x000fc80000000000 */
        /* <DEDUP_REMOVED lines=41> */
.L_x_3439:
        /* <DEDUP_REMOVED lines=11> */
.L_x_3440:
[----:B------:R-:W-:Y:S05]  /*9300*/  @!P0 BRA `(.L_x_3441) ;  /* 0x00000000000c8947 */ /* 0x000fea0003800000 */
[----:B------:R-:W2:Y:S04]  /*9310*/  LDG.E R5, desc[UR38][R2.64] ;  /* 0x0000002602057981 */ /* 0x000ea8000c1e1900 */
[----:B------:R-:W2:Y:S02]  /*9320*/  LDG.E R4, desc[UR38][R2.64+0x4] ;  /* 0x0000042602047981 */ /* 0x000ea4000c1e1900 */
[----:B--2---:R-:W-:-:S07]  /*9330*/  IMAD.IADD R4, R4, 0x1, -R5 ;  /* 0x0000000104047824 */ /* 0x004fce00078e0a05 */
.L_x_3441:
        /* <DEDUP_REMOVED lines=22> */
[C---:B------:R-:W-:Y:S01]  /*94a0*/  R2UR UR29, R9.reuse ;  /* 0x00000000091d72ca */ /* 0x040fe200000e0000 */
[----:B------:R-:W-:Y:S01]  /*94b0*/  UIMAD.WIDE.U32 UR4, UR28, UR10, UR8 ;  /* 0x0000000a1c0472a5 */ /* 0x000fe2000f8e0008 */
[----:B------:R-:W-:Y:S01]  /*94c0*/  SEL R2, R2, RZ, !P1 ;  /* 0x000000ff02027207 */ /* 0x000fe20004800000 */
[----:B------:R-:W-:Y:S01]  /*94d0*/  UIMAD UR10, UR7, UR10, URZ ;  /* 0x0000000a070a72a4 */ /* 0x000fe2000f8e023f */
[----:B------:R-:W-:Y:S01]  /*94e0*/  R2UR UR35, R8 ;  /* 0x00000000082372ca */ /* 0x000fe200000e0000 */
[----:B------:R-:W-:Y:S01]  /*94f0*/  ULDC.64 UR12, c[0x0][0x730] ;  /* 0x0001cc00000c7ab9 */ /* 0x000fe20000000a00 */
[----:B------:R-:W-:Y:S01]  /*9500*/  R2UR UR14, R2 ;  /* 0x00000000020e72ca */ /* 0x000fe200000e0000 */
[----:B------:R-:W-:Y:S01]  /*9510*/  UIMAD UR10, UR28, UR11, UR10 ;  /* 0x0000000b1c0a72a4 */ /* 0x000fe2000f8e020a */
[----:B------:R-:W-:Y:S01]  /*9520*/  SEL R9, R9, RZ, !P0 ;  /* 0x000000ff09097207 */ /* 0x000fe20004000000 */
[----:B------:R-:W-:Y:S01]  /*9530*/  UIMAD UR7, UR7, UR12, URZ ;  /* 0x0000000c070772a4 */ /* 0x000fe2000f8e023f */
[----:B------:R-:W-:Y:S01]  /*9540*/  BSSY B0, `(.L_x_3438) ;  /* 0x000020d000007945 */ /* 0x000fe20003800000 */
[----:B------:R-:W-:Y:S01]  /*9550*/  ULDC UR11, c[0x0][0x2e8] ;  /* 0x0000ba00000b7ab9 */ /* 0x000fe20000000800 */
[----:B------:R-:W-:Y:S01]  /*9560*/  UIMAD.WIDE.U32 UR8, UR28, UR12, UR8 ;  /* 0x0000000c1c0872a5 */ /* 0x000fe2000f8e0008 */
[----:B------:R-:W-:Y:S01]  /*9570*/  R2UR UR37, R9 ;  /* 0x00000000092572ca */ /* 0x000fe200000e0000 */
[----:B------:R-:W-:Y:S01]  /*9580*/  UISETP.NE.AND UP0, UPT, UR11, 0x1, UPT ;  /* 0x000000010b00788c */ /* 0x000fe2000bf05270 */
[----:B------:R-:W-:Y:S01]  /*9590*/  R2UR UR11, R12 ;  /* 0x000000000c0b72ca */ /* 0x000fe200000e0000 */
[----:B------:R-:W-:Y:S01]  /*95a0*/  UIMAD UR7, UR28, UR13, UR7 ;  /* 0x0000000d1c0772a4 */ /* 0x000fe2000f8e0207 */
[----:B------:R-:W-:Y:S01]  /*95b0*/  IMAD.MOV.U32 R2, RZ, RZ, RZ ;  /* 0x000000ffff027224 */ /* 0x000fe200078e00ff */
[----:B------:R-:W-:Y:S01]  /*95c0*/  VOTEU.ANY UP1, P1 ;  /* 0x00000000003f7886 */ /* 0x000fe20000820100 */
[----:B------:R-:W-:Y:S01]  /*95d0*/  ELECT P0, URZ, PT ;  /* 0x00000000003f782f */ /* 0x000fe20003800000 */
[----:B------:R-:W-:Y:S01]  /*95e0*/  IMAD.MOV.U32 R16, RZ, RZ, 0x1 ;  /* 0x00000001ff107424 */ /* 0x000fe200078e00ff */
[----:B------:R-:W-:Y:S01]  /*95f0*/  ULDC.64 UR12, c[0x0][0x720] ;  /* 0x0001c800000c7ab9 */ /* 0x000fe20000000a00 */
[----:B------:R-:W-:-:S02]  /*9600*/  UIADD3 UR9, UR9, UR7, URZ ;  /* 0x0000000709097290 */ /* 0x000fc4000fffe03f */
[----:B------:R-:W-:Y:S01]  /*9610*/  USEL UR29, UR29, URZ, !UP1 ;  /* 0x0000003f1d1d7287 */ /* 0x000fe2000c800000 */
[----:B------:R-:W-:Y:S01]  /*9620*/  ULDC.64 UR16, c[0x0][0x738] ;  /* 0x0001ce0000107ab9 */ /* 0x000fe20000000a00 */
[----:B------:R-:W-:Y:S02]  /*9630*/  UIADD3 UR5, UR5, UR10, URZ ;  /* 0x0000000a05057290 */ /* 0x000fe4000fffe03f */
[----:B------:R-:W-:Y:S02]  /*9640*/  UIMAD UR7, UR14, UR12, URZ ;  /* 0x0000000c0e0772a4 */ /* 0x000fe4000f8e023f */
[----:B------:R-:W-:Y:S02]  /*9650*/  UIMAD UR10, UR14, UR16, URZ ;  /* 0x000000100e0a72a4 */ /* 0x000fe4000f8e023f */
[----:B------:R-:W-:Y:S02]  /*9660*/  UIMAD.WIDE.U32 UR14, UR16, UR29, UR8 ;  /* 0x0000001d100e72a5 */ /* 0x000fe4000f8e0008 */
[----:B------:R-:W-:Y:S01]  /*9670*/  UIMAD.WIDE.U32 UR22, UR12, UR29, UR4 ;  /* 0x0000001d0c1672a5 */ /* 0x000fe2000f8e0004 */
[----:B------:R-:W-:Y:S01]  /*9680*/  @UP0 ULDC UR8, c[0x0][0x2ec] ;  /* 0x0000bb0000080ab9 */ /* 0x000fe20000000800 */
[----:B------:R-:W-:-:S02]  /*9690*/  UIMAD UR5, UR13, UR29, UR7 ;  /* 0x0000001d0d0572a4 */ /* 0x000fc4000f8e0207 */
[----:B------:R-:W-:Y:S01]  /*96a0*/  UIMAD.WIDE.U32 UR8, UR28, UR8, URZ ;  /* 0x000000081c0872a5 */ /* 0x000fe2000f8e003f */
[----:B------:R-:W-:Y:S01]  /*96b0*/  @UP0 ULDC UR7, c[0x0][0x2f0] ;  /* 0x0000bc0000070ab9 */ /* 0x000fe20000000800 */
[----:B------:R-:W-:Y:S01]  /*96c0*/  UMOV UR36, UR28 ;  /* 0x0000001c00247c82 */ /* 0x000fe20008000000 */
[----:B------:R-:W-:Y:S02]  /*96d0*/  UIMAD UR4, UR17, UR29, UR10 ;  /* 0x0000001d110472a4 */ /* 0x000fe4000f8e020a */
[----:B------:R-:W-:Y:S02]  /*96e0*/  UIMAD UR35, UR35, 0x60, UR11 ;  /* 0x00000060232378a4 */ /* 0x000fe4000f8e020b */
        /* <DEDUP_REMOVED lines=14> */
.L_x_3479:
        /* <DEDUP_REMOVED lines=9> */
.L_x_3444:
        /* <DEDUP_REMOVED lines=112> */
.L_x_3455:
[----:B-1----:R-:W-:-:S05]  /*9f60*/  IMAD.MOV.U32 R6, RZ, RZ, 0x1 ;  /* 0x00000001ff067424 */ /* 0x002fca00078e00ff */
[----:B------:R-:W-:-:S04]  /*9f70*/  SHF.L.U32 R6, R6, 0x1f, RZ ;  /* 0x0000001f06067819 */ /* 0x000fc800000006ff */
[----:B------:R-:W1:Y:S02]  /*9f80*/  SYNCS.PHASECHK.TRANS64.TRYWAIT P1, [R0+URZ+0x36438], R6 ;  /* 0x03643806000075a7 */ /* 0x000e64000802017f */
[----:B-1----:R-:W-:Y:S05]  /*9f90*/  @!P1 BRA `(.L_x_3447) ;  /* 0x0000001800ec9947 */ /* 0x002fea0003800000 */
.L_x_3480:
[----:B------:R-:W-:Y:S05]  /*9fa0*/  @P0 BRA `(.L_x_3448) ;  /* 0x0000000000140947 */ /* 0x000fea0003800000 */
[----:B------:R-:W-:Y:S01]  /*9fb0*/  ISETP.NE.AND P1, PT, R18, RZ, PT ;  /* 0x000000ff1200720c */ /* 0x000fe20003f25270 */
[----:B------:R-:W-:-:S04]  /*9fc0*/  IMAD.MOV.U32 R3, RZ, RZ, 0x6100 ;  /* 0x00006100ff037424 */ /* 0x000fc800078e00ff */
[----:B------:R2:W-:Y:S08]  /*9fd0*/  SYNCS.ARRIVE.TRANS64 RZ, [R0+URZ+0x36430], R3 ;  /* 0x0364300300ff79a7 */ /* 0x0005f0000800003f */
[----:B------:R-:W-:Y:S05]  /*9fe0*/  @!P1 BRA `(.L_x_3448) ;  /* 0x0000000000049947 */ /* 0x000fea0003800000 */
[----:B------:R-:W-:Y:S01]  /*9ff0*/  BPT.TRAP 0x1 ;  /* 0x000000040000795c */ /* 0x000fe20000300000 */
.L_x_3448:
        /* <DEDUP_REMOVED lines=48> */
.L_x_3481:
[----:B------:R-:W-:Y:S05]  /*a300*/  @P0 BRA `(.L_x_3450) ;  /* 0x0000000000140947 */ /* 0x000fea0003800000 */
[----:B------:R-:W-:Y:S01]  /*a310*/  ISETP.NE.AND P1, PT, R18, RZ, PT ;  /* 0x000000ff1200720c */ /* 0x000fe20003f25270 */
[----:B--2---:R-:W-:-:S04]  /*a320*/  IMAD.MOV.U32 R3, RZ, RZ, 0x6100 ;  /* 0x00006100ff037424 */ /* 0x004fc800078e00ff */
[----:B------:R3:W-:Y:S08]  /*a330*/  SYNCS.ARRIVE.TRANS64 RZ, [R0+URZ+0x36418], R3 ;  /* 0x0364180300ff79a7 */ /* 0x0007f0000800003f */
[----:B------:R-:W-:Y:S05]  /*a340*/  @!P1 BRA `(.L_x_3450) ;  /* 0x0000000000049947 */ /* 0x000fea0003800000 */
[----:B------:R-:W-:Y:S01]  /*a350*/  BPT.TRAP 0x1 ;  /* 0x000000040000795c */ /* 0x000fe20000300000 */
.L_x_3450:
        /* <DEDUP_REMOVED lines=47> */
.L_x_3482:
        /* <DEDUP_REMOVED lines=8> */
.L_x_3452:
        /* <DEDUP_REMOVED lines=37> */
.L_x_3484:
[----:B------:R-:W-:Y:S05]  /*a920*/  @P0 BRA `(.L_x_3454) ;  /* 0x0000000000140947 */ /* 0x000fea0003800000 */
[----:B------:R-:W-:Y:S01]  /*a930*/  ISETP.NE.AND P1, PT, R18, RZ, PT ;  /* 0x000000ff1200720c */ /* 0x000fe20003f25270 */
[----:B--2---:R-:W-:-:S04]  /*a940*/  IMAD.MOV.U32 R5, RZ, RZ, 0x6100 ;  /* 0x00006100ff057424 */ /* 0x004fc800078e00ff */
[----:B------:R3:W-:Y:S08]  /*a950*/  SYNCS.ARRIVE.TRANS64 RZ, [R0+URZ+0x36410], R5 ;  /* 0x0364100500ff79a7 */ /* 0x0007f0000800003f */
[----:B------:R-:W-:Y:S05]  /*a960*/  @!P1 BRA `(.L_x_3454) ;  /* 0x0000000000049947 */ /* 0x000fea0003800000 */
[----:B------:R-:W-:Y:S01]  /*a970*/  BPT.TRAP 0x1 ;  /* 0x000000040000795c */ /* 0x000fe20000300000 */
.L_x_3454:
        /* <DEDUP_REMOVED lines=44> */
.L_x_3446:
[----:B------:R-:W-:Y:S01]  /*ac40*/  ISETP.NE.AND P1, PT, R20, RZ, PT ;  /* 0x000000ff1400720c */ /* 0x000fe20003f25270 */
[----:B------:R-:W-:Y:S02]  /*ac50*/  IMAD.MOV.U32 R16, RZ, RZ, 0x1 ;  /* 0x00000001ff107424 */ /* 0x000fe400078e00ff */
[----:B------:R-:W-:-:S10]  /*ac60*/  IMAD.MOV.U32 R5, RZ, RZ, R14 ;  /* 0x000000ffff057224 */ /* 0x000fd400078e000e */
[----:B------:R-:W-:Y:S05]  /*ac70*/  @!P1 BRA `(.L_x_3445) ;  /* 0x00000004008c9947 */ /* 0x000fea0003800000 */
[----:B------:R-:W2:Y:S02]  /*ac80*/  SYNCS.PHASECHK.TRANS64.TRYWAIT P1, [R0+URZ+0x36438], R6 ;  /* 0x03643806000075a7 */ /* 0x000ea4000802017f */
[----:B--2---:R-:W-:Y:S05]  /*ac90*/  @!P1 BRA `(.L_x_3456) ;  /* 0x00000010000c9947 */ /* 0x004fea0003800000 */
.L_x_3485:
[----:B------:R-:W-:Y:S05]  /*aca0*/  @P0 BRA `(.L_x_3457) ;  /* 0x0000000000140947 */ /* 0x000fea0003800000 */
[----:B------:R-:W-:Y:S01]  /*acb0*/  ISETP.NE.AND P1, PT, R18, RZ, PT ;  /* 0x000000ff1200720c */ /* 0x000fe20003f25270 */
[----:B------:R-:W-:-:S04]  /*acc0*/  IMAD.MOV.U32 R5, RZ, RZ, 0x6100 ;  /* 0x00006100ff057424 */ /* 0x000fc800078e00ff */
[----:B------:R3:W-:Y:S08]  /*acd0*/  SYNCS.ARRIVE.TRANS64 RZ, [R0+URZ+0x36430], R5 ;  /* 0x0364300500ff79a7 */ /* 0x0007f0000800003f */
[----:B------:R-:W-:Y:S05]  /*ace0*/  @!P1 BRA `(.L_x_3457) ;  /* 0x0000000000049947 */ /* 0x000fea0003800000 */
[----:B------:R-:W-:Y:S01]  /*acf0*/  BPT.TRAP 0x1 ;  /* 0x000000040000795c */ /* 0x000fe20000300000 */
.L_x_3457:
        /* <DEDUP_REMOVED lines=42> */
.L_x_3486:
[----:B------:R-:W-:Y:S01]  /*afa0*/  IMAD.MOV.U32 R16, RZ, RZ, RZ ;  /* 0x000000ffff107224 */ /* 0x000fe200078e00ff */
[----:B------:R-:W-:Y:S06]  /*afb0*/  @P0 BRA `(.L_x_3459) ;  /* 0x0000000000140947 */ /* 0x000fec0003800000 */
[----:B------:R-:W-:Y:S01]  /*afc0*/  ISETP.NE.AND P1, PT, R18, RZ, PT ;  /* 0x000000ff1200720c */ /* 0x000fe20003f25270 */
[----:B-1----:R-:W-:-:S04]  /*afd0*/  IMAD.MOV.U32 R5, RZ, RZ, 0x6100 ;  /* 0x00006100ff057424 */ /* 0x002fc800078e00ff */
[----:B------:R2:W-:Y:S08]  /*afe0*/  SYNCS.ARRIVE.TRANS64 RZ, [R0+URZ+0x36418], R5 ;  /* 0x0364180500ff79a7 */ /* 0x0005f0000800003f */
[----:B------:R-:W-:Y:S05]  /*aff0*/  @!P1 BRA `(.L_x_3459) ;  /* 0x0000000000049947 */ /* 0x000fea0003800000 */
[----:B------:R-:W-:Y:S01]  /*b000*/  BPT.TRAP 0x1 ;  /* 0x000000040000795c */ /* 0x000fe20000300000 */
.L_x_3459:
        /* <DEDUP_REMOVED lines=42> */
.L_x_3445:
[----:B------:R-:W-:-:S04]  /*b2b0*/  SHF.L.U32 R3, R16, 0x1f, RZ ;  /* 0x0000001f10037819 */ /* 0x000fc800000006ff */
[----:B------:R-:W2:Y:S02]  /*b2c0*/  SYNCS.PHASECHK.TRANS64.TRYWAIT P1, [R0+URZ+0x36438], R3 ;  /* 0x03643803000075a7 */ /* 0x000ea4000802017f */
[----:B--2---:R-:W-:Y:S05]  /*b2d0*/  @!P1 BRA `(.L_x_3460) ;  /* 0x0000000800a49947 */ /* 0x004fea0003800000 */
.L_x_3487:
[----:B------:R-:W-:Y:S05]  /*b2e0*/  @P0 BRA `(.L_x_3461) ;  /* 0x0000000000180947 */ /* 0x000fea0003800000 */
[----:B------:R-:W3:Y:S01]  /*b2f0*/  S2R R2, SR_TID.X ;  /* 0x0000000000027919 */ /* 0x000ee20000002100 */
[----:B--2---:R-:W-:-:S04]  /*b300*/  IMAD.MOV.U32 R3, RZ, RZ, 0x6100 ;  /* 0x00006100ff037424 */ /* 0x004fc800078e00ff */
[----:B------:R4:W-:Y:S01]  /*b310*/  SYNCS.ARRIVE.TRANS64 RZ, [R0+URZ+0x36430], R3 ;  /* 0x0364300300ff79a7 */ /* 0x0009e2000800003f */
[----:B---3--:R-:W-:-:S13]  /*b320*/  LOP3.LUT P0, RZ, R2, 0x1f, RZ, 0xc0, !PT ;  /* 0x0000001f02ff7812 */ /* 0x008fda000780c0ff */
[----:B----4-:R-:W-:Y:S05]  /*b330*/  @!P0 BRA `(.L_x_3461) ;  /* 0x0000000000048947 */ /* 0x010fea0003800000 */
[----:B------:R-:W-:Y:S01]  /*b340*/  BPT.TRAP 0x1 ;  /* 0x000000040000795c */ /* 0x000fe20000300000 */
.L_x_3461:
        /* <DEDUP_REMOVED lines=22> */
[----:B-12---:R-:W-:Y:S01]  /*b4b0*/  SEL R0, RZ, 0x1, P0 ;  /* 0x00000001ff007807 */ /* 0x006fe20000000000 */
        /* <DEDUP_REMOVED lines=20> */
[----:B-1----:R-:W-:Y:S01]  /*b600*/  NOP ;  /* 0x0000000000007918 */ /* 0x002fe20000000000 */
.L_x_3442:
[----:B------:R-:W-:Y:S05]  /*b610*/  BSYNC B0 ;  /* 0x0000000000007941 */ /* 0x000fea0003800000 */
.L_x_3438:
[----:B------:R-:W-:-:S03]  /*b620*/  UMOV UR7, 0xffffffff ;  /* 0xffffffff00077882 */ /* 0x000fc60000000000 */
[----:B------:R-:W-:Y:S05]  /*b630*/  BRA.DIV UR7, `(.L_x_3462) ;  /* 0x0000000607e07947 */ /* 0x000fea000b800000 */
[----:B------:R-:W-:-:S13]  /*b640*/  ELECT P6, URZ, PT ;  /* 0x00000000003f782f */ /* 0x000fda00038c0000 */
.L_x_3490:
[----:B------:R-:W-:Y:S05]  /*b650*/  @!P6 BRA `(.L_x_3302) ;  /* 0x000000000074e947 */ /* 0x000fea0003800000 */
[----:B------:R-:W2:Y:S02]  /*b660*/  LDL.LU R3, [R1] ;  /* 0x0000000001037983 */ /* 0x000ea40000300800 */
[----:B--2---:R-:W-:-:S04]  /*b670*/  LOP3.LUT R3, R3, 0x2, RZ, 0xfc, !PT ;  /* 0x0000000203037812 */ /* 0x004fc800078efcff */
[----:B------:R-:W-:-:S13]  /*b680*/  ISETP.NE.AND P2, PT, R3, 0x3, PT ;  /* 0x000000030300780c */ /* 0x000fda0003f45270 */
[----:B------:R-:W-:Y:S05]  /*b690*/  @!P2 BRA `(.L_x_3463) ;  /* 0x000000000004a947 */ /* 0x000fea0003800000 */
[----:B------:R-:W-:Y:S01]  /*b6a0*/  BPT.TRAP 0x1 ;  /* 0x000000040000795c */ /* 0x000fe20000300000 */
.L_x_3463:
        /* <DEDUP_REMOVED lines=15> */
.L_x_3491:
[----:B------:R-:W2:Y:S02]  /*b7a0*/  SYNCS.PHASECHK.TRANS64.TRYWAIT P0, [R3+URZ], R0 ;  /* 0x00000000030075a7 */ /* 0x000ea4000800017f */
[----:B--2---:R-:W-:Y:S05]  /*b7b0*/  @!P0 BRA `(.L_x_3465) ;  /* 0x0000000400b48947 */ /* 0x004fea0003800000 */
.L_x_3492:
[----:B------:R-:W-:Y:S05]  /*b7c0*/  @!P2 BRA `(.L_x_3466) ;  /* 0x000000000004a947 */ /* 0x000fea0003800000 */
[----:B------:R-:W-:Y:S01]  /*b7d0*/  BPT.TRAP 0x1 ;  /* 0x000000040000795c */ /* 0x000fe20000300000 */
.L_x_3466:
[----:B------:R-:W-:-:S07]  /*b7e0*/  SHF.L.U32 R16, R16, 0x1f, RZ ;  /* 0x0000001f10107819 */ /* 0x000fce00000006ff */
.L_x_3467:
[----:B---3--:R3:W4:Y:S02]  /*b7f0*/  SYNCS.PHASECHK.TRANS64.TRYWAIT P0, [R9+URZ+0x36438], R16 ;  /* 0x03643810090075a7 */ /* 0x008724000800017f */
[----:B----4-:R-:W-:Y:S05]  /*b800*/  @!P0 NANOSLEEP.SYNCS 0x989680 ;  /* 0x009896800000895d */ /* 0x010fea0003900000 */
[----:B------:R-:W4:Y:S02]  /*b810*/  @!P0 SYNCS.PHASECHK.TRANS64 P0, [R9+URZ+0x36438], R16 ;  /* 0x03643810090085a7 */ /* 0x000f24000800007f */
[----:B----4-:R-:W-:Y:S05]  /*b820*/  @!P0 BRA `(.L_x_3467) ;  /* 0xfffffffc00f08947 */ /* 0x010fea000383ffff */
.L_x_3302:
[----:B------:R-:W-:Y:S05]  /*b830*/  BSYNC B6 ;  /* 0x0000000000067941 */ /* 0x000fea0003800000 */
.L_x_3294:
[----:B------:R-:W-:Y:S05]  /*b840*/  EXIT ;  /* 0x000000000000794d */ /* 0x000fea0003800000 */
.L_x_3312:
[----:B------:R-:W-:Y:S02]  /*b850*/  IMAD.MOV.U32 R12, RZ, RZ, RZ ;  /* 0x000000ffff0c7224 */ /* 0x000fe400078e00ff */
[----:B------:R-:W-:Y:S02]  /*b860*/  IMAD.MOV.U32 R11, RZ, RZ, 0x1f ;  /* 0x0000001fff0b7424 */ /* 0x000fe400078e00ff */
[----:B------:R-:W-:-:S07]  /*b870*/  IMAD.MOV.U32 R15, RZ, RZ, -0x1 ;  /* 0xffffffffff0f7424 */ /* 0x000fce00078e00ff */
[----:B----4-:R-:W-:Y:S05]  /*b880*/  WARPSYNC.COLLECTIVE R15, `(.L_x_3468) ;  /* 0x000000000f087348 */ /* 0x010fea0003c00000 */
[----:B------:R1:W2:Y:S02]  /*b890*/  SHFL.IDX P6, R14, R13, R12, R11 ;  /* 0x0000000c0d0e7389 */ /* 0x0002a400000c000b */
[----:B-12-4-:R-:W-:Y:S01]  /*b8a0*/  ENDCOLLECTIVE ;  /* 0x000000000000791b */ /* 0x016fe20003800000 */
.L_x_3468:
[----:B------:R-:W-:Y:S05]  /*b8b0*/  BRA `(.L_x_3469) ;  /* 0xffffff5c00447947 */ /* 0x000fea000383ffff */
.L_x_3314:
[----:B--2---:R2:W3:Y:S02]  /*b8c0*/  SYNCS.PHASECHK.TRANS64.TRYWAIT P0, [R156+URZ+0x36400], R15 ;  /* 0x0364000f9c0075a7 */ /* 0x0044e4000800017f */
[----:B---3--:R-:W-:Y:S05]  /*b8d0*/  @!P0 NANOSLEEP.SYNCS 0x989680 ;  /* 0x009896800000895d */ /* 0x008fea0003900000 */
[----:B------:R-:W3:Y:S02]  /*b8e0*/  @!P0 SYNCS.PHASECHK.TRANS64 P0, [R156+URZ+0x36400], R15 ;  /* 0x0364000f9c0085a7 */ /* 0x000ee4000800007f */
[----:B---3--:R-:W-:Y:S05]  /*b8f0*/  @!P0 BRA `(.L_x_3314) ;  /* 0xfffffffc00f08947 */ /* 0x008fea000383ffff */
[----:B------:R-:W-:Y:S05]  /*b900*/  BRA `(.L_x_3313) ;  /* 0xffffff5c00847947 */ /* 0x000fea000383ffff */
.L_x_3318:
[----:B---3--:R3:W1:Y:S02]  /*b910*/  SYNCS.PHASECHK.TRANS64.TRYWAIT P1, [R3+URZ+0x36410], R12 ;  /* 0x0364100c030075a7 */ /* 0x008664000802017f */
[----:B-1----:R-:W-:Y:S05]  /*b920*/  @!P1 NANOSLEEP.SYNCS 0x989680 ;  /* 0x009896800000995d */ /* 0x002fea0003900000 */
[----:B------:R-:W1:Y:S02]  /*b930*/  @!P1 SYNCS.PHASECHK.TRANS64 P1, [R3+URZ+0x36410], R12 ;  /* 0x0364100c030095a7 */ /* 0x000e64000802007f */
[----:B-1----:R-:W-:Y:S05]  /*b940*/  @!P1 BRA `(.L_x_3318) ;  /* 0xfffffffc00f09947 */ /* 0x002fea000383ffff */
[----:B------:R-:W-:Y:S05]  /*b950*/  BRA `(.L_x_3317) ;  /* 0xffffff6400387947 */ /* 0x000fea000383ffff */
.L_x_3322:
[----:B------:R1:W1:Y:S02]  /*b960*/  SYNCS.PHASECHK.TRANS64.TRYWAIT P1, [R156+URZ+0x36430], R15 ;  /* 0x0364300f9c0075a7 */ /* 0x000264000802017f */
[----:B-1----:R-:W-:Y:S05]  /*b970*/  @!P1 NANOSLEEP.SYNCS 0x989680 ;  /* 0x009896800000995d */ /* 0x002fea0003900000 */
[----:B------:R-:W1:Y:S02]  /*b980*/  @!P1 SYNCS.PHASECHK.TRANS64 P1, [R156+URZ+0x36430], R15 ;  /* 0x0364300f9c0095a7 */ /* 0x000e64000802007f */
[----:B-1----:R-:W-:Y:S05]  /*b990*/  @!P1 BRA `(.L_x_3322) ;  /* 0xfffffffc00f09947 */ /* 0x002fea000383ffff */
[----:B------:R-:W-:Y:S05]  /*b9a0*/  BRA `(.L_x_3321) ;  /* 0xffffff6800dc7947 */ /* 0x000fea000383ffff */
.L_x_3386:
[----:B------:R-:W-:Y:S01]  /*b9b0*/  BSSY B0, `(.L_x_3470) ;  /* 0x0000005000007945 */ /* 0x000fe20003800000 */
[----:B------:R-:W-:-:S07]  /*b9c0*/  IMAD.MOV.U32 R15, RZ, RZ, -0x1 ;  /* 0xffffffffff0f7424 */ /* 0x000fce00078e00ff */
[----:B------:R-:W-:Y:S05]  /*b9d0*/  WARPSYNC.COLLECTIVE R15, `(.L_x_3471) ;  /* 0x000000000f087348 */ /* 0x000fea0003c00000 */
[----:B------:R-:W-:Y:S01]  /*b9e0*/  NOP ;  /* 0x0000000000007918 */ /* 0x000fe20000000000 */
[----:B------:R-:W-:Y:S01]  /*b9f0*/  ENDCOLLECTIVE ;  /* 0x000000000000791b */ /* 0x000fe20003800000 */
.L_x_3471:
[----:B------:R-:W-:Y:S05]  /*ba00*/  BSYNC B0 ;  /* 0x0000000000007941 */ /* 0x000fea0003800000 */
.L_x_3470:
[----:B------:R-:W-:Y:S05]  /*ba10*/  BRA `(.L_x_3472) ;  /* 0xffffffbc00207947 */ /* 0x000fea000383ffff */
.L_x_3403:
[----:B------:R-:W-:Y:S01]  /*ba20*/  BSSY B0, `(.L_x_3473) ;  /* 0x0000005000007945 */ /* 0x000fe20003800000 */
[----:B------:R-:W-:-:S07]  /*ba30*/  IMAD.MOV.U32 R15, RZ, RZ, -0x1 ;  /* 0xffffffffff0f7424 */ /* 0x000fce00078e00ff */
[----:B------:R-:W-:Y:S05]  /*ba40*/  WARPSYNC.COLLECTIVE R15, `(.L_x_3474) ;  /* 0x000000000f087348 */ /* 0x000fea0003c00000 */
[----:B------:R-:W-:Y:S01]  /*ba50*/  NOP ;  /* 0x0000000000007918 */ /* 0x000fe20000000000 */
[----:B------:R-:W-:Y:S01]  /*ba60*/  ENDCOLLECTIVE ;  /* 0x000000000000791b */ /* 0x000fe20003800000 */
.L_x_3474:
[----:B------:R-:W-:Y:S05]  /*ba70*/  BSYNC B0 ;  /* 0x0000000000007941 */ /* 0x000fea0003800000 */
.L_x_3473:
[----:B------:R-:W-:Y:S05]  /*ba80*/  BRA `(.L_x_3475) ;  /* 0xffffffc400347947 */ /* 0x000fea000383ffff */
.L_x_3419:
[----:B------:R-:W-:Y:S01]  /*ba90*/  BSSY B0, `(.L_x_3476) ;  /* 0x0000005000007945 */ /* 0x000fe20003800000 */
[----:B------:R-:W-:-:S07]  /*baa0*/  IMAD.MOV.U32 R15, RZ, RZ, -0x1 ;  /* 0xffffffffff0f7424 */ /* 0x000fce00078e00ff */
[----:B------:R-:W-:Y:S05]  /*bab0*/  WARPSYNC.COLLECTIVE R15, `(.L_x_3477) ;  /* 0x000000000f087348 */ /* 0x000fea0003c00000 */
[----:B------:R-:W-:Y:S01]  /*bac0*/  NOP ;  /* 0x0000000000007918 */ /* 0x000fe20000000000 */
[----:B------:R-:W-:Y:S01]  /*bad0*/  ENDCOLLECTIVE ;  /* 0x000000000000791b */ /* 0x000fe20003800000 */
.L_x_3477:
[----:B------:R-:W-:Y:S05]  /*bae0*/  BSYNC B0 ;  /* 0x0000000000007941 */ /* 0x000fea0003800000 */
.L_x_3476:
[----:B------:R-:W-:Y:S05]  /*baf0*/  BRA `(.L_x_3478) ;  /* 0xffffffc800c07947 */ /* 0x000fea000383ffff */
.L_x_3443:
[----:B-1----:R1:W2:Y:S02]  /*bb00*/  SYNCS.PHASECHK.TRANS64.TRYWAIT P1, [R0+URZ+0x36420], R6 ;  /* 0x03642006000075a7 */ /* 0x0022a4000802017f */
[----:B--2---:R-:W-:Y:S05]  /*bb10*/  @!P1 NANOSLEEP.SYNCS 0x989680 ;  /* 0x009896800000995d */ /* 0x004fea0003900000 */
[----:B------:R-:W2:Y:S02]  /*bb20*/  @!P1 SYNCS.PHASECHK.TRANS64 P1, [R0+URZ+0x36420], R6 ;  /* 0x03642006000095a7 */ /* 0x000ea4000802007f */
[----:B--2---:R-:W-:Y:S05]  /*bb30*/  @!P1 BRA `(.L_x_3443) ;  /* 0xfffffffc00f09947 */ /* 0x004fea000383ffff */
[----:B------:R-:W-:Y:S05]  /*bb40*/  BRA `(.L_x_3479) ;  /* 0xffffffdc00207947 */ /* 0x000fea000383ffff */
.L_x_3447:
[----:B-1----:R1:W2:Y:S02]  /*bb50*/  SYNCS.PHASECHK.TRANS64.TRYWAIT P1, [R0+URZ+0x36438], R6 ;  /* 0x03643806000075a7 */ /* 0x0022a4000802017f */
[----:B--2---:R-:W-:Y:S05]  /*bb60*/  @!P1 NANOSLEEP.SYNCS 0x989680 ;  /* 0x009896800000995d */ /* 0x004fea0003900000 */
[----:B------:R-:W2:Y:S02]  /*bb70*/  @!P1 SYNCS.PHASECHK.TRANS64 P1, [R0+URZ+0x36438], R6 ;  /* 0x03643806000095a7 */ /* 0x000ea4000802007f */
[----:B--2---:R-:W-:Y:S05]  /*bb80*/  @!P1 BRA `(.L_x_3447) ;  /* 0xfffffffc00f09947 */ /* 0x004fea000383ffff */
[----:B------:R-:W-:Y:S05]  /*bb90*/  BRA `(.L_x_3480) ;  /* 0xffffffe400007947 */ /* 0x000fea000383ffff */
.L_x_3449:
[----:B--2---:R2:W3:Y:S02]  /*bba0*/  SYNCS.PHASECHK.TRANS64.TRYWAIT P1, [R0+URZ+0x36428], R3 ;  /* 0x03642803000075a7 */ /* 0x0044e4000802017f */
[----:B---3--:R-:W-:Y:S05]  /*bbb0*/  @!P1 NANOSLEEP.SYNCS 0x989680 ;  /* 0x009896800000995d */ /* 0x008fea0003900000 */
[----:B------:R-:W3:Y:S02]  /*bbc0*/  @!P1 SYNCS.PHASECHK.TRANS64 P1, [R0+URZ+0x36428], R3 ;  /* 0x03642803000095a7 */ /* 0x000ee4000802007f */
[----:B---3--:R-:W-:Y:S05]  /*bbd0*/  @!P1 BRA `(.L_x_3449) ;  /* 0xfffffffc00f09947 */ /* 0x008fea000383ffff */
[----:B------:R-:W-:Y:S05]  /*bbe0*/  BRA `(.L_x_3481) ;  /* 0xffffffe400c47947 */ /* 0x000fea000383ffff */
.L_x_3451:
        /* <DEDUP_REMOVED lines=8> */
.L_x_3453:
[----:B------:R-:W-:-:S07]  /*bc70*/  SHF.L.U32 R5, R7, 0x1f, RZ ;  /* 0x0000001f07057819 */ /* 0x000fce00000006ff */
.L_x_3483:
[----:B--2---:R2:W3:Y:S02]  /*bc80*/  SYNCS.PHASECHK.TRANS64.TRYWAIT P1, [R0+URZ+0x36420], R5 ;  /* 0x03642005000075a7 */ /* 0x0044e4000802017f */
[----:B---3--:R-:W-:Y:S05]  /*bc90*/  @!P1 NANOSLEEP.SYNCS 0x989680 ;  /* 0x009896800000995d */ /* 0x008fea0003900000 */
[----:B------:R-:W3:Y:S02]  /*bca0*/  @!P1 SYNCS.PHASECHK.TRANS64 P1, [R0+URZ+0x36420], R5 ;  /* 0x03642005000095a7 */ /* 0x000ee4000802007f */
[----:B---3--:R-:W-:Y:S05]  /*bcb0*/  @!P1 BRA `(.L_x_3483) ;  /* 0xfffffffc00f09947 */ /* 0x008fea000383ffff */
[----:B------:R-:W-:Y:S05]  /*bcc0*/  BRA `(.L_x_3484) ;  /* 0xffffffec00147947 */ /* 0x000fea000383ffff */
.L_x_3456:
[----:B--2---:R2:W3:Y:S02]  /*bcd0*/  SYNCS.PHASECHK.TRANS64.TRYWAIT P1, [R0+URZ+0x36438], R6 ;  /* 0x03643806000075a7 */ /* 0x0044e4000802017f */
[----:B---3--:R-:W-:Y:S05]  /*bce0*/  @!P1 NANOSLEEP.SYNCS 0x989680 ;  /* 0x009896800000995d */ /* 0x008fea0003900000 */
[----:B------:R-:W3:Y:S02]  /*bcf0*/  @!P1 SYNCS.PHASECHK.TRANS64 P1, [R0+URZ+0x36438], R6 ;  /* 0x03643806000095a7 */ /* 0x000ee4000802007f */
[----:B---3--:R-:W-:Y:S05]  /*bd00*/  @!P1 BRA `(.L_x_3456) ;  /* 0xfffffffc00f09947 */ /* 0x008fea000383ffff */
[----:B------:R-:W-:Y:S05]  /*bd10*/  BRA `(.L_x_3485) ;  /* 0xffffffec00e07947 */ /* 0x000fea000383ffff */
.L_x_3458:
[----:B-1----:R1:W2:Y:S02]  /*bd20*/  SYNCS.PHASECHK.TRANS64.TRYWAIT P1, [R0+URZ+0x36428], R5 ;  /* 0x03642805000075a7 */ /* 0x0022a4000802017f */
[----:B--2---:R-:W-:Y:S05]  /*bd30*/  @!P1 NANOSLEEP.SYNCS 0x989680 ;  /* 0x009896800000995d */ /* 0x004fea0003900000 */
[----:B------:R-:W2:Y:S02]  /*bd40*/  @!P1 SYNCS.PHASECHK.TRANS64 P1, [R0+URZ+0x36428], R5 ;  /* 0x03642805000095a7 */ /* 0x000ea4000802007f */
[----:B--2---:R-:W-:Y:S05]  /*bd50*/  @!P1 BRA `(.L_x_3458) ;  /* 0xfffffffc00f09947 */ /* 0x004fea000383ffff */
[----:B------:R-:W-:Y:S05]  /*bd60*/  BRA `(.L_x_3486) ;  /* 0xfffffff0008c7947 */ /* 0x000fea000383ffff */
.L_x_3460:
[----:B--2---:R2:W3:Y:S02]  /*bd70*/  SYNCS.PHASECHK.TRANS64.TRYWAIT P1, [R0+URZ+0x36438], R3 ;  /* 0x03643803000075a7 */ /* 0x0044e4000802017f */
[----:B---3--:R-:W-:Y:S05]  /*bd80*/  @!P1 NANOSLEEP.SYNCS 0x989680 ;  /* 0x009896800000995d */ /* 0x008fea0003900000 */
[----:B------:R-:W3:Y:S02]  /*bd90*/  @!P1 SYNCS.PHASECHK.TRANS64 P1, [R0+URZ+0x36438], R3 ;  /* 0x03643803000095a7 */ /* 0x000ee4000802007f */
[----:B---3--:R-:W-:Y:S05]  /*bda0*/  @!P1 BRA `(.L_x_3460) ;  /* 0xfffffffc00f09947 */ /* 0x008fea000383ffff */
[----:B------:R-:W-:Y:S05]  /*bdb0*/  BRA `(.L_x_3487) ;  /* 0xfffffff400487947 */ /* 0x000fea000383ffff */
.L_x_3462:
[----:B------:R-:W-:Y:S01]  /*bdc0*/  BSSY B0, `(.L_x_3488) ;  /* 0x0000006000007945 */ /* 0x000fe20003800000 */
[----:B------:R-:W-:-:S07]  /*bdd0*/  IMAD.MOV.U32 R15, RZ, RZ, -0x1 ;  /* 0xffffffffff0f7424 */ /* 0x000fce00078e00ff */
[----:B------:R-:W-:Y:S05]  /*bde0*/  WARPSYNC.COLLECTIVE R15, `(.L_x_3489) ;  /* 0x000000000f0c7348 */ /* 0x000fea0003c00000 */
[----:B------:R-:W-:Y:S02]  /*bdf0*/  ELECT P6, UR62, PT ;  /* 0x00000000003e782f */ /* 0x000fe400038c0000 */
[----:B------:R-:W-:Y:S01]  /*be00*/  MOV R14, UR62 ;  /* 0x0000003e000e7c02 */ /* 0x000fe20008000f00 */
[----:B------:R-:W-:Y:S10]  /*be10*/  ENDCOLLECTIVE ;  /* 0x000000000000791b */ /* 0x000ff40003800000 */
.L_x_3489:
[----:B------:R-:W-:Y:S05]  /*be20*/  BSYNC B0 ;  /* 0x0000000000007941 */ /* 0x000fea0003800000 */
.L_x_3488:
[----:B------:R-:W-:Y:S05]  /*be30*/  BRA `(.L_x_3490) ;  /* 0xfffffff800047947 */ /* 0x000fea000383ffff */
.L_x_3464:
[----:B-1----:R1:W2:Y:S02]  /*be40*/  SYNCS.PHASECHK.TRANS64.TRYWAIT P0, [R7+URZ], R4 ;  /* 0x00000004070075a7 */ /* 0x0022a4000800017f */
[----:B--2---:R-:W-:Y:S05]  /*be50*/  @!P0 NANOSLEEP.SYNCS 0x989680 ;  /* 0x009896800000895d */ /* 0x004fea0003900000 */
[----:B------:R-:W2:Y:S02]  /*be60*/  @!P0 SYNCS.PHASECHK.TRANS64 P0, [R7+URZ], R4 ;  /* 0x00000004070085a7 */ /* 0x000ea4000800007f */
[----:B--2---:R-:W-:Y:S05]  /*be70*/  @!P0 BRA `(.L_x_3464) ;  /* 0xfffffffc00f08947 */ /* 0x004fea000383ffff */
[----:B------:R-:W-:Y:S05]  /*be80*/  BRA `(.L_x_3491) ;  /* 0xfffffff800447947 */ /* 0x000fea000383ffff */
.L_x_3465:
[----:B--2---:R2:W3:Y:S02]  /*be90*/  SYNCS.PHASECHK.TRANS64.TRYWAIT P0, [R3+URZ], R0 ;  /* 0x00000000030075a7 */ /* 0x0044e4000800017f */
[----:B---3--:R-:W-:Y:S05]  /*bea0*/  @!P0 NANOSLEEP.SYNCS 0x989680 ;  /* 0x009896800000895d */ /* 0x008fea0003900000 */
[----:B------:R-:W3:Y:S02]  /*beb0*/  @!P0 SYNCS.PHASECHK.TRANS64 P0, [R3+URZ], R0 ;  /* 0x00000000030085a7 */ /* 0x000ee4000800007f */
[----:B---3--:R-:W-:Y:S05]  /*bec0*/  @!P0 BRA `(.L_x_3465) ;  /* 0xfffffffc00f08947 */ /* 0x008fea000383ffff */
[----:B------:R-:W-:Y:S05]  /*bed0*/  BRA `(.L_x_3492) ;  /* 0xfffffff800387947 */ /* 0x000fea000383ffff */
.L_x_3493:
        /* <DEDUP_REMOVED lines=10> */
.L_x_3877:


//--------------------- .text._ZN7cutlass13device_kernelIN5flash11enable_sm90INS1_16FlashAttnBwdSm90INS1_25CollectiveMainloopBwdSm90ILi2ELi1ELi1EN4cute5tupleIJNS5_1CILi1EEES8_S8_EEENS6_IJNS7_ILi64EEENS7_ILi96EEENS7_ILi192EEEEEENS_10bfloat16_tEfNS_4arch4Sm90ELb1ELb0ELb0ELb1ELb0ELb0ELb1ELb0ELi3ELi1ELi1ELi1ELb0EEENS1_24CollectiveEpilogueBwdGQAISD_fSG_Li384ELb1ELb0EEENS1_25SingleTileBwdLPTSchedulerILb1ELi96ELb0EEEEEEEEEvNT_6ParamsE --------------------------
	.section	.text._ZN7cutlass13device_kernelIN5flash11enable_sm90INS1_16FlashAttnBwdSm90INS1_25CollectiveMainloopBwdSm90ILi2ELi1ELi1EN4cute5tupleIJNS5_1CILi1EEES8_S8_EEENS6_IJNS7_ILi64EEENS7_ILi96EEENS7_ILi192EEEEEENS_10bfloat16_tEfNS_4arch4Sm90ELb1ELb0ELb0ELb1ELb0ELb0ELb1ELb0ELi3ELi1ELi1ELi1ELb0EEENS1_24CollectiveEpilogueBwdGQAISD_fSG_Li384ELb1ELb0EEENS1_25SingleTileBwdLPTSchedulerILb1ELi96ELb0EEEEEEEEEvNT_6ParamsE,"ax",@progbits
	.align	128
.text._ZN7cutlass13device_kernelIN5flash11enable_sm90INS1_16FlashAttnBwdSm90INS1_25CollectiveMainloopBwdSm90ILi2ELi1ELi1EN4cute5tupleIJNS5_1CILi1EEES8_S8_EEENS6_IJNS7_ILi64EEENS7_ILi96EEENS7_ILi192EEEEEENS_10bfloat16_tEfNS_4arch4Sm90ELb1ELb0ELb0ELb1ELb0ELb0ELb1ELb0ELi3ELi1ELi1ELi1ELb0EEENS1_24CollectiveEpilogueBwdGQAISD_fSG_Li384ELb1ELb0EEENS1_25SingleTileBwdLPTSchedulerILb1ELi96ELb0EEEEEEEEEvNT_6ParamsE:
        .type           _ZN7cutlass13device_kernelIN5flash11enable_sm90INS1_16FlashAttnBwdSm90INS1_25CollectiveMainloopBwdSm90ILi2ELi1ELi1EN4cute5tupleIJNS5_1CILi1EEES8_S8_EEENS6_IJNS7_ILi64EEENS7_ILi96EEENS7_ILi192EEEEEENS_10bfloat16_tEfNS_4arch4Sm90ELb1ELb0ELb0ELb1ELb0ELb0ELb1ELb0ELi3ELi1ELi1ELi1ELb0EEENS1_24CollectiveEpilogueBwdGQAISD_fSG_Li384ELb1ELb0EEENS1_25SingleTileBwdLPTSchedulerILb1ELi96ELb0EEEEEEEEEvNT_6ParamsE,@function
        .size           _ZN7cutlass13device_kernelIN5flash11enable_sm90INS1_16FlashAttnBwdSm90INS1_25CollectiveMainloopBwdSm90ILi2ELi1ELi1EN4cute5tupleIJNS5_1CILi1EEES8_S8_EEENS6_IJNS7_ILi64EEENS7_ILi96EEENS7_ILi192EEEEEENS_10bfloat16_tEfNS_4arch4Sm90ELb1ELb0ELb0ELb1ELb0ELb0ELb1ELb0ELi3ELi1ELi1ELi1ELb0EEENS1_24CollectiveEpilogueBwdGQAISD_fSG_Li384ELb1ELb0EEENS1_25SingleTileBwdLPTSchedulerILb1ELi96ELb0EEEEEEEEEvNT_6ParamsE,(.L_x_3878 - _ZN7cutlass13device_kernelIN5flash11enable_sm90INS1_16FlashAttnBwdSm90INS1_25CollectiveMainloopBwdSm90ILi2ELi1ELi1EN4cute5tupleIJNS5_1CILi1EEES8_S8_EEENS6_IJNS7_ILi64EEENS7_ILi96EEENS7_ILi192EEEEEENS_10bfloat16_tEfNS_4arch4Sm90ELb1ELb0ELb0ELb1ELb0ELb0ELb1ELb0ELi3ELi1ELi1ELi1ELb0EEENS1_24CollectiveEpilogueBwdGQAISD_fSG_Li384ELb1ELb0EEENS1_25SingleTileBwdLPTSchedulerILb1ELi96ELb0EEEEEEEEEvNT_6ParamsE)
        .other          _ZN7cutlass13device_kernelIN5flash11enable_sm90INS1_16FlashAttnBwdSm90INS1_25CollectiveMainloopBwdSm90ILi2ELi1ELi1EN4cute5tupleIJNS5_1CILi1EEES8_S8_EEENS6_IJNS7_ILi64EEENS7_ILi96EEENS7_ILi192EEEEEENS_10bfloat16_tEfNS_4arch4Sm90ELb1ELb0ELb0ELb1ELb0ELb0ELb1ELb0ELi3ELi1ELi1ELi1ELb0EEENS1_24CollectiveEpilogueBwdGQAISD_fSG_Li384ELb1ELb0EEENS1_25SingleTileBwdLPTSchedulerILb1ELi96ELb0EEEEEEEEEvNT_6ParamsE,@"STO_CUDA_ENTRY STV_DEFAULT"
_ZN7cutlass13device_kernelIN5flash11enable_sm90INS1_16FlashAttnBwdSm90INS1_25CollectiveMainloopBwdSm90ILi2ELi1ELi1EN4cute5tupleIJNS5_1CILi1EEES8_S8_EEENS6_IJNS7_ILi64EEENS7_ILi96EEENS7_ILi192EEEEEENS_10bfloat16_tEfNS_4arch4Sm90ELb1ELb0ELb0ELb1ELb0ELb0ELb1ELb0ELi3ELi1ELi1ELi1ELb0EEENS1_24CollectiveEpilogueBwdGQAISD_fSG_Li384ELb1ELb0EEENS1_25SingleTileBwdLPTSchedulerILb1ELi96ELb0EEEEEEEEEvNT_6ParamsE:
        /* <DEDUP_REMOVED lines=23> */
.L_x_3495:
[----:B------:R-:W-:Y:S05]  /*0170*/  BSYNC B0 ;  /* 0x0000000000007941 */ /* 0x000fea0003800000 */
.L_x_3494:
        /* <DEDUP_REMOVED lines=34> */
.L_x_3496:
        /* <DEDUP_REMOVED lines=20> */
.L_x_3497:
        /* <DEDUP_REMOVED lines=9> */
.L_x_3500:
        /* <DEDUP_REMOVED lines=32> */
.L_x_3501:
[----:B------:R-:W1:Y:S01]  /*0770*/  LDC R3, c[0x0][0x8cc] ;  /* 0x00023300ff037b82 */ /* 0x000e620000000800 */
[----:B------:R-:W-:Y:S01]  /*0780*/  IMAD.U32 R152, RZ, RZ, UR4 ;  /* 0x00000004ff987e24 */ /* 0x000fe2000f8e00ff */
[----:B-1----:R-:W-:-:S13]  /*0790*/  ISETP.NE.AND P0, PT, R3, 0x1, PT ;  /* 0x000000010300780c */ /* 0x002fda0003f05270 */
[----:B------:R-:W1:Y:S02]  /*07a0*/  @P0 LDC.64 R4, c[0x0][0x8d0] ;  /* 0x00023400ff040b82 */ /* 0x000e640000000a00 */
[----:B-1----:R-:W-:-:S05]  /*07b0*/  @P0 IMAD.HI.U32 R0, R4, UR4, RZ ;  /* 0x0000000404000c27 */ /* 0x002fca000f8e00ff */
[----:B------:R-:W-:-:S05]  /*07c0*/  @P0 SHF.R.U32.HI R152, RZ, R5, R0 ;  /* 0x00000005ff980219 */ /* 0x000fca0000011600 */
[----:B------:R-:W-:-:S07]  /*07d0*/  IMAD R0, R152, R3, RZ ;  /* 0x0000000398007224 */ /* 0x000fce00078e02ff */
.L_x_3502:
        /* <DEDUP_REMOVED lines=20> */
.L_x_3503:
        /* <DEDUP_REMOVED lines=10> */
.L_x_3505:
[----:B------:R-:W1:Y:S02]  /*09c0*/  LDC R0, c[0x0][0x8f4] ;  /* 0x00023d00ff007b82 */ /* 0x000e640000000800 */
.L_x_3504:
        /* <DEDUP_REMOVED lines=14> */
[----:B--2---:R-:W-:-:S06]  /*0ab0*/  IMAD.WIDE R22, R19, 0x4, R22 ;  /* 0x0000000413167825 */ /* 0x004fcc00078e0216 */
[----:B------:R2:W5:Y:S01]  /*0ac0*/  LDG.E R22, desc[UR38][R22.64] ;  /* 0x0000002616167981 */ /* 0x000562000c1e1900 */
[----:B------:R-:W-:Y:S05]  /*0ad0*/  BRA `(.L_x_3508) ;  /* 0x0000000000287947 */ /* 0x000fea0003800000 */
.L_x_3507:
        /* <DEDUP_REMOVED lines=10> */
.L_x_3508:
        /* <DEDUP_REMOVED lines=8> */
.L_x_3509:
        /* <DEDUP_REMOVED lines=9> */
.L_x_3510:
        /* <DEDUP_REMOVED lines=87> */
.L_x_3513:
        /* <DEDUP_REMOVED lines=15> */
.L_x_3512:
        /* <DEDUP_REMOVED lines=20> */
.L_x_3515:
        /* <DEDUP_REMOVED lines=15> */
.L_x_3514:
        /* <DEDUP_REMOVED lines=8> */
.L_x_3612:
        /* <DEDUP_REMOVED lines=21> */
.L_x_3517:
        /* <DEDUP_REMOVED lines=9> */
[----:B------:R-:W-:-:S02]  /*1780*/  LOP3.LUT R15, R0, 0x7ffffffc, RZ, 0xc0, !PT ;  /* 0x7ffffffc000f7812 */ /* 0x000fc400078ec0ff */
[----:B------:R-:W-:Y:S02]  /*1790*/  CS2R R116, SRZ ;  /* 0x0000000000747805 */ /* 0x000fe4000001ff00 */
[--C-:B------:R-:W-:Y:S02]  /*17a0*/  SHF.R.S32.HI R0, RZ, 0x1, R8.reuse ;  /* 0x00000001ff007819 */ /* 0x100fe40000011408 */
[----:B------:R-:W-:Y:S02]  /*17b0*/  CS2R R114, SRZ ;  /* 0x0000000000727805 */ /* 0x000fe4000001ff00 */
[----:B------:R-:W-:Y:S01]  /*17c0*/  SHF.R.S32.HI R11, RZ, 0x1f, R8 ;  /* 0x0000001fff0b7819 */ /* 0x000fe20000011408 */
[----:B------:R-:W-:Y:S01]  /*17d0*/  IMAD.IADD R15, R2, 0x1, -R15 ;  /* 0x00000001020f7824 */ /* 0x000fe200078e0a0f */
[----:B---3--:R-:W-:Y:S02]  /*17e0*/  SHF.R.S32.HI R10, RZ, 0x1f, R9 ;  /* 0x0000001fff0a7819 */ /* 0x008fe40000011409 */
        /* <DEDUP_REMOVED lines=87> */
.L_x_3529:
[----:B------:R-:W-:-:S13]  /*1d60*/  ISETP.NE.AND P0, PT, R10, 0x3, PT ;  /* 0x000000030a00780c */ /* 0x000fda0003f05270 */
[----:B---3--:R-:W-:Y:S05]  /*1d70*/  @!P0 BRA `(.L_x_3519) ;  /* 0x0000000000048947 */ /* 0x008fea0003800000 */
[----:B------:R-:W-:Y:S01]  /*1d80*/  BPT.TRAP 0x1 ;  /* 0x000000040000795c */ /* 0x000fe20000300000 */
.L_x_3519:
[----:B------:R-:W-:Y:S02]  /*1d90*/  LEA R3, R2, UR36, 0x3 ;  /* 0x0000002402037c11 */ /* 0x000fe4000f8e18ff */
[----:B------:R-:W-:-:S04]  /*1da0*/  SHF.L.U32 R12, R7, 0x1f, RZ ;  /* 0x0000001f070c7819 */ /* 0x000fc800000006ff */
[----:B------:R3:W4:Y:S01]  /*1db0*/  SYNCS.PHASECHK.TRANS64.TRYWAIT P1, [R3+URZ+0x36410], R12 ;  /* 0x0364100c030075a7 */ /* 0x000722000802017f */
[----:B------:R-:W-:Y:S05]  /*1dc0*/  @!P0 BRA `(.L_x_3520) ;  /* 0x0000000000048947 */ /* 0x000fea0003800000 */
[----:B------:R-:W-:Y:S01]  /*1dd0*/  BPT.TRAP 0x1 ;  /* 0x000000040000795c */ /* 0x000fe20000300000 */
.L_x_3520:
[----:B----4-:R-:W-:Y:S05]  /*1de0*/  @P1 BRA `(.L_x_3521) ;  /* 0x0000000000081947 */ /* 0x010fea0003800000 */
[----:B------:R-:W4:Y:S02]  /*1df0*/  SYNCS.PHASECHK.TRANS64.TRYWAIT P1, [R3+URZ+0x36410], R12 ;  /* 0x0364100c030075a7 */ /* 0x000f24000802017f */
[----:B----4-:R-:W-:Y:S05]  /*1e00*/  @!P1 BRA `(.L_x_3522) ;  /* 0x0000007000849947 */ /* 0x010fea0003800000 */
.L_x_3521:
        /* <DEDUP_REMOVED lines=103> */
.L_x_3523:
[----:B---3--:R-:W-:-:S04]  /*2480*/  SHF.L.U32 R14, R5, 0x1f, RZ ;  /* 0x0000001f050e7819 */ /* 0x008fc800000006ff */
[----:B------:R3:W1:Y:S01]  /*2490*/  SYNCS.PHASECHK.TRANS64.TRYWAIT P1, [UR36+0x36430], R14 ;  /* 0x0364300eff0075a7 */ /* 0x0006620008020164 */
[----:B------:R-:W-:Y:S05]  /*24a0*/  @!P0 BRA `(.L_x_3524) ;  /* 0x0000000000048947 */ /* 0x000fea0003800000 */
[----:B------:R-:W-:Y:S01]  /*24b0*/  BPT.TRAP 0x1 ;  /* 0x000000040000795c */ /* 0x000fe20000300000 */
.L_x_3524:
[----:B-1----:R-:W-:Y:S05]  /*24c0*/  @P1 BRA `(.L_x_3525) ;  /* 0x0000000000081947 */ /* 0x002fea0003800000 */
[----:B------:R-:W1:Y:S02]  /*24d0*/  SYNCS.PHASECHK.TRANS64.TRYWAIT P1, [UR36+0x36430], R14 ;  /* 0x0364300eff0075a7 */ /* 0x000e640008020164 */
[----:B-1----:R-:W-:Y:S05]  /*24e0*/  @!P1 BRA `(.L_x_3526) ;  /* 0x0000006800e09947 */ /* 0x002fea0003800000 */
.L_x_3525:
[----:B------:R-:W-:Y:S01]  /*24f0*/  UIADD3 UR5, UR36, 0x2a000, URZ ;  /* 0x0002a00024057890 */ /* 0x000fe2000fffe03f */
[----:B------:R-:W-:Y:S01]  /*2500*/  WARPGROUP.ARRIVE ;  /* 0x00000000000079c5 */ /* 0x000fe20000000000 */
[----:B------:R-:W-:Y:S01]  /*2510*/  UIADD3 UR4, UR4, 0x9000, URZ ;  /* 0x0000900004047890 */ /* 0x000fe2000fffe03f */
[----:B------:R-:W-:Y:S01]  /*2520*/  IMAD R15, R16, 0x40, R6 ;  /* 0x00000040100f7824 */ /* 0x000fe200078e0206 */
[----:B------:R-:W-:Y:S01]  /*2530*/  USHF.R.U32.HI UR6, URZ, 0x4, UR5 ;  /* 0x000000043f067899 */ /* 0x000fe20008011605 */
[----:B------:R-:W-:Y:S01]  /*2540*/  LEA R156, R6, UR36, 0x2 ;  /* 0x00000024069c7c11 */ /* 0x000fe2000f8e10ff */
        /* <DEDUP_REMOVED lines=17> */
[----:B------:R-:W-:Y:S01]  /*2660*/  FSEL R137, R137, -INF , P1 ;  /* 0xff80000089897808 */ /* 0x000fe20000800000 */
        /* <DEDUP_REMOVED lines=12> */
[----:B--2---:R-:W-:-:S02]  /*2730*/  FSEL R23, R140, -INF , P2 ;  /* 0xff8000008c177808 */ /* 0x004fc40001000000 */
[----:B------:R-:W-:Y:S02]  /*2740*/  VIMNMX R14, R9, R14, PT ;  /* 0x0000000e090e7248 */ /* 0x000fe40003fe0100 */
[----:B------:R-:W-:Y:S01]  /*2750*/  FSEL R141, R141, -INF , P3 ;  /* 0xff8000008d8d7808 */ /* 0x000fe20001800000 */
[--C-:B------:R-:W-:Y:S01]  /*2760*/  FFMA.FTZ R22, R23, UR40, -R12.reuse ;  /* 0x0000002817167c23 */ /* 0x100fe2000801080c */
[C---:B------:R-:W-:Y:S01]  /*2770*/  ISETP.GT.AND P2, PT, R14.reuse, RZ, PT ;  /* 0x000000ff0e00720c */ /* 0x040fe20003f44270 */
[----:B------:R-:W1:Y:S01]  /*2780*/  MUFU.EX2 R21, R21 ;  /* 0x0000001500157308 */ /* 0x000e620000000800 */
[----:B------:R-:W-:Y:S01]  /*2790*/  ISETP.GT.AND P3, PT, R14, 0x1, PT ;  /* 0x000000010e00780c */ /* 0x000fe20003f64270 */
[----:B------:R-:W-:Y:S01]  /*27a0*/  FFMA.FTZ R23, R141, UR40, -R12 ;  /* 0x000000288d177c23 */ /* 0x000fe2000801080c */
[----:B------:R-:W-:Y:S02]  /*27b0*/  FSEL R138, R138, -INF , P2 ;  /* 0xff8000008a8a7808 */ /* 0x000fe40001000000 */
[----:B------:R-:W-:-:S02]  /*27c0*/  ISETP.GT.AND P2, PT, R14, 0x8, PT ;  /* 0x000000080e00780c */ /* 0x000fc40003f44270 */
[----:B------:R-:W-:Y:S01]  /*27d0*/  FSEL R145, R145, -INF , P6 ;  /* 0xff80000091917808 */ /* 0x000fe20003000000 */
[--C-:B------:R-:W-:Y:S01]  /*27e0*/  FFMA.FTZ R136, R138, UR40, -R13.reuse ;  /* 0x000000288a887c23 */ /* 0x100fe2000801080d */
[----:B------:R-:W-:Y:S01]  /*27f0*/  FSEL R138, R139, -INF , P3 ;  /* 0xff8000008b8a7808 */ /* 0x000fe20001800000 */
[----:B------:R-:W-:Y:S01]  /*2800*/  MUFU.EX2 R22, R22 ;  /* 0x0000001600167308 */ /* 0x000fe20000000800 */
[----:B------:R-:W-:Y:S02]  /*2810*/  ISETP.GT.AND P6, PT, R14, 0x9, PT ;  /* 0x000000090e00780c */ /* 0x000fe40003fc4270 */
[----:B------:R-:W-:Y:S01]  /*2820*/  FSEL R15, R144, -INF , P4 ;  /* 0xff800000900f7808 */ /* 0x000fe20002000000 */
[--C-:B------:R-:W-:Y:S01]  /*2830*/  FFMA.FTZ R137, R138, UR40, -R13.reuse ;  /* 0x000000288a897c23 */ /* 0x100fe2000801080d */
[----:B------:R-:W-:Y:S02]  /*2840*/  FSEL R141, R148, -INF , P5 ;  /* 0xff800000948d7808 */ /* 0x000fe40002800000 */
[----:B------:R-:W-:Y:S01]  /*2850*/  FSEL R142, R142, -INF , P2 ;  /* 0xff8000008e8e7808 */ /* 0x000fe20001000000 */
[----:B------:R-:W2:Y:S01]  /*2860*/  MUFU.EX2 R23, R23 ;  /* 0x0000001700177308 */ /* 0x000ea20000000800 */
[C---:B------:R-:W-:Y:S01]  /*2870*/  ISETP.GT.AND P5, PT, R14.reuse, 0x10, PT ;  /* 0x000000100e00780c */ /* 0x040fe20003fa4270 */
[--C-:B------:R-:W-:Y:S01]  /*2880*/  FFMA.FTZ R140, R15, UR40, -R12.reuse ;  /* 0x000000280f8c7c23 */ /* 0x100fe2000801080c */
[----:B------:R-:W-:Y:S01]  /*2890*/  ISETP.GT.AND P4, PT, R14, 0x11, PT ;  /* 0x000000110e00780c */ /* 0x000fe20003f84270 */
[----:B------:R-:W-:Y:S01]  /*28a0*/  FFMA.FTZ R139, R142, UR40, -R13 ;  /* 0x000000288e8b7c23 */ /* 0x000fe2000801080d */
[C---:B------:R-:W-:Y:S01]  /*28b0*/  ISETP.GT.AND P3, PT, R14.reuse, 0x18, PT ;  /* 0x000000180e00780c */ /* 0x040fe20003f64270 */
[--C-:B------:R-:W-:Y:S01]  /*28c0*/  FFMA.FTZ R142, R145, UR40, -R12.reuse ;  /* 0x00000028918e7c23 */ /* 0x100fe2000801080c */
[----:B------:R-:W-:Y:S01]  /*28d0*/  ISETP.GT.AND P2, PT, R14, 0x19, PT ;  /* 0x000000190e00780c */ /* 0x000fe20003f44270 */
[----:B------:R-:W-:Y:S01]  /*28e0*/  MUFU.EX2 R136, R136 ;  /* 0x0000008800887308 */ /* 0x000fe20000000800 */
[----:B------:R-:W-:Y:S01]  /*28f0*/  FSEL R14, R143, -INF , P6 ;  /* 0xff8000008f0e7808 */ /* 0x000fe20003000000 */
[----:B------:R-:W-:Y:S01]  /*2900*/  FFMA.FTZ R141, R141, UR40, -R12 ;  /* 0x000000288d8d7c23 */ /* 0x000fe2000801080c */
[----:B------:R-:W-:-:S02]  /*2910*/  FSEL R149, R149, -INF , P1 ;  /* 0xff80000095957808 */ /* 0x000fc40000800000 */
[----:B------:R-:W-:Y:S01]  /*2920*/  FSEL R146, R146, -INF , P5 ;  /* 0xff80000092927808 */ /* 0x000fe20002800000 */
[--C-:B------:R-:W-:Y:S01]  /*2930*/  FFMA.FTZ R148, R14, UR40, -R13.reuse ;  /* 0x000000280e947c23 */ /* 0x100fe2000801080d */
[----:B------:R-:W-:Y:S01]  /*2940*/  FSEL R150, R150, -INF , P3 ;  /* 0xff80000096967808 */ /* 0x000fe20001800000 */
[----:B------:R-:W3:Y:S01]  /*2950*/  MUFU.EX2 R137, R137 ;  /* 0x0000008900897308 */ /* 0x000ee20000000800 */
[----:B------:R-:W-:Y:S01]  /*2960*/  FSEL R14, R151, -INF , P2 ;  /* 0xff800000970e7808 */ /* 0x000fe20001000000 */
[----:B------:R-:W-:Y:S01]  /*2970*/  FFMA.FTZ R144, R149, UR40, -R12 ;  /* 0x0000002895907c23 */ /* 0x000fe2000801080c */
[----:B------:R-:W-:Y:S01]  /*2980*/  FSEL R12, R147, -INF , P4 ;  /* 0xff800000930c7808 */ /* 0x000fe20002000000 */
[----:B------:R-:W-:Y:S02]  /*2990*/  WARPGROUP.DEPBAR.LE gsb0, 0x0 ;  /* 0x00008000000079c5 */ /* 0x000fe40000010000 */
[----:B------:R-:W-:Y:S01]  /*29a0*/  WARPGROUP.ARRIVE ;  /* 0x00000000000079c5 */ /* 0x000fe20000000000 */
[--C-:B------:R-:W-:Y:S01]  /*29b0*/  FFMA.FTZ R149, R146, UR40, -R13.reuse ;  /* 0x0000002892957c23 */ /* 0x100fe2000801080d */
[----:B------:R-:W-:Y:S01]  /*29c0*/  MUFU.EX2 R139, R139 ;  /* 0x0000008b008b7308 */ /* 0x000fe20000000800 */
[--C-:B------:R-:W-:Y:S01]  /*29d0*/  FFMA.FTZ R146, R150, UR40, -R13.reuse ;  /* 0x0000002896927c23 */ /* 0x100fe2000801080d */
[--C-:B------:R-:W-:Y:S01]  /*29e0*/  FFMA.FTZ R147, R14, UR40, -R13.reuse ;  /* 0x000000280e937c23 */ /* 0x100fe2000801080d */
[----:B------:R-:W-:Y:S01]  /*29f0*/  FFMA.FTZ R145, R12, UR40, -R13 ;  /* 0x000000280c917c23 */ /* 0x000fe2000801080d */
[----:B------:R-:W-:Y:S01]  /*2a00*/  HGMMA.64x32x16.F32.BF16 R120, gdesc[UR8], R120, gsb0 ;  /* 0x00600000087879f0 */ /* 0x000fe20008001878 */
[----:B------:R-:W-:Y:S01]  /*2a10*/  UIADD3 UR10, UR6, 0x4, URZ ;  /* 0x00000004060a7890 */ /* 0x000fe2000fffe03f */
[----:B-1----:R-:W-:Y:S01]  /*2a20*/  F2FP.BF16.F32.PACK_AB R12, R21, R20 ;  /* 0x00000014150c723e */ /* 0x002fe200000010ff */
[----:B------:R-:W-:Y:S01]  /*2a30*/  UIADD3 UR8, UR4, 0x4, URZ ;  /* 0x0000000404087890 */ /* 0x000fe2000fffe03f */
[----:B------:R-:W1:Y:S01]  /*2a40*/  MUFU.EX2 R148, R148 ;  /* 0x0000009400947308 */ /* 0x000e620000000800 */
[----:B------:R-:W-:Y:S01]  /*2a50*/  UMOV UR11, 0x40000040 ;  /* 0x40000040000b7882 */ /* 0x000fe20000000000 */
[----:B------:R-:W-:Y:S01]  /*2a60*/  UMOV UR9, 0x40000040 ;  /* 0x4000004000097882 */ /* 0x000fe20000000000 */
[----:B--2---:R-:W-:-:S02]  /*2a70*/  F2FP.BF16.F32.PACK_AB R14, R23, R22 ;  /* 0x00000016170e723e */ /* 0x004fc400000010ff */
[----:B---3--:R-:W-:-:S03]  /*2a80*/  F2FP.BF16.F32.PACK_AB R13, R137, R136 ;  /* 0x00000088890d723e */ /* 0x008fc600000010ff */
[----:B------:R-:W-:Y:S08]  /*2a90*/  MUFU.EX2 R140, R140 ;  /* 0x0000008c008c7308 */ /* 0x000ff00000000800 */
[----:B------:R-:W-:Y:S01]  /*2aa0*/  MUFU.EX2 R151, R142 ;  /* 0x0000008e00977308 */ /* 0x000fe20000000800 */
[----:B-1----:R-:W-:-:S07]  /*2ab0*/  F2FP.BF16.F32.PACK_AB R15, R148, R139 ;  /* 0x0000008b940f723e */ /* 0x002fce00000010ff */
[----:B------:R-:W-:Y:S08]  /*2ac0*/  MUFU.EX2 R141, R141 ;  /* 0x0000008d008d7308 */ /* 0x000ff00000000800 */
[----:B------:R-:W-:Y:S08]  /*2ad0*/  MUFU.EX2 R144, R144 ;  /* 0x0000009000907308 */ /* 0x000ff00000000800 */
[----:B------:R-:W-:Y:S08]  /*2ae0*/  MUFU.EX2 R149, R149 ;  /* 0x0000009500957308 */ /* 0x000ff00000000800 */
[----:B------:R-:W-:Y:S01]  /*2af0*/  MUFU.EX2 R150, R145 ;  /* 0x0000009100967308 */ /* 0x000fe20000000800 */
[----:B------:R-:W-:-:S02]  /*2b00*/  WARPGROUP.DEPBAR.LE gsb0, 0x0 ;  /* 0x00008000000079c5 */ /* 0x000fc40000010000 */
[----:B------:R-:W-:-:S05]  /*2b10*/  WARPGROUP.ARRIVE ;  /* 0x00000000000079c5 */ /* 0x000fca0000000000 */
[----:B------:R-:W-:Y:S01]  /*2b20*/  MUFU.EX2 R146, R146 ;  /* 0x0000009200927308 */ /* 0x000fe20000000800 */
[----:B------:R-:W-:Y:S01]  /*2b30*/  HGMMA.64x32x16.F32.BF16 R120, gdesc[UR8], R120, gsb0 ;  /* 0x00600000087879f0 */ /* 0x000fe20008001878 */
[----:B------:R-:W-:Y:S02]  /*2b40*/  UIADD3 UR10, UR6, 0x6, URZ ;  /* 0x00000006060a7890 */ /* 0x000fe4000fffe03f */
[----:B------:R-:W-:-:S04]  /*2b50*/  UIADD3 UR8, UR4, 0x6, URZ ;  /* 0x0000000604087890 */ /* 0x000fc8000fffe03f */
[----:B------:R-:W1:Y:S01]  /*2b60*/  MUFU.EX2 R147, R147 ;  /* 0x0000009300937308 */ /* 0x000e620000000800 */
        /* <DEDUP_REMOVED lines=78> */
[--C-:B------:R-:W-:Y:S01]  /*3050*/  FADD.FTZ R120, R121, -R138.reuse ;  /* 0x8000008a79787221 */ /* 0x100fe20000010000 */
[--C-:B------:R-:W-:Y:S01]  /*3060*/  FADD.FTZ R121, R124, -R138.reuse ;  /* 0x8000008a7c797221 */ /* 0x100fe20000010000 */
[--C-:B------:R-:W-:Y:S01]  /*3070*/  FADD.FTZ R124, R125, -R138.reuse ;  /* 0x8000008a7d7c7221 */ /* 0x100fe20000010000 */
[--C-:B---3--:R-:W-:Y:S01]  /*3080*/  FADD.FTZ R126, R126, -R143.reuse ;  /* 0x8000008f7e7e7221 */ /* 0x108fe20000010000 */
[----:B------:R-:W-:Y:S01]  /*3090*/  FMUL.FTZ R21, R21, R120 ;  /* 0x0000007815157220 */ /* 0x000fe20000410000 */
[--C-:B------:R-:W-:Y:S01]  /*30a0*/  FADD.FTZ R120, R123, -R143.reuse ;  /* 0x8000008f7b787221 */ /* 0x100fe20000010000 */
[----:B-1----:R-:W-:Y:S01]  /*30b0*/  F2FP.BF16.F32.PACK_AB R123, R147, R146 ;  /* 0x00000092937b723e */ /* 0x002fe200000010ff */
[----:B----4-:R-:W-:Y:S01]  /*30c0*/  FMUL.FTZ R14, R22, R121 ;  /* 0x00000079160e7220 */ /* 0x010fe20000410000 */
[--C-:B------:R-:W-:Y:S01]  /*30d0*/  FADD.FTZ R121, R122, -R143.reuse ;  /* 0x8000008f7a797221 */ /* 0x100fe20000010000 */
[----:B------:R-:W-:Y:S01]  /*30e0*/  FMUL.FTZ R137, R137, R120 ;  /* 0x0000007889897220 */ /* 0x000fe20000410000 */
[----:B------:R-:W-:Y:S01]  /*30f0*/  F2FP.BF16.F32.PACK_AB R120, R151, R140 ;  /* 0x0000008c9778723e */ /* 0x000fe200000010ff */
[--C-:B------:R-:W-:Y:S01]  /*3100*/  FADD.FTZ R13, R128, -R138.reuse ;  /* 0x8000008a800d7221 */ /* 0x100fe20000010000 */
[----:B------:R-:W-:Y:S01]  /*3110*/  FMUL.FTZ R136, R136, R121 ;  /* 0x0000007988887220 */ /* 0x000fe20000410000 */
[----:B------:R-:W-:Y:S01]  /*3120*/  F2FP.BF16.F32.PACK_AB R122, R144, R141 ;  /* 0x0000008d907a723e */ /* 0x000fe200000010ff */
[--C-:B------:R-:W-:Y:S01]  /*3130*/  FADD.FTZ R12, R129, -R138.reuse ;  /* 0x8000008a810c7221 */ /* 0x100fe20000010000 */
[----:B------:R-:W-:Y:S01]  /*3140*/  F2FP.BF16.F32.PACK_AB R121, R150, R149 ;  /* 0x000000959679723e */ /* 0x000fe200000010ff */
[--C-:B------:R-:W-:Y:S01]  /*3150*/  FADD.FTZ R127, R127, -R143.reuse ;  /* 0x8000008f7f7f7221 */ /* 0x100fe20000010000 */
[--C-:B------:R-:W-:Y:S01]  /*3160*/  FADD.FTZ R132, R132, -R138.reuse ;  /* 0x8000008a84847221 */ /* 0x100fe20000010000 */
[----:B------:R-:W-:Y:S01]  /*3170*/  FADD.FTZ R133, R133, -R138 ;  /* 0x8000008a85857221 */ /* 0x000fe20000010000 */
[--C-:B------:R-:W-:Y:S01]  /*3180*/  FADD.FTZ R130, R130, -R143.reuse ;  /* 0x8000008f82827221 */ /* 0x100fe20000010000 */
[----:B------:R1:W-:Y:S01]  /*3190*/  STSM.16.M88.4 [R17], R120 ;  /* 0x0000007811007844 */ /* 0x0003e20000000200 */
[--C-:B------:R-:W-:Y:S01]  /*31a0*/  FADD.FTZ R131, R131, -R143.reuse ;  /* 0x8000008f83837221 */ /* 0x100fe20000010000 */
[--C-:B------:R-:W-:Y:S01]  /*31b0*/  FADD.FTZ R15, R134, -R143.reuse ;  /* 0x8000008f860f7221 */ /* 0x100fe20000010000 */
[----:B------:R-:W-:Y:S01]  /*31c0*/  FADD.FTZ R22, R135, -R143 ;  /* 0x8000008f87167221 */ /* 0x000fe20000010000 */
[----:B------:R-:W-:Y:S01]  /*31d0*/  @!PT LDS RZ, [RZ] ;  /* 0x00000000fffff984 */ /* 0x000fe20000000800 */
[----:B------:R-:W-:Y:S01]  /*31e0*/  @!PT LDS RZ, [RZ] ;  /* 0x00000000fffff984 */ /* 0x000fe20000000800 */
[----:B------:R-:W-:Y:S01]  /*31f0*/  @!PT LDS RZ, [RZ] ;  /* 0x00000000fffff984 */ /* 0x000fe20000000800 */
[----:B------:R-:W-:Y:S01]  /*3200*/  @!PT LDS RZ, [RZ] ;  /* 0x00000000fffff984 */ /* 0x000fe20000000800 */
[----:B------:R2:W-:Y:S06]  /*3210*/  MEMBAR.ALL.CTA ;  /* 0x0000000000007992 */ /* 0x0005ec0000008000 */
[----:B--2---:R-:W2:Y:S01]  /*3220*/  FENCE.VIEW.ASYNC.S ;  /* 0x00000000000073c6 */ /* 0x004ea20000000000 */
[----:B------:R-:W-:Y:S01]  /*3230*/  FMUL.FTZ R20, R20, R157 ;  /* 0x0000009d14147220 */ /* 0x000fe20000410000 */
        /* <DEDUP_REMOVED lines=11> */
[----:B------:R-:W-:-:S02]  /*32f0*/  F2FP.BF16.F32.PACK_AB R12, R21, R20 ;  /* 0x00000014150c723e */ /* 0x000fc400000010ff */
[----:B------:R-:W-:Y:S02]  /*3300*/  F2FP.BF16.F32.PACK_AB R20, R124, R13 ;  /* 0x0000000d7c14723e */ /* 0x000fe400000010ff */
[----:B------:R-:W-:Y:S02]  /*3310*/  F2FP.BF16.F32.PACK_AB R14, R23, R14 ;  /* 0x0000000e170e723e */ /* 0x000fe400000010ff */
[----:B------:R-:W-:Y:S02]  /*3320*/  F2FP.BF16.F32.PACK_AB R13, R137, R136 ;  /* 0x00000088890d723e */ /* 0x000fe400000010ff */
[----:B------:R-:W-:Y:S02]  /*3330*/  F2FP.BF16.F32.PACK_AB R15, R148, R139 ;  /* 0x0000008b940f723e */ /* 0x000fe400000010ff */
[----:B------:R-:W-:Y:S01]  /*3340*/  F2FP.BF16.F32.PACK_AB R22, R133, R132 ;  /* 0x000000848516723e */ /* 0x000fe200000010ff */
[----:B--2---:R-:W-:Y:S01]  /*3350*/  BAR.SYNC.DEFER_BLOCKING 0x9, 0x180 ;  /* 0x0246000000007b1d */ /* 0x004fe20000010000 */
[----:B------:R-:W-:-:S02]  /*3360*/  F2FP.BF16.F32.PACK_AB R21, R131, R130 ;  /* 0x000000828315723e */ /* 0x000fc400000010ff */
[----:B------:R-:W-:-:S03]  /*3370*/  F2FP.BF16.F32.PACK_AB R23, R147, R146 ;  /* 0x000000929317723e */ /* 0x000fc600000010ff */
        /* <DEDUP_REMOVED lines=82> */
.L_x_3527:
        /* <DEDUP_REMOVED lines=60> */
.L_x_3528:
        /* <DEDUP_REMOVED lines=62> */
.L_x_3511:
[----:B------:R-:W-:Y:S05]  /*4040*/  @P0 BRA `(.L_x_3506) ;  /* 0x0000004c00bc0947 */ /* 0x000fea0003800000 */
[----:B---3--:R-:W1:Y:S01]  /*4050*/  LDC.64 R2, c[0x0][0x878] ;  /* 0x00021e00ff027b82 */ /* 0x008e620000000a00 */
[----:B------:R-:W3:Y:S07]  /*4060*/  S2R R0, SR_TID.X ;  /* 0x0000000000007919 */ /* 0x000eee0000002100 */
[----:B------:R-:W4:Y:S01]  /*4070*/  S2UR UR5, SR_CgaCtaId ;  /* 0x00000000000579c3 */ /* 0x000f220000008800 */
[----:B------:R-:W-:-:S07]  /*4080*/  UMOV UR4, 0x400 ;  /* 0x0000040000047882 */ /* 0x000fce0000000000 */
[----:B------:R-:W5:Y:S01]  /*4090*/  LDC.64 R12, c[0x0][0x818] ;  /* 0x00020600ff0c7b82 */ /* 0x000f620000000a00 */
[----:B-1----:R-:W-:-:S07]  /*40a0*/  ISETP.NE.U32.AND P0, PT, R2, RZ, PT ;  /* 0x000000ff0200720c */ /* 0x002fce0003f05070 */
[----:B------:R-:W1:Y:S01]  /*40b0*/  LDC.64 R16, c[0x0][0x840] ;  /* 0x00021000ff107b82 */ /* 0x000e620000000a00 */
[----:B------:R-:W-:-:S07]  /*40c0*/  ISETP.NE.AND.EX P0, PT, R3, RZ, PT, P0 ;  /* 0x000000ff0300720c */ /* 0x000fce0003f05300 */
[----:B------:R-:W4:Y:S08]  /*40d0*/  LDC R2, c[0x0][0x850] ;  /* 0x00021400ff027b82 */ /* 0x000f300000000800 */
[----:B------:R-:W2:Y:S08]  /*40e0*/  @P0 LDC.64 R4, c[0x0][0x878] ;  /* 0x00021e00ff040b82 */ /* 0x000eb00000000a00 */
[----:B------:R-:W5:Y:S08]  /*40f0*/  LDC.64 R14, c[0x0][0x820] ;  /* 0x00020800ff0e7b82 */ /* 0x000f700000000a00 */
[----:B------:R-:W5:Y:S01]  /*4100*/  LDC.64 R20, c[0x0][0x848] ;  /* 0x00021200ff147b82 */ /* 0x000f620000000a00 */
[----:B--2---:R-:W-:-:S07]  /*4110*/  @P0 IMAD.WIDE R4, R19, 0x4, R4 ;  /* 0x0000000413040825 */ /* 0x004fce00078e0204 */
[----:B------:R-:W2:Y:S01]  /*4120*/  LDC.64 R22, c[0x0][0x800] ;  /* 0x00020000ff167b82 */ /* 0x000ea20000000a00 */
[----:B------:R-:W5:Y:S07]  /*4130*/  @P0 LDG.E R4, desc[UR38][R4.64] ;  /* 0x0000002604040981 */ /* 0x000f6e000c1e1900 */
[----:B------:R-:W-:Y:S01]  /*4140*/  BAR.SYNC.DEFER_BLOCKING 0x1, 0x180 ;  /* 0x0046000000007b1d */ /* 0x000fe20000010000 */
[----:B----4-:R-:W-:Y:S01]  /*4150*/  ISETP.NE.AND P1, PT, R2, 0x1, PT ;  /* 0x000000010200780c */ /* 0x010fe20003f25270 */
[----:B---3--:R-:W-:Y:S01]  /*4160*/  VIADD R2, R0, 0xffffff80 ;  /* 0xffffff8000027836 */ /* 0x008fe20000000000 */
[----:B------:R-:W-:-:S03]  /*4170*/  ULEA UR4, UR5, UR4, 0x18 ;  /* 0x0000000405047291 */ /* 0x000fc6000f8ec03f */
[----:B------:R-:W-:Y:S01]  /*4180*/  BSSY B0, `(.L_x_3530) ;  /* 0x0000052000007945 */ /* 0x000fe20003800000 */
[----:B------:R-:W-:-:S04]  /*4190*/  SHF.R.S32.HI R3, RZ, 0x1f, R2 ;  /* 0x0000001fff037819 */ /* 0x000fc80000011402 */
[----:B------:R-:W-:-:S03]  /*41a0*/  LEA.HI R6, R3, R2, RZ, 0x7 ;  /* 0x0000000203067211 */ /* 0x000fc600078f38ff */
[----:B------:R-:W3:Y:S01]  /*41b0*/  @P1 LDC R8, c[0x0][0x854] ;  /* 0x00021500ff081b82 */ /* 0x000ee20000000800 */
[----:B------:R-:W-:Y:S02]  /*41c0*/  LOP3.LUT R3, R6, 0x3fffff80, RZ, 0xc0, !PT ;  /* 0x3fffff8006037812 */ /* 0x000fe400078ec0ff */
[----:B------:R-:W-:-:S03]  /*41d0*/  SHF.R.S32.HI R6, RZ, 0x7, R6 ;  /* 0x00000007ff067819 */ /* 0x000fc60000011406 */
[----:B------:R-:W-:Y:S02]  /*41e0*/  IMAD.IADD R3, R2, 0x1, -R3 ;  /* 0x0000000102037824 */ /* 0x000fe400078e0a03 */
[----:B------:R-:W4:Y:S02]  /*41f0*/  @P1 LDC R10, c[0x0][0x858] ;  /* 0x00021600ff0a1b82 */ /* 0x000f240000000800 */
[----:B------:R-:W-:-:S04]  /*4200*/  IMAD R6, R6, 0x600, R3 ;  /* 0x0000060006067824 */ /* 0x000fc800078e0203 */
[----:B------:R-:W-:Y:S02]  /*4210*/  IMAD.SHL.U32 R6, R6, 0x4, RZ ;  /* 0x0000000406067824 */ /* 0x000fe400078e00ff */
[----:B---3--:R-:W-:-:S03]  /*4220*/  @P1 IMAD.HI.U32 R3, R153, R8, RZ ;  /* 0x0000000899031227 */ /* 0x008fc600078e00ff */
[----:B------:R-:W-:-:S05]  /*4230*/  LEA R8, R6, UR4, 0x2 ;  /* 0x0000000406087c11 */ /* 0x000fca000f8e10ff */
[----:B------:R3:W-:Y:S01]  /*4240*/  STS.128 [R8], R24 ;  /* 0x0000001808007388 */ /* 0x0007e20000000c00 */
[----:B----4-:R-:W-:Y:S01]  /*4250*/  @P1 SHF.R.U32.HI R153, RZ, R10, R3 ;  /* 0x0000000aff991219 */ /* 0x010fe20000011603 */
[----:B------:R-:W-:Y:S02]  /*4260*/  IMAD R3, R152, 0x4800, RZ ;  /* 0x0000480098037824 */ /* 0x000fe400078e02ff */
[----:B------:R4:W-:Y:S01]  /*4270*/  STS.128 [R8+0x800], R28 ;  /* 0x0008001c08007388 */ /* 0x0009e20000000c00 */
[----:B------:R-:W-:-:S03]  /*4280*/  SHF.R.S32.HI R9, RZ, 0x1f, R153 ;  /* 0x0000001fff097819 */ /* 0x000fc60000011499 */
[----:B------:R4:W-:Y:S02]  /*4290*/  STS.128 [R8+0x1000], R32 ;  /* 0x0010002008007388 */ /* 0x0009e40000000c00 */
[----:B-1----:R-:W-:Y:S02]  /*42a0*/  IMAD R10, R9, R16, RZ ;  /* 0x00000010090a7224 */ /* 0x002fe400078e02ff */
[----:B------:R4:W-:Y:S02]  /*42b0*/  STS.128 [R8+0x1800], R36 ;  /* 0x0018002408007388 */ /* 0x0009e40000000c00 */
[----:B------:R-:W-:Y:S02]  /*42c0*/  IMAD R11, R153, R17, R10 ;  /* 0x00000011990b7224 */ /* 0x000fe400078e020a */
[----:B------:R4:W-:Y:S01]  /*42d0*/  STS.128 [R8+0x2000], R40 ;  /* 0x0020002808007388 */ /* 0x0009e20000000c00 */
[----:B---3--:R-:W1:Y:S03]  /*42e0*/  LDC.64 R24, c[0x0][0x828] ;  /* 0x00020a00ff187b82 */ /* 0x008e660000000a00 */
        /* <DEDUP_REMOVED lines=13> */
[----:B-----5:R-:W-:-:S04]  /*43c0*/  @P0 IMAD R4, R19, 0x60, R4 ;  /* 0x0000006013040824 */ /* 0x020fc800078e0204 */
        /* <DEDUP_REMOVED lines=8> */
[----:B------:R-:W-:-:S03]  /*4450*/  IMAD R4, R9, R12, RZ ;  /* 0x0000000c09047224 */ /* 0x000fc600078e02ff */
[----:B------:R-:W-:Y:S01]  /*4460*/  LEA.HI.X.SX32 R7, R3, R5, 0x1, P1 ;  /* 0x0000000503077211 */ /* 0x000fe200008f0eff */
[----:B------:R-:W-:Y:S01]  /*4470*/  IMAD R9, R153, R13, R4 ;  /* 0x0000000d99097224 */ /* 0x000fe200078e0204 */
[----:B------:R-:W-:Y:S02]  /*4480*/  SHF.R.S32.HI R3, RZ, 0x1f, R19 ;  /* 0x0000001fff037819 */ /* 0x000fe40000011413 */
[----:B------:R-:W-:Y:S01]  /*4490*/  SEL R19, R19, RZ, !P0 ;  /* 0x000000ff13137207 */ /* 0x000fe20004000000 */
[--C-:B------:R-:W-:Y:S01]  /*44a0*/  IMAD.WIDE.U32 R4, R153, R12, R6.reuse ;  /* 0x0000000c99047225 */ /* 0x100fe200078e0006 */
[----:B------:R-:W-:Y:S02]  /*44b0*/  SEL R3, R3, RZ, !P0 ;  /* 0x000000ff03037207 */ /* 0x000fe40004000000 */
[----:B------:R-:W-:Y:S01]  /*44c0*/  ISETP.NE.AND P0, PT, R2, RZ, PT ;  /* 0x000000ff0200720c */ /* 0x000fe20003f05270 */
[----:B------:R-:W-:-:S04]  /*44d0*/  IMAD.WIDE.U32 R6, R153, R16, R6 ;  /* 0x0000001099067225 */ /* 0x000fc800078e0006 */
[----:B------:R-:W-:Y:S02]  /*44e0*/  IMAD.IADD R5, R5, 0x1, R9 ;  /* 0x0000000105057824 */ /* 0x000fe400078e0209 */
[----:B------:R-:W-:Y:S02]  /*44f0*/  IMAD.IADD R7, R7, 0x1, R11 ;  /* 0x0000000107077824 */ /* 0x000fe400078e020b */
[C---:B------:R-:W-:Y:S02]  /*4500*/  IMAD R10, R3.reuse, R14, RZ ;  /* 0x0000000e030a7224 */ /* 0x040fe400078e02ff */
[----:B------:R-:W-:Y:S02]  /*4510*/  IMAD R12, R3, R20, RZ ;  /* 0x00000014030c7224 */ /* 0x000fe400078e02ff */
[----:B------:R-:W-:-:S04]  /*4520*/  IMAD.WIDE.U32 R4, R19, R14, R4 ;  /* 0x0000000e13047225 */ /* 0x000fc800078e0004 */
[----:B------:R-:W-:Y:S01]  /*4530*/  IMAD.WIDE.U32 R6, R19, R20, R6 ;  /* 0x0000001413067225 */ /* 0x000fe200078e0006 */
[----:B--2---:R-:W-:-:S03]  /*4540*/  LEA R22, P1, R4, R22, 0x2 ;  /* 0x0000001604167211 */ /* 0x004fc600078210ff */
[C---:B------:R-:W-:Y:S01]  /*4550*/  IMAD R3, R19.reuse, R15, R10 ;  /* 0x0000000f13037224 */ /* 0x040fe200078e020a */
[----:B-1----:R-:W-:Y:S01]  /*4560*/  LEA R24, P2, R6, R24, 0x2 ;  /* 0x0000001806187211 */ /* 0x002fe200078410ff */
[----:B------:R-:W-:Y:S02]  /*4570*/  IMAD R19, R19, R21, R12 ;  /* 0x0000001513137224 */ /* 0x000fe400078e020c */
[----:B------:R-:W-:Y:S02]  /*4580*/  IMAD.IADD R3, R5, 0x1, R3 ;  /* 0x0000000105037824 */ /* 0x000fe400078e0203 */
[----:B------:R-:W-:-:S03]  /*4590*/  IMAD.IADD R2, R7, 0x1, R19 ;  /* 0x0000000107027824 */ /* 0x000fc600078e0213 */
[----:B------:R-:W-:Y:S02]  /*45a0*/  LEA.HI.X R3, R4, R23, R3, 0x2, P1 ;  /* 0x0000001704037211 */ /* 0x000fe400008f1403 */
[----:B------:R-:W-:Y:S01]  /*45b0*/  LEA.HI.X R2, R6, R25, R2, 0x2, P2 ;  /* 0x0000001906027211 */ /* 0x000fe200010f1402 */
[----:B----4-:R-:W-:Y:S06]  /*45c0*/  @P0 BRA `(.L_x_3531) ;  /* 0x0000000000340947 */ /* 0x010fec0003800000 */
[----:B------:R-:W-:Y:S01]  /*45d0*/  R2UR UR6, R24 ;  /* 0x00000000180672ca */ /* 0x000fe200000e0000 */
[----:B------:R-:W-:Y:S01]  /*45e0*/  UMOV UR5, 0x1200 ;  /* 0x0000120000057882 */ /* 0x000fe20000000000 */
[----:B------:R-:W-:Y:S01]  /*45f0*/  R2UR UR7, R2 ;  /* 0x00000000020772ca */ /* 0x000fe200000e0000 */
[----:B------:R-:W-:Y:S01]  /*4600*/  UMOV UR8, 0x0 ;  /* 0x0000000000087882 */ /* 0x000fe20000000000 */
[----:B------:R-:W-:Y:S01]  /*4610*/  PLOP3.LUT P0, PT, PT, PT, PT, 0x80, 0x0 ;  /* 0x000000000000781c */ /* 0x000fe20003f0f070 */
[----:B------:R-:W-:-:S12]  /*4620*/  UMOV UR9, 0x14f00000 ;  /* 0x14f0000000097882 */ /* 0x000fd80000000000 */
.L_x_3532:
[----:B------:R-:W-:Y:S01]  /*4630*/  @P0 ELECT P1, URZ, PT ;  /* 0x00000000003f082f */ /* 0x000fe20003820000 */
[----:B------:R1:W-:-:S12]  /*4640*/  UBLKRED.G.S.ADD.F32.RN [UR6], [UR4], UR5, desc[UR8] ;  /* 0x00000806040073bb */ /* 0x0003d800080a1405 */
[----:B------:R-:W-:Y:S02]  /*4650*/  @P1 PLOP3.LUT P0, PT, P1, PT, PT, 0x8, 0x0 ;  /* 0x000000000000181c */ /* 0x000fe40000f0e170 */
[----:B------:R-:W-:-:S11]  /*4660*/  PLOP3.LUT P1, PT, PT, PT, PT, 0x8, 0x0 ;  /* 0x000000000000781c */ /* 0x000fd60003f2e170 */
[----:B-1----:R-:W-:Y:S05]  /*4670*/  @P0 BRA.U.ANY `(.L_x_3532) ;  /* 0xfffffffd00ec0947 */ /* 0x002fea000393ffff */
[----:B------:R0:W-:Y:S01]  /*4680*/  UTMACMDFLUSH ;  /* 0x00000000000079b7 */ /* 0x0001e20000000000 */
[----:B------:R-:W-:-:S04]  /*4690*/  DEPBAR.LE SB0, 0x0 ;  /* 0x000080000000791a */ /* 0x000fc80000000000 */
.L_x_3531:
[----:B------:R-:W-:Y:S05]  /*46a0*/  BSYNC B0 ;  /* 0x0000000000007941 */ /* 0x000fea0003800000 */
.L_x_3530:
        /* <DEDUP_REMOVED lines=28> */
.L_x_3533:
        /* <DEDUP_REMOVED lines=8> */
.L_x_3499:
        /* <DEDUP_REMOVED lines=29> */
.L_x_3535:
[----:B------:R-:W-:Y:S01]  /*4ac0*/  ULDC UR9, c[0x0][0x8cc] ;  /* 0x0002330000097ab9 */ /* 0x000fe20000000800 */
[----:B------:R-:W-:Y:S01]  /*4ad0*/  UMOV UR7, UR8 ;  /* 0x0000000800077c82 */ /* 0x000fe20008000000 */
[----:B------:R-:W-:-:S11]  /*4ae0*/  UISETP.NE.AND UP0, UPT, UR9, 0x1, UPT ;  /* 0x000000010900788c */ /* 0x000fd6000bf05270 */
[----:B------:R-:W-:Y:S02]  /*4af0*/  @UP0 ULDC.64 UR10, c[0x0][0x8d0] ;  /* 0x00023400000a0ab9 */ /* 0x000fe40000000a00 */
[----:B------:R-:W-:-:S04]  /*4b00*/  UIMAD.WIDE.U32 UR4, UR8, UR10, URZ ;  /* 0x0000000a080472a5 */ /* 0x000fc8000f8e003f */
[----:B------:R-:W-:-:S04]  /*4b10*/  @UP0 USHF.R.U32.HI UR7, URZ, UR11, UR5 ;  /* 0x0000000b3f070299 */ /* 0x000fc80008011605 */
[----:B------:R-:W-:-:S12]  /*4b20*/  UIMAD UR4, UR7, UR9, URZ ;  /* 0x00000009070472a4 */ /* 0x000fd8000f8e023f */
.L_x_3536:
        /* <DEDUP_REMOVED lines=23> */
.L_x_3537:
        /* <DEDUP_REMOVED lines=13> */
.L_x_3539:
[----:B------:R-:W-:-:S05]  /*4d70*/  ULDC UR4, c[0x0][0x8f4] ;  /* 0x00023d0000047ab9 */ /* 0x000fca0000000800 */
.L_x_3538:
        /* <DEDUP_REMOVED lines=46> */
.L_x_3540:
        /* <DEDUP_REMOVED lines=13> */
.L_x_3541:
        /* <DEDUP_REMOVED lines=12> */
.L_x_3542:
        /* <DEDUP_REMOVED lines=54> */
.L_x_3545:
[----:B------:R-:W-:Y:S05]  /*5550*/  BSYNC B0 ;  /* 0x0000000000007941 */ /* 0x000fea0003800000 */
.L_x_3544:
        /* <DEDUP_REMOVED lines=18> */
.L_x_3547:
[----:B------:R-:W-:Y:S05]  /*5680*/  BSYNC B0 ;  /* 0x0000000000007941 */ /* 0x000fea0003800000 */
.L_x_3546:
        /* <DEDUP_REMOVED lines=19> */
.L_x_3549:
[----:B------:R-:W-:Y:S05]  /*57c0*/  BSYNC B0 ;  /* 0x0000000000007941 */ /* 0x000fea0003800000 */
.L_x_3548:
[----:B------:R-:W-:Y:S06]  /*57d0*/  BAR.ARV 0xa, 0xa0 ;  /* 0x0282800000007b1d */ /* 0x000fec0000002000 */
[----:B------:R-:W-:Y:S04]  /*57e0*/  BSSY B0, `(.L_x_3550) ;  /* 0x0000003000007945 */ /* 0x000fe80003800000 */
[----:B------:R-:W-:Y:S05]  /*57f0*/  @!P0 BRA `(.L_x_3551) ;  /* 0x0000000000048947 */ /* 0x000fea0003800000 */
[----:B------:R-:W-:-:S04]  /*5800*/  DEPBAR.LE SB0, 0x1 ;  /* 0x000080400000791a */ /* 0x000fc80000000000 */
.L_x_3551:
[----:B------:R-:W-:Y:S05]  /*5810*/  BSYNC B0 ;  /* 0x0000000000007941 */ /* 0x000fea0003800000 */
.L_x_3550:
[----:B------:R-:W-:Y:S06]  /*5820*/  BAR.ARV 0xb, 0xa0 ;  /* 0x02c2800000007b1d */ /* 0x000fec0000002000 */
[----:B------:R-:W-:Y:S04]  /*5830*/  BSSY B0, `(.L_x_3552) ;  /* 0x0000003000007945 */ /* 0x000fe80003800000 */
[----:B------:R-:W-:Y:S05]  /*5840*/  @!P0 BRA `(.L_x_3553) ;  /* 0x0000000000048947 */ /* 0x000fea0003800000 */
[----:B------:R-:W-:-:S04]  /*5850*/  DEPBAR.LE SB0, 0x0 ;  /* 0x000080000000791a */ /* 0x000fc80000000000 */
.L_x_3553:
[----:B------:R-:W-:Y:S05]  /*5860*/  BSYNC B0 ;  /* 0x0000000000007941 */ /* 0x000fea0003800000 */
.L_x_3552:
[----:B------:R-:W-:Y:S06]  /*5870*/  BAR.ARV 0xc, 0xa0 ;  /* 0x0302800000007b1d */ /* 0x000fec0000002000 */
[----:B------:R-:W-:Y:S01]  /*5880*/  UIADD3 UR20, UR16, 0x1, URZ ;  /* 0x0000000110147890 */ /* 0x000fe2000fffe03f */
[----:B------:R-:W-:Y:S11]  /*5890*/  BRA `(.L_x_3554) ;  /* 0x0000000000047947 */ /* 0x000ff60003800000 */
.L_x_3543:
[----:B------:R-:W-:-:S05]  /*58a0*/  UMOV UR20, UR16 ;  /* 0x0000001000147c82 */ /* 0x000fca0008000000 */
.L_x_3554:
        /* <DEDUP_REMOVED lines=26> */
.L_x_3575:
        /* <DEDUP_REMOVED lines=32> */
.L_x_3556:
[----:B------:R-:W-:Y:S05]  /*5c50*/  BSYNC B0 ;  /* 0x0000000000007941 */ /* 0x000fea0003800000 */
.L_x_3555:
        /* <DEDUP_REMOVED lines=12> */
.L_x_3558:
[----:B------:R-:W-:Y:S05]  /*5d20*/  BSYNC B0 ;  /* 0x0000000000007941 */ /* 0x000fea0003800000 */
.L_x_3557:
        /* <DEDUP_REMOVED lines=13> */
.L_x_3560:
[----:B------:R-:W-:Y:S05]  /*5e00*/  BSYNC B0 ;  /* 0x0000000000007941 */ /* 0x000fea0003800000 */
.L_x_3559:
[----:B------:R-:W-:Y:S06]  /*5e10*/  BAR.ARV 0xa, 0xa0 ;  /* 0x0282800000007b1d */ /* 0x000fec0000002000 */
[----:B------:R-:W-:Y:S04]  /*5e20*/  BSSY B0, `(.L_x_3561) ;  /* 0x0000003000007945 */ /* 0x000fe80003800000 */
[----:B------:R-:W-:Y:S05]  /*5e30*/  @!P0 BRA `(.L_x_3562) ;  /* 0x0000000000048947 */ /* 0x000fea0003800000 */
[----:B------:R-:W-:-:S04]  /*5e40*/  DEPBAR.LE SB0, 0x1 ;  /* 0x000080400000791a */ /* 0x000fc80000000000 */
.L_x_3562:
[----:B------:R-:W-:Y:S05]  /*5e50*/  BSYNC B0 ;  /* 0x0000000000007941 */ /* 0x000fea0003800000 */
.L_x_3561:
[----:B------:R-:W-:Y:S06]  /*5e60*/  BAR.ARV 0xb, 0xa0 ;  /* 0x02c2800000007b1d */ /* 0x000fec0000002000 */
[----:B------:R-:W-:Y:S04]  /*5e70*/  BSSY B0, `(.L_x_3563) ;  /* 0x0000003000007945 */ /* 0x000fe80003800000 */
[----:B------:R-:W-:Y:S05]  /*5e80*/  @!P0 BRA `(.L_x_3564) ;  /* 0x0000000000048947 */ /* 0x000fea0003800000 */
[----:B------:R-:W-:-:S04]  /*5e90*/  DEPBAR.LE SB0, 0x0 ;  /* 0x000080000000791a */ /* 0x000fc80000000000 */
.L_x_3564:
[----:B------:R-:W-:Y:S05]  /*5ea0*/  BSYNC B0 ;  /* 0x0000000000007941 */ /* 0x000fea0003800000 */
.L_x_3563:
        /* <DEDUP_REMOVED lines=13> */
.L_x_3566:
[----:B------:R-:W-:Y:S05]  /*5f80*/  BSYNC B0 ;  /* 0x0000000000007941 */ /* 0x000fea0003800000 */
.L_x_3565:
        /* <DEDUP_REMOVED lines=12> */
.L_x_3568:
[----:B------:R-:W-:Y:S05]  /*6050*/  BSYNC B0 ;  /* 0x0000000000007941 */ /* 0x000fea0003800000 */
.L_x_3567:
        /* <DEDUP_REMOVED lines=13> */
.L_x_3570:
[----:B------:R-:W-:Y:S05]  /*6130*/  BSYNC B0 ;  /* 0x0000000000007941 */ /* 0x000fea0003800000 */
.L_x_3569:
[----:B------:R-:W-:Y:S06]  /*6140*/  BAR.ARV 0xa, 0xa0 ;  /* 0x0282800000007b1d */ /* 0x000fec0000002000 */
[----:B------:R-:W-:Y:S04]  /*6150*/  BSSY B0, `(.L_x_3571) ;  /* 0x0000003000007945 */ /* 0x000fe80003800000 */
[----:B------:R-:W-:Y:S05]  /*6160*/  @!P0 BRA `(.L_x_3572) ;  /* 0x0000000000048947 */ /* 0x000fea0003800000 */
[----:B------:R-:W-:-:S04]  /*6170*/  DEPBAR.LE SB0, 0x1 ;  /* 0x000080400000791a */ /* 0x000fc80000000000 */
.L_x_3572:
[----:B------:R-:W-:Y:S05]  /*6180*/  BSYNC B0 ;  /* 0x0000000000007941 */ /* 0x000fea0003800000 */
.L_x_3571:
[----:B------:R-:W-:Y:S01]  /*6190*/  UIADD3 UR20, UR20, 0x2, URZ ;  /* 0x0000000214147890 */ /* 0x000fe2000fffe03f */
[----:B------:R-:W-:Y:S06]  /*61a0*/  BAR.ARV 0xb, 0xa0 ;  /* 0x02c2800000007b1d */ /* 0x000fec0000002000 */
[----:B------:R-:W-:Y:S01]  /*61b0*/  UISETP.GE.AND UP0, UPT, UR20, UR7, UPT ;  /* 0x000000071400728c */ /* 0x000fe2000bf06270 */
[----:B------:R-:W-:Y:S04]  /*61c0*/  BSSY B0, `(.L_x_3573) ;  /* 0x0000003000007945 */ /* 0x000fe80003800000 */
[----:B------:R-:W-:Y:S06]  /*61d0*/  @!P0 BRA `(.L_x_3574) ;  /* 0x0000000000048947 */ /* 0x000fec0003800000 */
[----:B------:R-:W-:-:S04]  /*61e0*/  DEPBAR.LE SB0, 0x0 ;  /* 0x000080000000791a */ /* 0x000fc80000000000 */
.L_x_3574:
[----:B------:R-:W-:Y:S05]  /*61f0*/  BSYNC B0 ;  /* 0x0000000000007941 */ /* 0x000fea0003800000 */
.L_x_3573:
[----:B------:R-:W-:Y:S06]  /*6200*/  BAR.ARV 0xc, 0xa0 ;  /* 0x0302800000007b1d */ /* 0x000fec0000002000 */
[----:B------:R-:W-:Y:S01]  /*6210*/  PLOP3.LUT P1, PT, PT, PT, UP0, 0x80, 0x0 ;  /* 0x000000000000781c */ /* 0x000fe20003f2f008 */
[----:B------:R-:W-:Y:S02]  /*6220*/  UIADD3 UR47, UR47, 0x6000, URZ ;  /* 0x000060002f2f7890 */ /* 0x000fe4000fffe03f */
[----:B------:R-:W-:-:S10]  /*6230*/  UIADD3 UR6, UR6, 0x6000, URZ ;  /* 0x0000600006067890 */ /* 0x000fd4000fffe03f */
[----:B------:R-:W-:Y:S05]  /*6240*/  @!P1 BRA `(.L_x_3575) ;  /* 0xfffffff800009947 */ /* 0x000fea000383ffff */
[----:B------:R-:W-:Y:S05]  /*6250*/  BRA `(.L_x_3506) ;  /* 0x0000002c00387947 */ /* 0x000fea0003800000 */
.L_x_3534:
        /* <DEDUP_REMOVED lines=21> */
.L_x_3576:
[----:B------:R-:W1:Y:S01]  /*63b0*/  LDC R3, c[0x0][0x8cc] ;  /* 0x00023300ff037b82 */ /* 0x000e620000000800 */
[----:B------:R-:W-:Y:S01]  /*63c0*/  IMAD.MOV.U32 R0, RZ, RZ, R5 ;  /* 0x000000ffff007224 */ /* 0x000fe200078e0005 */
[----:B-1----:R-:W-:-:S13]  /*63d0*/  ISETP.NE.AND P0, PT, R3, 0x1, PT ;  /* 0x000000010300780c */ /* 0x002fda0003f05270 */
[----:B------:R-:W1:Y:S02]  /*63e0*/  @P0 LDC.64 R6, c[0x0][0x8d0] ;  /* 0x00023400ff060b82 */ /* 0x000e640000000a00 */
[----:B-1----:R-:W-:-:S05]  /*63f0*/  @P0 IMAD.HI.U32 R4, R5, R6, RZ ;  /* 0x0000000605040227 */ /* 0x002fca00078e00ff */
[----:B------:R-:W-:-:S05]  /*6400*/  @P0 SHF.R.U32.HI R0, RZ, R7, R4 ;  /* 0x00000007ff000219 */ /* 0x000fca0000011604 */
[----:B------:R-:W-:-:S07]  /*6410*/  IMAD R3, R0, R3, RZ ;  /* 0x0000000300037224 */ /* 0x000fce00078e02ff */
.L_x_3577:
        /* <DEDUP_REMOVED lines=23> */
.L_x_3578:
        /* <DEDUP_REMOVED lines=10> */
.L_x_3580:
[----:B------:R-:W1:Y:S02]  /*6630*/  LDC R4, c[0x0][0x8f4] ;  /* 0x00023d00ff047b82 */ /* 0x000e640000000800 */
.L_x_3579:
[----:B-1---5:R-:W-:Y:S02]  /*6640*/  VIADD R4, R4, 0x5f ;  /* 0x0000005f04047836 */ /* 0x022fe40000000000 */
[----:B------:R-:W-:Y:S02]  /*6650*/  IMAD.MOV.U32 R8, RZ, RZ, 0x1 ;  /* 0x00000001ff087424 */ /* 0x000fe400078e00ff */
[----:B------:R-:W-:-:S04]  /*6660*/  IMAD.HI R4, R4, 0x2aaaaaab, RZ ;  /* 0x2aaaaaab04047827 */ /* 0x000fc800078e02ff */
[----:B--2---:R-:W-:Y:S01]  /*6670*/  IMAD.MOV.U32 R2, RZ, RZ, RZ ;  /* 0x000000ffff027224 */ /* 0x004fe200078e00ff */
        /* <DEDUP_REMOVED lines=46> */
.L_x_3582:
        /* <DEDUP_REMOVED lines=11> */
.L_x_3583:
[----:B------:R-:W-:Y:S05]  /*6a10*/  @!P0 BRA `(.L_x_3584) ;  /* 0x00000000000c8947 */ /* 0x000fea0003800000 */
[----:B------:R-:W2:Y:S04]  /*6a20*/  LDG.E R5, desc[UR38][R2.64] ;  /* 0x0000002602057981 */ /* 0x000ea8000c1e1900 */
[----:B------:R-:W2:Y:S02]  /*6a30*/  LDG.E R4, desc[UR38][R2.64+0x4] ;  /* 0x0000042602047981 */ /* 0x000ea4000c1e1900 */
[----:B--2---:R-:W-:-:S07]  /*6a40*/  IMAD.IADD R4, R4, 0x1, -R5 ;  /* 0x0000000104047824 */ /* 0x004fce00078e0a05 */
.L_x_3584:
        /* <DEDUP_REMOVED lines=73> */
.L_x_3613:
        /* <DEDUP_REMOVED lines=9> */
.L_x_3587:
        /* <DEDUP_REMOVED lines=112> */
.L_x_3598:
[----:B-1----:R-:W-:-:S05]  /*7670*/  IMAD.MOV.U32 R6, RZ, RZ, 0x1 ;  /* 0x00000001ff067424 */ /* 0x002fca00078e00ff */
[----:B------:R-:W-:-:S04]  /*7680*/  SHF.L.U32 R6, R6, 0x1f, RZ ;  /* 0x0000001f06067819 */ /* 0x000fc800000006ff */
[----:B------:R-:W1:Y:S02]  /*7690*/  SYNCS.PHASECHK.TRANS64.TRYWAIT P1, [R0+URZ+0x36438], R6 ;  /* 0x03643806000075a7 */ /* 0x000e64000802017f */
[----:B-1----:R-:W-:Y:S05]  /*76a0*/  @!P1 BRA `(.L_x_3590) ;  /* 0x0000001800989947 */ /* 0x002fea0003800000 */
.L_x_3614:
[----:B------:R-:W-:Y:S05]  /*76b0*/  @P0 BRA `(.L_x_3591) ;  /* 0x0000000000140947 */ /* 0x000fea0003800000 */
[----:B------:R-:W-:Y:S01]  /*76c0*/  ISETP.NE.AND P1, PT, R18, RZ, PT ;  /* 0x000000ff1200720c */ /* 0x000fe20003f25270 */
[----:B------:R-:W-:-:S04]  /*76d0*/  IMAD.MOV.U32 R3, RZ, RZ, 0x6100 ;  /* 0x00006100ff037424 */ /* 0x000fc800078e00ff */
[----:B------:R2:W-:Y:S08]  /*76e0*/  SYNCS.ARRIVE.TRANS64 RZ, [R0+URZ+0x36430], R3 ;  /* 0x0364300300ff79a7 */ /* 0x0005f0000800003f */
[----:B------:R-:W-:Y:S05]  /*76f0*/  @!P1 BRA `(.L_x_3591) ;  /* 0x0000000000049947 */ /* 0x000fea0003800000 */
[----:B------:R-:W-:Y:S01]  /*7700*/  BPT.TRAP 0x1 ;  /* 0x000000040000795c */ /* 0x000fe20000300000 */
.L_x_3591:
        /* <DEDUP_REMOVED lines=48> */
.L_x_3615:
[----:B------:R-:W-:Y:S05]  /*7a10*/  @P0 BRA `(.L_x_3593) ;  /* 0x0000000000140947 */ /* 0x000fea0003800000 */
[----:B------:R-:W-:Y:S01]  /*7a20*/  ISETP.NE.AND P1, PT, R18, RZ, PT ;  /* 0x000000ff1200720c */ /* 0x000fe20003f25270 */
[----:B--2---:R-:W-:-:S04]  /*7a30*/  IMAD.MOV.U32 R3, RZ, RZ, 0x6100 ;  /* 0x00006100ff037424 */ /* 0x004fc800078e00ff */
[----:B------:R3:W-:Y:S08]  /*7a40*/  SYNCS.ARRIVE.TRANS64 RZ, [R0+URZ+0x36418], R3 ;  /* 0x0364180300ff79a7 */ /* 0x0007f0000800003f */
[----:B------:R-:W-:Y:S05]  /*7a50*/  @!P1 BRA `(.L_x_3593) ;  /* 0x0000000000049947 */ /* 0x000fea0003800000 */
[----:B------:R-:W-:Y:S01]  /*7a60*/  BPT.TRAP 0x1 ;  /* 0x000000040000795c */ /* 0x000fe20000300000 */
.L_x_3593:
        /* <DEDUP_REMOVED lines=47> */
.L_x_3616:
        /* <DEDUP_REMOVED lines=8> */
.L_x_3595:
        /* <DEDUP_REMOVED lines=37> */
.L_x_3618:
[----:B------:R-:W-:Y:S05]  /*8030*/  @P0 BRA `(.L_x_3597) ;  /* 0x0000000000140947 */ /* 0x000fea0003800000 */
[----:B------:R-:W-:Y:S01]  /*8040*/  ISETP.NE.AND P1, PT, R18, RZ, PT ;  /* 0x000000ff1200720c */ /* 0x000fe20003f25270 */
[----:B--2---:R-:W-:-:S04]  /*8050*/  IMAD.MOV.U32 R5, RZ, RZ, 0x6100 ;  /* 0x00006100ff057424 */ /* 0x004fc800078e00ff */
[----:B------:R3:W-:Y:S08]  /*8060*/  SYNCS.ARRIVE.TRANS64 RZ, [R0+URZ+0x36410], R5 ;  /* 0x0364100500ff79a7 */ /* 0x0007f0000800003f */
[----:B------:R-:W-:Y:S05]  /*8070*/  @!P1 BRA `(.L_x_3597) ;  /* 0x0000000000049947 */ /* 0x000fea0003800000 */
[----:B------:R-:W-:Y:S01]  /*8080*/  BPT.TRAP 0x1 ;  /* 0x000000040000795c */ /* 0x000fe20000300000 */
.L_x_3597:
        /* <DEDUP_REMOVED lines=44> */
.L_x_3589:
[----:B------:R-:W-:Y:S01]  /*8350*/  ISETP.NE.AND P1, PT, R20, RZ, PT ;  /* 0x000000ff1400720c */ /* 0x000fe20003f25270 */
[----:B------:R-:W-:Y:S02]  /*8360*/  IMAD.MOV.U32 R16, RZ, RZ, 0x1 ;  /* 0x00000001ff107424 */ /* 0x000fe400078e00ff */
[----:B------:R-:W-:-:S10]  /*8370*/  IMAD.MOV.U32 R5, RZ, RZ, R14 ;  /* 0x000000ffff057224 */ /* 0x000fd400078e000e */
[----:B------:R-:W-:Y:S05]  /*8380*/  @!P1 BRA `(.L_x_3588) ;  /* 0x00000004008c9947 */ /* 0x000fea0003800000 */
[----:B------:R-:W2:Y:S02]  /*8390*/  SYNCS.PHASECHK.TRANS64.TRYWAIT P1, [R0+URZ+0x36438], R6 ;  /* 0x03643806000075a7 */ /* 0x000ea4000802017f */
[----:B--2---:R-:W-:Y:S05]  /*83a0*/  @!P1 BRA `(.L_x_3599) ;  /* 0x0000000c00b89947 */ /* 0x004fea0003800000 */
.L_x_3619:
[----:B------:R-:W-:Y:S05]  /*83b0*/  @P0 BRA `(.L_x_3600) ;  /* 0x0000000000140947 */ /* 0x000fea0003800000 */
[----:B------:R-:W-:Y:S01]  /*83c0*/  ISETP.NE.AND P1, PT, R18, RZ, PT ;  /* 0x000000ff1200720c */ /* 0x000fe20003f25270 */
[----:B------:R-:W-:-:S04]  /*83d0*/  IMAD.MOV.U32 R5, RZ, RZ, 0x6100 ;  /* 0x00006100ff057424 */ /* 0x000fc800078e00ff */
[----:B------:R3:W-:Y:S08]  /*83e0*/  SYNCS.ARRIVE.TRANS64 RZ, [R0+URZ+0x36430], R5 ;  /* 0x0364300500ff79a7 */ /* 0x0007f0000800003f */
[----:B------:R-:W-:Y:S05]  /*83f0*/  @!P1 BRA `(.L_x_3600) ;  /* 0x0000000000049947 */ /* 0x000fea0003800000 */
[----:B------:R-:W-:Y:S01]  /*8400*/  BPT.TRAP 0x1 ;  /* 0x000000040000795c */ /* 0x000fe20000300000 */
.L_x_3600:
        /* <DEDUP_REMOVED lines=42> */
.L_x_3620:
[----:B------:R-:W-:Y:S01]  /*86b0*/  IMAD.MOV.U32 R16, RZ, RZ, RZ ;  /* 0x000000ffff107224 */ /* 0x000fe200078e00ff */
[----:B------:R-:W-:Y:S06]  /*86c0*/  @P0 BRA `(.L_x_3602) ;  /* 0x0000000000140947 */ /* 0x000fec0003800000 */
[----:B------:R-:W-:Y:S01]  /*86d0*/  ISETP.NE.AND P1, PT, R18, RZ, PT ;  /* 0x000000ff1200720c */ /* 0x000fe20003f25270 */
[----:B-1----:R-:W-:-:S04]  /*86e0*/  IMAD.MOV.U32 R5, RZ, RZ, 0x6100 ;  /* 0x00006100ff057424 */ /* 0x002fc800078e00ff */
[----:B------:R2:W-:Y:S08]  /*86f0*/  SYNCS.ARRIVE.TRANS64 RZ, [R0+URZ+0x36418], R5 ;  /* 0x0364180500ff79a7 */ /* 0x0005f0000800003f */
[----:B------:R-:W-:Y:S05]  /*8700*/  @!P1 BRA `(.L_x_3602) ;  /* 0x0000000000049947 */ /* 0x000fea0003800000 */
[----:B------:R-:W-:Y:S01]  /*8710*/  BPT.TRAP 0x1 ;  /* 0x000000040000795c */ /* 0x000fe20000300000 */
.L_x_3602:
        /* <DEDUP_REMOVED lines=42> */
.L_x_3588:
[----:B------:R-:W-:-:S04]  /*89c0*/  SHF.L.U32 R3, R16, 0x1f, RZ ;  /* 0x0000001f10037819 */ /* 0x000fc800000006ff */
[----:B------:R-:W2:Y:S02]  /*89d0*/  SYNCS.PHASECHK.TRANS64.TRYWAIT P1, [R0+URZ+0x36438], R3 ;  /* 0x03643803000075a7 */ /* 0x000ea4000802017f */
[----:B--2---:R-:W-:Y:S05]  /*89e0*/  @!P1 BRA `(.L_x_3603) ;  /* 0x0000000800509947 */ /* 0x004fea0003800000 */
.L_x_3621:
[----:B------:R-:W-:Y:S05]  /*89f0*/  @P0 BRA `(.L_x_3604) ;  /* 0x0000000000180947 */ /* 0x000fea0003800000 */
[----:B------:R-:W3:Y:S01]  /*8a00*/  S2R R2, SR_TID.X ;  /* 0x0000000000027919 */ /* 0x000ee20000002100 */
[----:B--2---:R-:W-:-:S04]  /*8a10*/  IMAD.MOV.U32 R3, RZ, RZ, 0x6100 ;  /* 0x00006100ff037424 */ /* 0x004fc800078e00ff */
[----:B------:R4:W-:Y:S01]  /*8a20*/  SYNCS.ARRIVE.TRANS64 RZ, [R0+URZ+0x36430], R3 ;  /* 0x0364300300ff79a7 */ /* 0x0009e2000800003f */
[----:B---3--:R-:W-:-:S13]  /*8a30*/  LOP3.LUT P0, RZ, R2, 0x1f, RZ, 0xc0, !PT ;  /* 0x0000001f02ff7812 */ /* 0x008fda000780c0ff */
[----:B----4-:R-:W-:Y:S05]  /*8a40*/  @!P0 BRA `(.L_x_3604) ;  /* 0x0000000000048947 */ /* 0x010fea0003800000 */
[----:B------:R-:W-:Y:S01]  /*8a50*/  BPT.TRAP 0x1 ;  /* 0x000000040000795c */ /* 0x000fe20000300000 */
.L_x_3604:
        /* <DEDUP_REMOVED lines=44> */
.L_x_3585:
[----:B------:R-:W-:Y:S05]  /*8d20*/  BSYNC B0 ;  /* 0x0000000000007941 */ /* 0x000fea0003800000 */
.L_x_3581:
[----:B------:R-:W-:-:S03]  /*8d30*/  UMOV UR7, 0xffffffff ;  /* 0xffffffff00077882 */ /* 0x000fc60000000000 */
[----:B------:R-:W-:Y:S05]  /*8d40*/  BRA.DIV UR7, `(.L_x_3605) ;  /* 0x00000006078c7947 */ /* 0x000fea000b800000 */
[----:B------:R-:W-:-:S13]  /*8d50*/  ELECT P6, URZ, PT ;  /* 0x00000000003f782f */ /* 0x000fda00038c0000 */
.L_x_3624:
[----:B------:R-:W-:Y:S05]  /*8d60*/  @!P6 BRA `(.L_x_3506) ;  /* 0x000000000074e947 */ /* 0x000fea0003800000 */
[----:B-12---:R-:W2:Y:S02]  /*8d70*/  LDL.LU R0, [R1] ;  /* 0x0000000001007983 */ /* 0x006ea40000300800 */
[----:B--2---:R-:W-:-:S04]  /*8d80*/  LOP3.LUT R0, R0, 0x2, RZ, 0xfc, !PT ;  /* 0x0000000200007812 */ /* 0x004fc800078efcff */
[----:B------:R-:W-:-:S13]  /*8d90*/  ISETP.NE.AND P2, PT, R0, 0x3, PT ;  /* 0x000000030000780c */ /* 0x000fda0003f45270 */
[----:B------:R-:W-:Y:S05]  /*8da0*/  @!P2 BRA `(.L_x_3606) ;  /* 0x000000000004a947 */ /* 0x000fea0003800000 */
[----:B------:R-:W-:Y:S01]  /*8db0*/  BPT.TRAP 0x1 ;  /* 0x000000040000795c */ /* 0x000fe20000300000 */
.L_x_3606:
        /* <DEDUP_REMOVED lines=15> */
.L_x_3625:
[----:B------:R-:W2:Y:S02]  /*8eb0*/  SYNCS.PHASECHK.TRANS64.TRYWAIT P0, [R3+URZ], R2 ;  /* 0x00000002030075a7 */ /* 0x000ea4000800017f */
[----:B--2---:R-:W-:Y:S05]  /*8ec0*/  @!P0 BRA `(.L_x_3608) ;  /* 0x0000000400608947 */ /* 0x004fea0003800000 */
.L_x_3626:
[----:B------:R-:W-:Y:S05]  /*8ed0*/  @!P2 BRA `(.L_x_3609) ;  /* 0x000000000004a947 */ /* 0x000fea0003800000 */
[----:B------:R-:W-:Y:S01]  /*8ee0*/  BPT.TRAP 0x1 ;  /* 0x000000040000795c */ /* 0x000fe20000300000 */
.L_x_3609:
[----:B------:R-:W-:-:S07]  /*8ef0*/  SHF.L.U32 R16, R16, 0x1f, RZ ;  /* 0x0000001f10107819 */ /* 0x000fce00000006ff */
.L_x_3610:
[----:B---3--:R3:W4:Y:S02]  /*8f00*/  SYNCS.PHASECHK.TRANS64.TRYWAIT P0, [R9+URZ+0x36438], R16 ;  /* 0x03643810090075a7 */ /* 0x008724000800017f */
[----:B----4-:R-:W-:Y:S05]  /*8f10*/  @!P0 NANOSLEEP.SYNCS 0x989680 ;  /* 0x009896800000895d */ /* 0x010fea0003900000 */
[----:B------:R-:W4:Y:S02]  /*8f20*/  @!P0 SYNCS.PHASECHK.TRANS64 P0, [R9+URZ+0x36438], R16 ;  /* 0x03643810090085a7 */ /* 0x000f24000800007f */
[----:B----4-:R-:W-:Y:S05]  /*8f30*/  @!P0 BRA `(.L_x_3610) ;  /* 0xfffffffc00f08947 */ /* 0x010fea000383ffff */
.L_x_3506:
[----:B------:R-:W-:Y:S05]  /*8f40*/  BSYNC B6 ;  /* 0x0000000000067941 */ /* 0x000fea0003800000 */
.L_x_3498:
[----:B------:R-:W-:Y:S05]  /*8f50*/  EXIT ;  /* 0x000000000000794d */ /* 0x000fea0003800000 */
.L_x_3516:
[----:B------:R-:W-:Y:S02]  /*8f60*/  IMAD.MOV.U32 R12, RZ, RZ, RZ ;  /* 0x000000ffff0c7224 */ /* 0x000fe400078e00ff */
[----:B------:R-:W-:Y:S02]  /*8f70*/  IMAD.MOV.U32 R11, RZ, RZ, 0x1f ;  /* 0x0000001fff0b7424 */ /* 0x000fe400078e00ff */
[----:B------:R-:W-:-:S07]  /*8f80*/  IMAD.MOV.U32 R15, RZ, RZ, -0x1 ;  /* 0xffffffffff0f7424 */ /* 0x000fce00078e00ff */
[----:B--2---:R-:W-:Y:S05]  /*8f90*/  WARPSYNC.COLLECTIVE R15, `(.L_x_3611) ;  /* 0x000000000f087348 */ /* 0x004fea0003c00000 */
[----:B------:R1:W3:Y:S02]  /*8fa0*/  SHFL.IDX P6, R14, R13, R12, R11 ;  /* 0x0000000c0d0e7389 */ /* 0x0002e400000c000b */
[----:B-123--:R-:W-:Y:S01]  /*8fb0*/  ENDCOLLECTIVE ;  /* 0x000000000000791b */ /* 0x00efe20003800000 */
.L_x_3611:
[----:B------:R-:W-:Y:S05]  /*8fc0*/  BRA `(.L_x_3612) ;  /* 0xffffff8400747947 */ /* 0x000fea000383ffff */
.L_x_3518:
[----:B---3--:R3:W4:Y:S02]  /*8fd0*/  SYNCS.PHASECHK.TRANS64.TRYWAIT P0, [R155+URZ+0x36400], R10 ;  /* 0x0364000a9b0075a7 */ /* 0x008724000800017f */
[----:B----4-:R-:W-:Y:S05]  /*8fe0*/  @!P0 NANOSLEEP.SYNCS 0x989680 ;  /* 0x009896800000895d */ /* 0x010fea0003900000 */
[----:B------:R-:W4:Y:S02]  /*8ff0*/  @!P0 SYNCS.PHASECHK.TRANS64 P0, [R155+URZ+0x36400], R10 ;  /* 0x0364000a9b0085a7 */ /* 0x000f24000800007f */
[----:B----4-:R-:W-:Y:S05]  /*9000*/  @!P0 BRA `(.L_x_3518) ;  /* 0xfffffffc00f08947 */ /* 0x010fea000383ffff */
[----:B------:R-:W-:Y:S05]  /*9010*/  BRA `(.L_x_3517) ;  /* 0xffffff8400b47947 */ /* 0x000fea000383ffff */
.L_x_3522:
[----:B----4-:R4:W1:Y:S02]  /*9020*/  SYNCS.PHASECHK.TRANS64.TRYWAIT P1, [R3+URZ+0x36410], R12 ;  /* 0x0364100c030075a7 */ /* 0x010864000802017f */
[----:B-1----:R-:W-:Y:S05]  /*9030*/  @!P1 NANOSLEEP.SYNCS 0x989680 ;  /* 0x009896800000995d */ /* 0x002fea0003900000 */
[----:B------:R-:W1:Y:S02]  /*9040*/  @!P1 SYNCS.PHASECHK.TRANS64 P1, [R3+URZ+0x36410], R12 ;  /* 0x0364100c030095a7 */ /* 0x000e64000802007f */
[----:B-1----:R-:W-:Y:S05]  /*9050*/  @!P1 BRA `(.L_x_3522) ;  /* 0xfffffffc00f09947 */ /* 0x002fea000383ffff */
[----:B------:R-:W-:Y:S05]  /*9060*/  BRA `(.L_x_3521) ;  /* 0xffffff8c00687947 */ /* 0x000fea000383ffff */
.L_x_3526:
[----:B------:R1:W1:Y:S02]  /*9070*/  SYNCS.PHASECHK.TRANS64.TRYWAIT P1, [R155+URZ+0x36430], R14 ;  /* 0x0364300e9b0075a7 */ /* 0x000264000802017f */
[----:B-1----:R-:W-:Y:S05]  /*9080*/  @!P1 NANOSLEEP.SYNCS 0x989680 ;  /* 0x009896800000995d */ /* 0x002fea0003900000 */
[----:B------:R-:W1:Y:S02]  /*9090*/  @!P1 SYNCS.PHASECHK.TRANS64 P1, [R155+URZ+0x36430], R14 ;  /* 0x0364300e9b0095a7 */ /* 0x000e64000802007f */
[----:B-1----:R-:W-:Y:S05]  /*90a0*/  @!P1 BRA `(.L_x_3526) ;  /* 0xfffffffc00f09947 */ /* 0x002fea000383ffff */
[----:B------:R-:W-:Y:S05]  /*90b0*/  BRA `(.L_x_3525) ;  /* 0xffffff94000c7947 */ /* 0x000fea000383ffff */
.L_x_3586:
[----:B-1----:R1:W2:Y:S02]  /*90c0*/  SYNCS.PHASECHK.TRANS64.TRYWAIT P1, [R0+URZ+0x36420], R6 ;  /* 0x03642006000075a7 */ /* 0x0022a4000802017f */
[----:B--2---:R-:W-:Y:S05]  /*90d0*/  @!P1 NANOSLEEP.SYNCS 0x989680 ;  /* 0x009896800000995d */ /* 0x004fea0003900000 */
[----:B------:R-:W2:Y:S02]  /*90e0*/  @!P1 SYNCS.PHASECHK.TRANS64 P1, [R0+URZ+0x36420], R6 ;  /* 0x03642006000095a7 */ /* 0x000ea4000802007f */
[----:B--2---:R-:W-:Y:S05]  /*90f0*/  @!P1 BRA `(.L_x_3586) ;  /* 0xfffffffc00f09947 */ /* 0x004fea000383ffff */
[----:B------:R-:W-:Y:S05]  /*9100*/  BRA `(.L_x_3613) ;  /* 0xffffffdc00747947 */ /* 0x000fea000383ffff */
.L_x_3590:
[----:B-1----:R1:W2:Y:S02]  /*9110*/  SYNCS.PHASECHK.TRANS64.TRYWAIT P1, [R0+URZ+0x36438], R6 ;  /* 0x03643806000075a7 */ /* 0x0022a4000802017f */
[----:B--2---:R-:W-:Y:S05]  /*9120*/  @!P1 NANOSLEEP.SYNCS 0x989680 ;  /* 0x009896800000995d */ /* 0x004fea0003900000 */
[----:B------:R-:W2:Y:S02]  /*9130*/  @!P1 SYNCS.PHASECHK.TRANS64 P1, [R0+URZ+0x36438], R6 ;  /* 0x03643806000095a7 */ /* 0x000ea4000802007f */
[----:B--2---:R-:W-:Y:S05]  /*9140*/  @!P1 BRA `(.L_x_3590) ;  /* 0xfffffffc00f09947 */ /* 0x004fea000383ffff */
[----:B------:R-:W-:Y:S05]  /*9150*/  BRA `(.L_x_3614) ;  /* 0xffffffe400547947 */ /* 0x000fea000383ffff */
.L_x_3592:
[----:B--2---:R2:W3:Y:S02]  /*9160*/  SYNCS.PHASECHK.TRANS64.TRYWAIT P1, [R0+URZ+0x36428], R3 ;  /* 0x03642803000075a7 */ /* 0x0044e4000802017f */
[----:B---3--:R-:W-:Y:S05]  /*9170*/  @!P1 NANOSLEEP.SYNCS 0x989680 ;  /* 0x009896800000995d */ /* 0x008fea0003900000 */
[----:B------:R-:W3:Y:S02]  /*9180*/  @!P1 SYNCS.PHASECHK.TRANS64 P1, [R0+URZ+0x36428], R3 ;  /* 0x03642803000095a7 */ /* 0x000ee4000802007f */
[----:B---3--:R-:W-:Y:S05]  /*9190*/  @!P1 BRA `(.L_x_3592) ;  /* 0xfffffffc00f09947 */ /* 0x008fea000383ffff */
[----:B------:R-:W-:Y:S05]  /*91a0*/  BRA `(.L_x_3615) ;  /* 0xffffffe800187947 */ /* 0x000fea000383ffff */
.L_x_3594:
        /* <DEDUP_REMOVED lines=8> */
.L_x_3596:
[----:B------:R-:W-:-:S07]  /*9230*/  SHF.L.U32 R5, R7, 0x1f, RZ ;  /* 0x0000001f07057819 */ /* 0x000fce00000006ff */
.L_x_3617:
[----:B--2---:R2:W3:Y:S02]  /*9240*/  SYNCS.PHASECHK.TRANS64.TRYWAIT P1, [R0+URZ+0x36420], R5 ;  /* 0x03642005000075a7 */ /* 0x0044e4000802017f */
[----:B---3--:R-:W-:Y:S05]  /*9250*/  @!P1 NANOSLEEP.SYNCS 0x989680 ;  /* 0x009896800000995d */ /* 0x008fea0003900000 */
[----:B------:R-:W3:Y:S02]  /*9260*/  @!P1 SYNCS.PHASECHK.TRANS64 P1, [R0+URZ+0x36420], R5 ;  /* 0x03642005000095a7 */ /* 0x000ee4000802007f */
[----:B---3--:R-:W-:Y:S05]  /*9270*/  @!P1 BRA `(.L_x_3617) ;  /* 0xfffffffc00f09947 */ /* 0x008fea000383ffff */
[----:B------:R-:W-:Y:S05]  /*9280*/  BRA `(.L_x_3618) ;  /* 0xffffffec00687947 */ /* 0x000fea000383ffff */
.L_x_3599:
[----:B--2---:R2:W3:Y:S02]  /*9290*/  SYNCS.PHASECHK.TRANS64.TRYWAIT P1, [R0+URZ+0x36438], R6 ;  /* 0x03643806000075a7 */ /* 0x0044e4000802017f */
[----:B---3--:R-:W-:Y:S05]  /*92a0*/  @!P1 NANOSLEEP.SYNCS 0x989680 ;  /* 0x009896800000995d */ /* 0x008fea0003900000 */
[----:B------:R-:W3:Y:S02]  /*92b0*/  @!P1 SYNCS.PHASECHK.TRANS64 P1, [R0+URZ+0x36438], R6 ;  /* 0x03643806000095a7 */ /* 0x000ee4000802007f */
[----:B---3--:R-:W-:Y:S05]  /*92c0*/  @!P1 BRA `(.L_x_3599) ;  /* 0xfffffffc00f09947 */ /* 0x008fea000383ffff */
[----:B------:R-:W-:Y:S05]  /*92d0*/  BRA `(.L_x_3619) ;  /* 0xfffffff000347947 */ /* 0x000fea000383ffff */
.L_x_3601:
[----:B-1----:R1:W2:Y:S02]  /*92e0*/  SYNCS.PHASECHK.TRANS64.TRYWAIT P1, [R0+URZ+0x36428], R5 ;  /* 0x03642805000075a7 */ /* 0x0022a4000802017f */
[----:B--2---:R-:W-:Y:S05]  /*92f0*/  @!P1 NANOSLEEP.SYNCS 0x989680 ;  /* 0x009896800000995d */ /* 0x004fea0003900000 */
[----:B------:R-:W2:Y:S02]  /*9300*/  @!P1 SYNCS.PHASECHK.TRANS64 P1, [R0+URZ+0x36428], R5 ;  /* 0x03642805000095a7 */ /* 0x000ea4000802007f */
[----:B--2---:R-:W-:Y:S05]  /*9310*/  @!P1 BRA `(.L_x_3601) ;  /* 0xfffffffc00f09947 */ /* 0x004fea000383ffff */
[----:B------:R-:W-:Y:S05]  /*9320*/  BRA `(.L_x_3620) ;  /* 0xfffffff000e07947 */ /* 0x000fea000383ffff */
.L_x_3603:
[----:B--2---:R2:W3:Y:S02]  /*9330*/  SYNCS.PHASECHK.TRANS64.TRYWAIT P1, [R0+URZ+0x36438], R3 ;  /* 0x03643803000075a7 */ /* 0x0044e4000802017f */
[----:B---3--:R-:W-:Y:S05]  /*9340*/  @!P1 NANOSLEEP.SYNCS 0x989680 ;  /* 0x009896800000995d */ /* 0x008fea0003900000 */
[----:B------:R-:W3:Y:S02]  /*9350*/  @!P1 SYNCS.PHASECHK.TRANS64 P1, [R0+URZ+0x36438], R3 ;  /* 0x03643803000095a7 */ /* 0x000ee4000802007f */
[----:B---3--:R-:W-:Y:S05]  /*9360*/  @!P1 BRA `(.L_x_3603) ;  /* 0xfffffffc00f09947 */ /* 0x008fea000383ffff */
[----:B------:R-:W-:Y:S05]  /*9370*/  BRA `(.L_x_3621) ;  /* 0xfffffff4009c7947 */ /* 0x000fea000383ffff */
.L_x_3605:
[----:B------:R-:W-:Y:S01]  /*9380*/  BSSY B0, `(.L_x_3622) ;  /* 0x0000006000007945 */ /* 0x000fe20003800000 */
[----:B------:R-:W-:-:S07]  /*9390*/  IMAD.MOV.U32 R15, RZ, RZ, -0x1 ;  /* 0xffffffffff0f7424 */ /* 0x000fce00078e00ff */
[----:B-12---:R-:W-:Y:S05]  /*93a0*/  WARPSYNC.COLLECTIVE R15, `(.L_x_3623) ;  /* 0x000000000f0c7348 */ /* 0x006fea0003c00000 */
[----:B------:R-:W-:Y:S02]  /*93b0*/  ELECT P6, UR62, PT ;  /* 0x00000000003e782f */ /* 0x000fe400038c0000 */
[----:B------:R-:W-:Y:S01]  /*93c0*/  MOV R14, UR62 ;  /* 0x0000003e000e7c02 */ /* 0x000fe20008000f00 */
[----:B-12---:R-:W-:Y:S10]  /*93d0*/  ENDCOLLECTIVE ;  /* 0x000000000000791b */ /* 0x006ff40003800000 */
.L_x_3623:
[----:B------:R-:W-:Y:S05]  /*93e0*/  BSYNC B0 ;  /* 0x0000000000007941 */ /* 0x000fea0003800000 */
.L_x_3622:
[----:B------:R-:W-:Y:S05]  /*93f0*/  BRA `(.L_x_3624) ;  /* 0xfffffff800587947 */ /* 0x000fea000383ffff */
.L_x_3607:
[----:B-1----:R1:W2:Y:S02]  /*9400*/  SYNCS.PHASECHK.TRANS64.TRYWAIT P0, [R7+URZ], R0 ;  /* 0x00000000070075a7 */ /* 0x0022a4000800017f */
[----:B--2---:R-:W-:Y:S05]  /*9410*/  @!P0 NANOSLEEP.SYNCS 0x989680 ;  /* 0x009896800000895d */ /* 0x004fea0003900000 */
[----:B------:R-:W2:Y:S02]  /*9420*/  @!P0 SYNCS.PHASECHK.TRANS64 P0, [R7+URZ], R0 ;  /* 0x00000000070085a7 */ /* 0x000ea4000800007f */
[----:B--2---:R-:W-:Y:S05]  /*9430*/  @!P0 BRA `(.L_x_3607) ;  /* 0xfffffffc00f08947 */ /* 0x004fea000383ffff */
[----:B------:R-:W-:Y:S05]  /*9440*/  BRA `(.L_x_3625) ;  /* 0xfffffff800987947 */ /* 0x000fea000383ffff */
.L_x_3608:
[----:B--2---:R2:W3:Y:S02]  /*9450*/  SYNCS.PHASECHK.TRANS64.TRYWAIT P0, [R3+URZ], R2 ;  /* 0x00000002030075a7 */ /* 0x0044e4000800017f */
[----:B---3--:R-:W-:Y:S05]  /*9460*/  @!P0 NANOSLEEP.SYNCS 0x989680 ;  /* 0x009896800000895d */ /* 0x008fea0003900000 */
[----:B------:R-:W3:Y:S02]  /*9470*/  @!P0 SYNCS.PHASECHK.TRANS64 P0, [R3+URZ], R2 ;  /* 0x00000002030085a7 */ /* 0x000ee4000800007f */
[----:B---3--:R-:W-:Y:S05]  /*9480*/  @!P0 BRA `(.L_x_3608) ;  /* 0xfffffffc00f08947 */ /* 0x008fea000383ffff */
[----:B------:R-:W-:Y:S05]  /*9490*/  BRA `(.L_x_3626) ;  /* 0xfffffff8008c7947 */ /* 0x000fea000383ffff */
.L_x_3627:
        /* <DEDUP_REMOVED lines=14> */
.L_x_3878:


//--------------------- .text._ZN7cutlass13device_kernelIN5flash32FlashAttnBwdPostprocessConvertdQIN4cute5tupleIJNS3_1CILi96EEENS5_ILi192EEEEEENS_10bfloat16_tEfNS_4arch4Sm90ELi384ENS3_8TiledMMAINS3_8MMA_AtomIJNS3_4SM904GMMA27MMA_64x96x16_F32BF16BF16_SSILNSF_5MajorE1ELSH_1ELNSF_7ScaleInE1ELSI_1EEEEEENS3_6LayoutINS4_IJNS5_ILi3EEENS5_ILi1EEESN_EEENS4_IJSN_NS5_ILi0EEESP_EEEEENS4_IJNS3_10UnderscoreESS_SS_EEEEELb1EEEEEvNT_6ParamsE --------------------------
	.section	.text._ZN7cutlass13device_kernelIN5flash32FlashAttnBwdPostprocessConvertdQIN4cute5tupleIJNS3_1CILi96EEENS5_ILi192EEEEEENS_10bfloat16_tEfNS_4arch4Sm90ELi384ENS3_8TiledMMAINS3_8MMA_AtomIJNS3_4SM904GMMA27MMA_64x96x16_F32BF16BF16_SSILNSF_5MajorE1ELSH_1ELNSF_7ScaleInE1ELSI_1EEEEEENS3_6LayoutINS4_IJNS5_ILi3EEENS5_ILi1EEESN_EEENS4_IJSN_NS5_ILi0EEESP_EEEEENS4_IJNS3_10UnderscoreESS_SS_EEEEELb1EEEEEvNT_6ParamsE,"ax",@progbits
	.align	128
.text._ZN7cutlass13device_kernelIN5flash32FlashAttnBwdPostprocessConvertdQIN4cute5tupleIJNS3_1CILi96EEENS5_ILi192EEEEEENS_10bfloat16_tEfNS_4arch4Sm90ELi384ENS3_8TiledMMAINS3_8MMA_AtomIJNS3_4SM904GMMA27MMA_64x96x16_F32BF16BF16_SSILNSF_5MajorE1ELSH_1ELNSF_7ScaleInE1ELSI_1EEEEEENS3_6LayoutINS4_IJNS5_ILi3EEENS5_ILi1EEESN_EEENS4_IJSN_NS5_ILi0EEESP_EEEEENS4_IJNS3_10UnderscoreESS_SS_EEEEELb1EEEEEvNT_6ParamsE:
        .type           _ZN7cutlass13device_kernelIN5flash32FlashAttnBwdPostprocessConvertdQIN4cute5tupleIJNS3_1CILi96EEENS5_ILi192EEEEEENS_10bfloat16_tEfNS_4arch4Sm90ELi384ENS3_8TiledMMAINS3_8MMA_AtomIJNS3_4SM904GMMA27MMA_64x96x16_F32BF16BF16_SSILNSF_5MajorE1ELSH_1ELNSF_7ScaleInE1ELSI_1EEEEEENS3_6LayoutINS4_IJNS5_ILi3EEENS5_ILi1EEESN_EEENS4_IJSN_NS5_ILi0EEESP_EEEEENS4_IJNS3_10UnderscoreESS_SS_EEEEELb1EEEEEvNT_6ParamsE,@function
        .size           _ZN7cutlass13device_kernelIN5flash32FlashAttnBwdPostprocessConvertdQIN4cute5tupleIJNS3_1CILi96EEENS5_ILi192EEEEEENS_10bfloat16_tEfNS_4arch4Sm90ELi384ENS3_8TiledMMAINS3_8MMA_AtomIJNS3_4SM904GMMA27MMA_64x96x16_F32BF16BF16_SSILNSF_5MajorE1ELSH_1ELNSF_7ScaleInE1ELSI_1EEEEEENS3_6LayoutINS4_IJNS5_ILi3EEENS5_ILi1EEESN_EEENS4_IJSN_NS5_ILi0EEESP_EEEEENS4_IJNS3_10UnderscoreESS_SS_EEEEELb1EEEEEvNT_6ParamsE,(.L_x_3879 - _ZN7cutlass13device_kernelIN5flash32FlashAttnBwdPostprocessConvertdQIN4cute5tupleIJNS3_1CILi96EEENS5_ILi192EEEEEENS_10bfloat16_tEfNS_4arch4Sm90ELi384ENS3_8TiledMMAINS3_8MMA_AtomIJNS3_4SM904GMMA27MMA_64x96x16_F32BF16BF16_SSILNSF_5MajorE1ELSH_1ELNSF_7ScaleInE1ELSI_1EEEEEENS3_6LayoutINS4_IJNS5_ILi3EEENS5_ILi1EEESN_EEENS4_IJSN_NS5_ILi0EEESP_EEEEENS4_IJNS3_10UnderscoreESS_SS_EEEEELb1EEEEEvNT_6ParamsE)
        .other          _ZN7cutlass13device_kernelIN5flash32FlashAttnBwdPostprocessConvertdQIN4cute5tupleIJNS3_1CILi96EEENS5_ILi192EEEEEENS_10bfloat16_tEfNS_4arch4Sm90ELi384ENS3_8TiledMMAINS3_8MMA_AtomIJNS3_4SM904GMMA27MMA_64x96x16_F32BF16BF16_SSILNSF_5MajorE1ELSH_1ELNSF_7ScaleInE1ELSI_1EEEEEENS3_6LayoutINS4_IJNS5_ILi3EEENS5_ILi1EEESN_EEENS4_IJSN_NS5_ILi0EEESP_EEEEENS4_IJNS3_10UnderscoreESS_SS_EEEEELb1EEEEEvNT_6ParamsE,@"STO_CUDA_ENTRY STV_DEFAULT"
_ZN7cutlass13device_kernelIN5flash32FlashAttnBwdPostprocessConvertdQIN4cute5tupleIJNS3_1CILi96EEENS5_ILi192EEEEEENS_10bfloat16_tEfNS_4arch4Sm90ELi384ENS3_8TiledMMAINS3_8MMA_AtomIJNS3_4SM904GMMA27MMA_64x96x16_F32BF16BF16_SSILNSF_5MajorE1ELSH_1ELNSF_7ScaleInE1ELSI_1EEEEEENS3_6LayoutINS4_IJNS5_ILi3EEENS5_ILi1EEESN_EEENS4_IJSN_NS5_ILi0EEESP_EEEEENS4_IJNS3_10UnderscoreESS_SS_EEEEELb1EEEEEvNT_6ParamsE:
[----:B------:R-:W-:Y:S08]  /*0000*/  LDC R1, c[0x0][0x28] ;  /* 0x00000a00ff017b82 */ /* 0x000ff00000000800 */
[----:B------:R-:W0:Y:S01]  /*0010*/  LDC.64 R4, c[0x0][0x278] ;  /* 0x00009e00ff047b82 */ /* 0x000e220000000a00 */
[----:B------:R-:W1:Y:S01]  /*0020*/  S2R R11, SR_CTAID.Z ;  /* 0x00000000000b7919 */ /* 0x000e620000002700 */
[----:B------:R-:W-:-:S06]  /*0030*/  ULDC.64 UR8, c[0x0][0x208] ;  /* 0x0000820000087ab9 */ /* 0x000fcc0000000a00 */
[----:B------:R-:W2:Y:S08]  /*0040*/  LDC.64 R8, c[0x0][0x270] ;  /* 0x00009c00ff087b82 */ /* 0x000eb00000000a00 */
[----:B------:R-:W1:Y:S01]  /*0050*/  LDC.64 R2, c[0x0][0x270] ;  /* 0x00009c00ff027b82 */ /* 0x000e620000000a00 */
[----:B0-----:R-:W-:-:S04]  /*0060*/  ISETP.NE.U32.AND P2, PT, R4, RZ, PT ;  /* 0x000000ff0400720c */ /* 0x001fc80003f45070 */
[----:B------:R-:W-:-:S03]  /*0070*/  ISETP.NE.AND.EX P2, PT, R5, RZ, PT, P2 ;  /* 0x000000ff0500720c */ /* 0x000fc60003f45320 */
[----:B------:R-:W0:Y:S01]  /*0080*/  LDC R55, c[0x0][0x240] ;  /* 0x00009000ff377b82 */ /* 0x000e220000000800 */
[----:B--2---:R-:W-:-:S04]  /*0090*/  ISETP.NE.U32.AND P1, PT, R8, RZ, PT ;  /* 0x000000ff0800720c */ /* 0x004fc80003f25070 */
[----:B------:R-:W-:Y:S01]  /*00a0*/  ISETP.NE.AND.EX P1, PT, R9, RZ, PT, P1 ;  /* 0x000000ff0900720c */ /* 0x000fe20003f25310 */
[----:B-1----:R-:W-:-:S04]  /*00b0*/  IMAD.WIDE R2, R11, 0x4, R2 ;  /* 0x000000040b027825 */ /* 0x002fc800078e0202 */
[----:B------:R-:W1:Y:S08]  /*00c0*/  @P2 LDC.64 R4, c[0x0][0x278] ;  /* 0x00009e00ff042b82 */ /* 0x000e700000000a00 */
[----:B------:R2:W5:Y:S01]  /*00d0*/  @P1 LDG.E R7, desc[UR8][R2.64] ;  /* 0x0000000802071981 */ /* 0x000562000c1e1900 */
[----:B-1----:R-:W-:-:S05]  /*00e0*/  @P2 IMAD.WIDE R4, R11, 0x4, R4 ;  /* 0x000000040b042825 */ /* 0x002fca00078e0204 */
[----:B0-----:R2:W5:Y:S01]  /*00f0*/  @P2 LDG.E R55, desc[UR8][R4.64] ;  /* 0x0000000804372981 */ /* 0x001562000c1e1900 */
[----:B------:R-:W-:Y:S01]  /*0100*/  ISETP.NE.U32.AND P0, PT, R8, RZ, PT ;  /* 0x000000ff0800720c */ /* 0x000fe20003f05070 */
[----:B------:R-:W0:Y:S03]  /*0110*/  S2R R48, SR_CTAID.X ;  /* 0x0000000000307919 */ /* 0x000e260000002500 */
[----:B------:R-:W-:Y:S01]  /*0120*/  ISETP.NE.AND.EX P0, PT, R9, RZ, PT, P0 ;  /* 0x000000ff0900720c */ /* 0x000fe20003f05300 */
[----:B0-----:R-:W-:Y:S01]  /*0130*/  IMAD R0, R48, 0x60, RZ ;  /* 0x0000006030007824 */ /* 0x001fe200078e02ff */
[----:B--2---:R-:W-:Y:S11]  /*0140*/  @P2 BRA `(.L_x_3628) ;  /* 0x0000000000102947 */ /* 0x004ff60003800000 */
[----:B------:R-:W-:Y:S05]  /*0150*/  @!P1 BRA `(.L_x_3628) ;  /* 0x00000000000c9947 */ /* 0x000fea0003800000 */
[----:B------:R-:W2:Y:S04]  /*0160*/  LDG.E R4, desc[UR8][R2.64] ;  /* 0x0000000802047981 */ /* 0x000ea8000c1e1900 */
[----:B-----5:R-:W2:Y:S02]  /*0170*/  LDG.E R55, desc[UR8][R2.64+0x4] ;  /* 0x0000040802377981 */ /* 0x020ea4000c1e1900 */
[----:B--2---:R-:W-:-:S07]  /*0180*/  IMAD.IADD R55, R55, 0x1, -R4 ;  /* 0x0000000137377824 */ /* 0x004fce00078e0a04 */
.L_x_3628:
[----:B-----5:R-:W-:-:S13]  /*0190*/  ISETP.GE.AND P2, PT, R0, R55, PT ;  /* 0x000000370000720c */ /* 0x020fda0003f46270 */
[----:B------:R-:W-:Y:S05]  /*01a0*/  @P0 EXIT P2 ;  /* 0x000000000000094d */ /* 0x000fea0001000000 */
[C---:B------:R-:W-:Y:S01]  /*01b0*/  @P1 IMAD R2, R11.reuse, 0x60, R7 ;  /* 0x000000600b021824 */ /* 0x040fe200078e0207 */
[----:B------:R-:W0:Y:S01]  /*01c0*/  S2R R0, SR_CTAID.Y ;  /* 0x0000000000007919 */ /* 0x000e220000002600 */
[----:B------:R-:W1:Y:S01]  /*01d0*/  LDC.64 R14, c[0x0][0x228] ;  /* 0x00008a00ff0e7b82 */ /* 0x000e620000000a00 */
[----:B------:R-:W-:Y:S01]  /*01e0*/  IMAD R9, R48, 0x4800, RZ ;  /* 0x0000480030097824 */ /* 0x000fe200078e02ff */
[----:B------:R-:W-:Y:S01]  /*01f0*/  SHF.R.S32.HI R53, RZ, 0x1f, R11 ;  /* 0x0000001fff357819 */ /* 0x000fe2000001140b */
[----:B------:R-:W-:Y:S01]  /*0200*/  @P1 IMAD.HI R2, R2, 0x2aaaaaab, RZ ;  /* 0x2aaaaaab02021827 */ /* 0x000fe200078e02ff */
[----:B------:R-:W2:Y:S01]  /*0210*/  S2R R12, SR_TID.X ;  /* 0x00000000000c7919 */ /* 0x000ea20000002100 */
[----:B------:R-:W-:Y:S01]  /*0220*/  SEL R50, R11, RZ, !P0 ;  /* 0x000000ff0b327207 */ /* 0x000fe20004000000 */
[----:B------:R-:W-:Y:S01]  /*0230*/  BSSY B0, `(.L_x_3629) ;  /* 0x000002f000007945 */ /* 0x000fe20003800000 */
[----:B------:R-:W-:Y:S01]  /*0240*/  SEL R53, R53, RZ, !P0 ;  /* 0x000000ff35357207 */ /* 0x000fe20004000000 */
[----:B------:R-:W3:Y:S01]  /*0250*/  LDC.64 R16, c[0x0][0x230] ;  /* 0x00008c00ff107b82 */ /* 0x000ee20000000a00 */
[----:B------:R-:W-:Y:S01]  /*0260*/  @P1 SHF.R.U32.HI R3, RZ, 0x1f, R2 ;  /* 0x0000001fff031819 */ /* 0x000fe20000011602 */
[----:B------:R-:W4:Y:S03]  /*0270*/  S2R R13, SR_CgaCtaId ;  /* 0x00000000000d7919 */ /* 0x000f260000008800 */
[----:B------:R-:W-:-:S05]  /*0280*/  @P1 LEA.HI.SX32 R3, R2, R3, 0x1c ;  /* 0x0000000302031211 */ /* 0x000fca00078fe2ff */
[----:B------:R-:W-:Y:S01]  /*0290*/  @P1 IMAD R5, R3, 0x4800, RZ ;  /* 0x0000480003051824 */ /* 0x000fe200078e02ff */
[----:B------:R-:W-:-:S03]  /*02a0*/  CS2R R2, SRZ ;  /* 0x0000000000027805 */ /* 0x000fc6000001ff00 */
[--C-:B------:R-:W-:Y:S01]  /*02b0*/  @P1 IMAD.MOV.U32 R2, RZ, RZ, R5.reuse ;  /* 0x000000ffff021224 */ /* 0x100fe200078e0005 */
[----:B------:R-:W-:-:S04]  /*02c0*/  @P1 SHF.R.S32.HI R3, RZ, 0x1f, R5 ;  /* 0x0000001fff031819 */ /* 0x000fc80000011405 */
[----:B------:R-:W-:-:S04]  /*02d0*/  IADD3 R2, P2, R9, R2, RZ ;  /* 0x0000000209027210 */ /* 0x000fc80007f5e0ff */
[----:B------:R-:W-:Y:S02]  /*02e0*/  LEA.HI.X.SX32 R3, R9, R3, 0x1, P2 ;  /* 0x0000000309037211 */ /* 0x000fe400010f0eff */
[----:B------:R-:W5:Y:S01]  /*02f0*/  LDC.64 R8, c[0x0][0x210] ;  /* 0x00008400ff087b82 */ /* 0x000f620000000a00 */
[----:B0-----:R-:W-:Y:S01]  /*0300*/  SHF.R.S32.HI R51, RZ, 0x1f, R0 ;  /* 0x0000001fff337819 */ /* 0x001fe20000011400 */
[----:B-1----:R-:W-:Y:S01]  /*0310*/  IMAD.WIDE.U32 R2, R0, R14, R2 ;  /* 0x0000000e00027225 */ /* 0x002fe200078e0002 */
[----:B--2---:R-:W-:-:S03]  /*0320*/  ISETP.NE.AND P0, PT, R12, RZ, PT ;  /* 0x000000ff0c00720c */ /* 0x004fc60003f05270 */
[----:B------:R-:W-:-:S04]  /*0330*/  IMAD R4, R51, R14, RZ ;  /* 0x0000000e33047224 */ /* 0x000fc800078e02ff */
[----:B------:R-:W-:Y:S02]  /*0340*/  IMAD R5, R0, R15, R4 ;  /* 0x0000000f00057224 */ /* 0x000fe400078e0204 */
[-C--:B---3--:R-:W-:Y:S02]  /*0350*/  IMAD R4, R53, R16.reuse, RZ ;  /* 0x0000001035047224 */ /* 0x088fe400078e02ff */
[----:B------:R-:W-:Y:S02]  /*0360*/  IMAD.IADD R3, R3, 0x1, R5 ;  /* 0x0000000103037824 */ /* 0x000fe400078e0205 */
[C---:B------:R-:W-:Y:S02]  /*0370*/  IMAD R5, R50.reuse, R17, R4 ;  /* 0x0000001132057224 */ /* 0x040fe400078e0204 */
[----:B------:R-:W-:-:S05]  /*0380*/  IMAD.WIDE.U32 R2, R50, R16, R2 ;  /* 0x0000001032027225 */ /* 0x000fca00078e0002 */
[----:B------:R-:W-:Y:S02]  /*0390*/  IADD3 R3, R3, R5, RZ ;  /* 0x0000000503037210 */ /* 0x000fe40007ffe0ff */
[----:B-----5:R-:W-:-:S04]  /*03a0*/  LEA R8, P2, R2, R8, 0x2 ;  /* 0x0000000802087211 */ /* 0x020fc800078410ff */
[----:B------:R-:W-:Y:S01]  /*03b0*/  LEA.HI.X R3, R2, R9, R3, 0x2, P2 ;  /* 0x0000000902037211 */ /* 0x000fe200010f1403 */
[----:B----4-:R-:W-:Y:S08]  /*03c0*/  @P0 BRA `(.L_x_3630) ;  /* 0x0000000000540947 */ /* 0x010ff00003800000 */
[----:B------:R-:W0:Y:S01]  /*03d0*/  S2UR UR7, SR_CgaCtaId ;  /* 0x00000000000779c3 */ /* 0x000e220000008800 */
[----:B------:R-:W-:Y:S01]  /*03e0*/  UMOV UR6, 0x400 ;  /* 0x0000040000067882 */ /* 0x000fe20000000000 */
[----:B------:R-:W-:Y:S01]  /*03f0*/  UMOV UR4, 0x1 ;  /* 0x0000000100047882 */ /* 0x000fe20000000000 */
[----:B------:R-:W-:Y:S01]  /*0400*/  IMAD.MOV.U32 R2, RZ, RZ, 0x12000 ;  /* 0x00012000ff027424 */ /* 0x000fe200078e00ff */
[----:B------:R-:W-:-:S04]  /*0410*/  UIADD3 UR4, -UR4, 0x100000, URZ ;  /* 0x0010000004047890 */ /* 0x000fc8000fffe13f */
[----:B------:R-:W-:Y:S02]  /*0420*/  USHF.L.U32 UR5, UR4, 0xb, URZ ;  /* 0x0000000b04057899 */ /* 0x000fe4000800063f */
[----:B------:R-:W-:Y:S01]  /*0430*/  USHF.L.U32 UR4, UR4, 0x1, URZ ;  /* 0x0000000104047899 */ /* 0x000fe2000800063f */
[----:B------:R-:W-:Y:S01]  /*0440*/  PLOP3.LUT P0, PT, PT, PT, PT, 0x80, 0x0 ;  /* 0x000000000000781c */ /* 0x000fe20003f0f070 */
[----:B------:R-:W-:Y:S01]  /*0450*/  UMOV UR10, 0x1200 ;  /* 0x00001200000a7882 */ /* 0x000fe20000000000 */
[----:B0-----:R-:W-:-:S04]  /*0460*/  ULEA UR6, UR7, UR6, 0x18 ;  /* 0x0000000607067291 */ /* 0x001fc8000f8ec03f */
[----:B------:R-:W-:Y:S01]  /*0470*/  UIADD3 UR7, UR6, 0x1b000, URZ ;  /* 0x0001b00006077890 */ /* 0x000fe2000fffe03f */
[----:B------:R-:W0:Y:S07]  /*0480*/  FENCE.VIEW.ASYNC.S ;  /* 0x00000000000073c6 */ /* 0x000e2e0000000000 */
[----:B0-----:R0:W1:Y:S02]  /*0490*/  SYNCS.EXCH.64 URZ, [UR6+0x1b000], UR4 ;  /* 0x01b00004063f75b2 */ /* 0x0010640008000100 */
[----:B0-----:R-:W-:-:S02]  /*04a0*/  R2UR UR4, R8 ;  /* 0x00000000080472ca */ /* 0x001fc400000e0000 */
[----:B------:R-:W-:Y:S01]  /*04b0*/  R2UR UR5, R3 ;  /* 0x00000000030572ca */ /* 0x000fe200000e0000 */
[----:B-1----:R0:W-:-:S14]  /*04c0*/  SYNCS.ARRIVE.TRANS64 RZ, [UR6+0x1b000], R2 ;  /* 0x01b00002ffff79a7 */ /* 0x0021dc0008000006 */
.L_x_3631:
[----:B------:R-:W-:Y:S01]  /*04d0*/  @P0 ELECT P2, URZ, PT ;  /* 0x00000000003f082f */ /* 0x000fe20003840000 */
[----:B------:R1:W-:-:S12]  /*04e0*/  UBLKCP.S.G [UR6], [UR4], UR10 ;  /* 0x00000006040073ba */ /* 0x0003d8000800020a */
[----:B------:R-:W-:Y:S02]  /*04f0*/  @P2 PLOP3.LUT P0, PT, P2, PT, PT, 0x8, 0x0 ;  /* 0x000000000000281c */ /* 0x000fe4000170e170 */
[----:B------:R-:W-:-:S11]  /*0500*/  PLOP3.LUT P2, PT, PT, PT, PT, 0x8, 0x0 ;  /* 0x000000000000781c */ /* 0x000fd60003f4e170 */
[----:B-1----:R-:W-:Y:S05]  /*0510*/  @P0 BRA.U.ANY `(.L_x_3631) ;  /* 0xfffffffd00ec0947 */ /* 0x002fea000393ffff */
.L_x_3630:
[----:B------:R-:W-:Y:S05]  /*0520*/  BSYNC B0 ;  /* 0x0000000000007941 */ /* 0x000fea0003800000 */
.L_x_3629:
[----:B------:R-:W-:Y:S01]  /*0530*/  BAR.SYNC.DEFER_BLOCKING 0x0 ;  /* 0x0000000000007b1d */ /* 0x000fe20000010000 */
[----:B0-----:R-:W-:Y:S02]  /*0540*/  MOV R2, 0x400 ;  /* 0x0000040000027802 */ /* 0x001fe40000000f00 */
[----:B------:R-:W-:Y:S02]  /*0550*/  CS2R R68, SRZ ;  /* 0x0000000000447805 */ /* 0x000fe4000001ff00 */
[----:B------:R-:W-:Y:S01]  /*0560*/  SHF.L.U32 R3, RZ, 0x1f, RZ ;  /* 0x0000001fff037819 */ /* 0x000fe200000006ff */
[--C-:B------:R-:W-:Y:S01]  /*0570*/  @P1 IMAD.MOV.U32 R68, RZ, RZ, R7.reuse ;  /* 0x000000ffff441224 */ /* 0x100fe200078e0007 */
[----:B------:R-:W-:Y:S02]  /*0580*/  LEA R2, R13, R2, 0x18 ;  /* 0x000000020d027211 */ /* 0x000fe400078ec0ff */
[----:B------:R-:W-:-:S07]  /*0590*/  @P1 SHF.R.S32.HI R69, RZ, 0x1f, R7 ;  /* 0x0000001fff451819 */ /* 0x000fce0000011407 */
.L_x_3632:
[----:B0-----:R0:W1:Y:S02]  /*05a0*/  SYNCS.PHASECHK.TRANS64.TRYWAIT P0, [R2+URZ+0x1b000], R3 ;  /* 0x01b00003020075a7 */ /* 0x001064000800017f */
[----:B-1----:R-:W-:Y:S05]  /*05b0*/  @!P0 NANOSLEEP.SYNCS 0x989680 ;  /* 0x009896800000895d */ /* 0x002fea0003900000 */
[----:B------:R-:W1:Y:S02]  /*05c0*/  @!P0 SYNCS.PHASECHK.TRANS64 P0, [R2+URZ+0x1b000], R3 ;  /* 0x01b00003020085a7 */ /* 0x000e64000800007f */
[----:B-1----:R-:W-:Y:S05]  /*05d0*/  @!P0 BRA `(.L_x_3632) ;  /* 0xfffffffc00f08947 */ /* 0x002fea000383ffff */
[----:B------:R-:W-:Y:S01]  /*05e0*/  SHF.R.S32.HI R5, RZ, 0x1f, R12 ;  /* 0x0000001fff057819 */ /* 0x000fe2000001140c */
[----:B------:R-:W-:Y:S01]  /*05f0*/  IMAD.HI R6, R12, 0x2aaaaaab, RZ ;  /* 0x2aaaaaab0c067827 */ /* 0x000fe200078e02ff */
[----:B------:R-:W-:Y:S01]  /*0600*/  ULDC UR4, c[0x0][0x268] ;  /* 0x00009a0000047ab9 */ /* 0x000fe20000000800 */
[----:B------:R-:W-:Y:S01]  /*0610*/  ULDC.64 UR6, c[0x0][0x258] ;  /* 0x0000960000067ab9 */ /* 0x000fe20000000a00 */
[----:B0-----:R-:W-:Y:S01]  /*0620*/  LEA.HI R3, R5, R12, RZ, 0x7 ;  /* 0x0000000c05037211 */ /* 0x001fe200078f38ff */
[----:B------:R-:W-:Y:S01]  /*0630*/  IMAD R55, R48, -0x60, R55 ;  /* 0xffffffa030377824 */ /* 0x000fe200078e0237 */
[----:B------:R-:W-:Y:S01]  /*0640*/  SHF.R.U32.HI R9, RZ, 0x1f, R6 ;  /* 0x0000001fff097819 */ /* 0x000fe20000011606 */
[----:B------:R-:W-:Y:S01]  /*0650*/  IMAD R51, R51, UR6, RZ ;  /* 0x0000000633337c24 */ /* 0x000fe2000f8e02ff */
[----:B------:R-:W-:Y:S01]  /*0660*/  LOP3.LUT R7, R3, 0x3fffff80, RZ, 0xc0, !PT ;  /* 0x3fffff8003077812 */ /* 0x000fe200078ec0ff */
[----:B------:R-:W-:Y:S01]  /*0670*/  BSSY B0, `(.L_x_3633) ;  /* 0x00000b7000007945 */ /* 0x000fe20003800000 */
[----:B------:R-:W-:Y:S01]  /*0680*/  SHF.R.S32.HI R4, RZ, 0x7, R3 ;  /* 0x00000007ff047819 */ /* 0x000fe20000011403 */
[----:B------:R-:W-:Y:S01]  /*0690*/  IMAD R51, R0, UR7, R51 ;  /* 0x0000000700337c24 */ /* 0x000fe2000f8e0233 */
[-C--:B------:R-:W-:Y:S01]  /*06a0*/  LEA.HI R14, R6, R9.reuse, RZ, 0x1d ;  /* 0x00000009060e7211 */ /* 0x080fe200078fe8ff */
[----:B------:R-:W-:Y:S01]  /*06b0*/  IMAD.IADD R7, R12, 0x1, -R7 ;  /* 0x000000010c077824 */ /* 0x000fe200078e0a07 */
[----:B------:R-:W-:-:S02]  /*06c0*/  LEA.HI.SX32 R3, R6, R9, 0x1e ;  /* 0x0000000906037211 */ /* 0x000fc400078ff2ff */
[----:B------:R-:W-:Y:S01]  /*06d0*/  LEA.HI R15, R6, R9, RZ, 0x1b ;  /* 0x00000009060f7211 */ /* 0x000fe200078fd8ff */
[----:B------:R-:W-:Y:S01]  /*06e0*/  IMAD R7, R4, 0x600, R7 ;  /* 0x0000060004077824 */ /* 0x000fe200078e0207 */
[-C--:B------:R-:W-:Y:S01]  /*06f0*/  LEA.HI R4, R5, R12.reuse, RZ, 0x3 ;  /* 0x0000000c05047211 */ /* 0x080fe200078f18ff */
[----:B------:R-:W-:Y:S01]  /*0700*/  IMAD R66, R3, -0x18, R12 ;  /* 0xffffffe803427824 */ /* 0x000fe200078e020c */
[-C--:B------:R-:W-:Y:S01]  /*0710*/  LEA.HI R8, R5, R12.reuse, RZ, 0x4 ;  /* 0x0000000c05087211 */ /* 0x080fe200078f20ff */
[----:B------:R-:W-:Y:S01]  /*0720*/  IMAD.SHL.U32 R24, R14, 0x40, RZ ;  /* 0x000000400e187824 */ /* 0x000fe200078e00ff */
[----:B------:R-:W-:Y:S02]  /*0730*/  SHF.L.U32 R7, R7, 0x2, RZ ;  /* 0x0000000207077819 */ /* 0x000fe400000006ff */
[CC--:B------:R-:W-:Y:S02]  /*0740*/  LEA.HI R10, R5.reuse, R12.reuse, RZ, 0x6 ;  /* 0x0000000c050a7211 */ /* 0x0c0fe400078f30ff */
[----:B------:R-:W-:Y:S01]  /*0750*/  LEA.HI R6, R5, R12, RZ, 0x5 ;  /* 0x0000000c05067211 */ /* 0x000fe200078f28ff */
[----:B------:R-:W-:Y:S01]  /*0760*/  IMAD R64, R7, 0x4, R2 ;  /* 0x0000000407407824 */ /* 0x000fe200078e0202 */
[----:B------:R-:W-:-:S02]  /*0770*/  LOP3.LUT R5, R4, 0xfffffff8, RZ, 0xc0, !PT ;  /* 0xfffffff804057812 */ /* 0x000fc400078ec0ff */
[----:B------:R-:W-:Y:S02]  /*0780*/  SHF.R.S32.HI R9, RZ, 0x4, R8 ;  /* 0x00000004ff097819 */ /* 0x000fe40000011408 */
[----:B------:R-:W0:Y:S01]  /*0790*/  LDS.128 R44, [R64] ;  /* 0x00000000402c7984 */ /* 0x000e220000000c00 */
[----:B------:R-:W-:Y:S01]  /*07a0*/  IMAD.IADD R22, R12, 0x1, -R5 ;  /* 0x000000010c167824 */ /* 0x000fe200078e0a05 */
[----:B------:R-:W-:Y:S02]  /*07b0*/  LEA.HI R5, R3, R3, RZ, 0x1 ;  /* 0x0000000303057211 */ /* 0x000fe400078f08ff */
[----:B------:R-:W-:Y:S01]  /*07c0*/  LEA.HI R8, R8, R9, RZ, 0x1 ;  /* 0x0000000908087211 */ /* 0x000fe200078f08ff */
[----:B------:R-:W1:Y:S01]  /*07d0*/  LDS.128 R40, [R64+0x2800] ;  /* 0x0028000040287984 */ /* 0x000e620000000c00 */
[----:B------:R-:W-:Y:S02]  /*07e0*/  LEA.HI R23, R22, R22, RZ, 0x1 ;  /* 0x0000001616177211 */ /* 0x000fe400078f08ff */
[----:B------:R-:W-:Y:S01]  /*07f0*/  LOP3.LUT R16, R5, 0x7fffffe, RZ, 0xc0, !PT ;  /* 0x07fffffe05107812 */ /* 0x000fe200078ec0ff */
[----:B------:R-:W2:Y:S01]  /*0800*/  LDS.128 R36, [R64+0x3000] ;  /* 0x0030000040247984 */ /* 0x000ea20000000c00 */
[----:B------:R-:W-:-:S02]  /*0810*/  SHF.R.S32.HI R27, RZ, 0x1f, R66 ;  /* 0x0000001fff1b7819 */ /* 0x000fc40000011442 */
[C---:B------:R-:W-:Y:S01]  /*0820*/  LOP3.LUT R13, R23.reuse, 0x3fffffe, RZ, 0xc0, !PT ;  /* 0x03fffffe170d7812 */ /* 0x040fe200078ec0ff */
[----:B------:R-:W-:Y:S01]  /*0830*/  IMAD.SHL.U32 R23, R23, 0x20, RZ ;  /* 0x0000002017177824 */ /* 0x000fe200078e00ff */
[----:B------:R-:W-:Y:S01]  /*0840*/  LOP3.LUT R8, R8, 0xfffffe, RZ, 0xc0, !PT ;  /* 0x00fffffe08087812 */ /* 0x000fe200078ec0ff */
[----:B------:R-:W-:Y:S01]  /*0850*/  IMAD.IADD R12, R3, 0x1, -R16 ;  /* 0x00000001030c7824 */ /* 0x000fe200078e0a10 */
[----:B------:R-:W-:Y:S01]  /*0860*/  LEA.HI R27, R27, R66, RZ, 0x2 ;  /* 0x000000421b1b7211 */ /* 0x000fe200078f10ff */
[----:B------:R-:W3:Y:S01]  /*0870*/  LDS.128 R16, [R64+0x1800] ;  /* 0x0018000040107984 */ /* 0x000ee20000000c00 */
[----:B------:R-:W-:Y:S01]  /*0880*/  LOP3.LUT R25, R24, 0xc0, RZ, 0xc0, !PT ;  /* 0x000000c018197812 */ /* 0x000fe200078ec0ff */
[----:B------:R-:W-:Y:S01]  /*0890*/  IMAD.IADD R21, R9, 0x1, -R8 ;  /* 0x0000000109157824 */ /* 0x000fe200078e0a08 */
[----:B------:R-:W-:Y:S01]  /*08a0*/  SHF.L.U32 R66, R66, 0x3, RZ ;  /* 0x0000000342427819 */ /* 0x000fe200000006ff */
[----:B------:R-:W-:Y:S01]  /*08b0*/  IMAD R28, R15, 0x8, R12 ;  /* 0x000000080f1c7824 */ /* 0x000fe200078e020c */
[----:B------:R-:W-:Y:S01]  /*08c0*/  LOP3.LUT R20, R4, 0x8, RZ, 0xc0, !PT ;  /* 0x0000000804147812 */ /* 0x000fe200078ec0ff */
[----:B------:R-:W4:Y:S01]  /*08d0*/  LDS.128 R32, [R64+0x3800] ;  /* 0x0038000040207984 */ /* 0x000f220000000c00 */
[----:B------:R-:W-:-:S02]  /*08e0*/  SHF.R.S32.HI R4, RZ, 0x6, R10 ;  /* 0x00000006ff047819 */ /* 0x000fc4000001140a */
[----:B------:R-:W-:Y:S01]  /*08f0*/  SHF.R.U32.HI R7, RZ, 0x1, R6 ;  /* 0x00000001ff077819 */ /* 0x000fe20000011606 */
[----:B------:R-:W5:Y:S01]  /*0900*/  LDS.128 R8, [R64+0x800] ;  /* 0x0008000040087984 */ /* 0x000f620000000c00 */
[----:B------:R-:W-:Y:S01]  /*0910*/  LOP3.LUT R23, R23, 0xc0, RZ, 0xc0, !PT ;  /* 0x000000c017177812 */ /* 0x000fe200078ec0ff */
[----:B------:R-:W-:Y:S01]  /*0920*/  IMAD R21, R4, 0xc, R21 ;  /* 0x0000000c04157824 */ /* 0x000fe200078e0215 */
[----:B------:R-:W-:Y:S02]  /*0930*/  IADD3 R22, R22, -R13, RZ ;  /* 0x8000000d16167210 */ /* 0x000fe40007ffe0ff */
[----:B------:R-:W-:Y:S01]  /*0940*/  LOP3.LUT R26, R25, 0x18, R66, 0xf8, !PT ;  /* 0x00000018191a7812 */ /* 0x000fe200078ef842 */
[----:B------:R-:W5:Y:S01]  /*0950*/  LDS.128 R12, [R64+0x2000] ;  /* 0x00200000400c7984 */ /* 0x000f620000000c00 */
[----:B------:R-:W-:Y:S01]  /*0960*/  SHF.R.S32.HI R27, RZ, 0x2, R27 ;  /* 0x00000002ff1b7819 */ /* 0x000fe2000001141b */
[----:B------:R-:W-:Y:S01]  /*0970*/  IMAD R21, R21, 0x8, R22 ;  /* 0x0000000815157824 */ /* 0x000fe200078e0216 */
[----:B------:R-:W-:-:S02]  /*0980*/  SHF.R.U32.HI R25, RZ, 0x3, R25 ;  /* 0x00000003ff197819 */ /* 0x000fc40000011619 */
[----:B------:R-:W-:Y:S01]  /*0990*/  LOP3.LUT R20, R20, 0x10, R7, 0xf8, !PT ;  /* 0x0000001014147812 */ /* 0x000fe200078ef807 */
[----:B------:R-:W-:Y:S01]  /*09a0*/  IMAD R52, R27, 0x60, R28 ;  /* 0x000000601b347824 */ /* 0x000fe200078e021c */
[--C-:B------:R-:W-:Y:S01]  /*09b0*/  SHF.R.U32.HI R24, RZ, 0x3, R23.reuse ;  /* 0x00000003ff187819 */ /* 0x100fe20000011617 */
[----:B------:R-:W5:Y:S01]  /*09c0*/  LDS.128 R4, [R64+0x1000] ;  /* 0x0010000040047984 */ /* 0x000f620000000c00 */
[----:B------:R-:W-:Y:S01]  /*09d0*/  LOP3.LUT R25, R26, R25, RZ, 0x3c, !PT ;  /* 0x000000191a197212 */ /* 0x000fe200078e3cff */
[----:B0-----:R-:W-:Y:S01]  /*09e0*/  FMUL.FTZ R59, R45, UR4 ;  /* 0x000000042d3b7c20 */ /* 0x001fe20008410000 */
[----:B------:R-:W-:Y:S01]  /*09f0*/  LOP3.LUT R20, R24, R20, R23, 0x1e, !PT ;  /* 0x0000001418147212 */ /* 0x000fe200078e1e17 */
[----:B------:R-:W0:Y:S01]  /*0a00*/  LDS.128 R28, [R64+0x4000] ;  /* 0x00400000401c7984 */ /* 0x000e220000000c00 */
[----:B------:R-:W-:Y:S01]  /*0a10*/  FMUL.FTZ R54, R46, UR4 ;  /* 0x000000042e367c20 */ /* 0x000fe20008410000 */
[----:B------:R-:W-:Y:S01]  /*0a20*/  IMAD.U32 R49, R52, 0x20, R25 ;  /* 0x0000002034317824 */ /* 0x000fe200078e0019 */
[----:B------:R-:W-:Y:S01]  /*0a30*/  LEA R57, R21, R20, 0x5 ;  /* 0x0000001415397211 */ /* 0x000fe200078e28ff */
[----:B------:R-:W0:Y:S01]  /*0a40*/  LDS.128 R24, [R64+0x4800] ;  /* 0x0048000040187984 */ /* 0x000e220000000c00 */
[----:B------:R-:W-:Y:S01]  /*0a50*/  FMUL.FTZ R52, R44, UR4 ;  /* 0x000000042c347c20 */ /* 0x000fe20008410000 */
[----:B------:R-:W-:Y:S01]  /*0a60*/  FMUL.FTZ R61, R47, UR4 ;  /* 0x000000042f3d7c20 */ /* 0x000fe20008410000 */
[----:B-1----:R-:W-:Y:S01]  /*0a70*/  FMUL.FTZ R41, R41, UR4 ;  /* 0x0000000429297c20 */ /* 0x002fe20008410000 */
[----:B------:R-:W1:Y:S01]  /*0a80*/  LDS.128 R20, [R64+0x5000] ;  /* 0x0050000040147984 */ /* 0x000e620000000c00 */
[----:B--2---:R-:W-:Y:S01]  /*0a90*/  FMUL.FTZ R36, R36, UR4 ;  /* 0x0000000424247c20 */ /* 0x004fe20008410000 */
[----:B------:R-:W-:Y:S01]  /*0aa0*/  IMAD R57, R57, 0x2, R2 ;  /* 0x0000000239397824 */ /* 0x000fe200078e0202 */
[----:B------:R-:W-:Y:S01]  /*0ab0*/  SHF.R.S32.HI R67, RZ, 0x1f, R66 ;  /* 0x0000001fff437819 */ /* 0x000fe20000011442 */
[----:B------:R2:W1:Y:S01]  /*0ac0*/  LDS.128 R44, [R64+0x5800] ;  /* 0x00580000402c7984 */ /* 0x0004620000000c00 */
[----:B---3--:R-:W-:Y:S01]  /*0ad0*/  FMUL.FTZ R63, R17, UR4 ;  /* 0x00000004113f7c20 */ /* 0x008fe20008410000 */
[----:B------:R-:W-:Y:S01]  /*0ae0*/  FMUL.FTZ R17, R18, UR4 ;  /* 0x0000000412117c20 */ /* 0x000fe20008410000 */
[----:B------:R-:W-:Y:S01]  /*0af0*/  FMUL.FTZ R18, R19, UR4 ;  /* 0x0000000413127c20 */ /* 0x000fe20008410000 */
[----:B------:R-:W-:Y:S01]  /*0b00*/  FMUL.FTZ R16, R16, UR4 ;  /* 0x0000000410107c20 */ /* 0x000fe20008410000 */
[----:B----4-:R-:W-:Y:S01]  /*0b10*/  FMUL.FTZ R32, R32, UR4 ;  /* 0x0000000420207c20 */ /* 0x010fe20008410000 */
[----:B-----5:R-:W-:Y:S01]  /*0b20*/  FMUL.FTZ R56, R9, UR4 ;  /* 0x0000000409387c20 */ /* 0x020fe20008410000 */
[----:B------:R-:W-:Y:S01]  /*0b30*/  FMUL.FTZ R8, R8, UR4 ;  /* 0x0000000408087c20 */ /* 0x000fe20008410000 */
[----:B------:R-:W-:Y:S01]  /*0b40*/  FMUL.FTZ R9, R10, UR4 ;  /* 0x000000040a097c20 */ /* 0x000fe20008410000 */
[----:B------:R-:W-:Y:S01]  /*0b50*/  FMUL.FTZ R58, R11, UR4 ;  /* 0x000000040b3a7c20 */ /* 0x000fe20008410000 */
[----:B--2---:R-:W-:Y:S01]  /*0b60*/  FMUL.FTZ R64, R15, UR4 ;  /* 0x000000040f407c20 */ /* 0x004fe20008410000 */
        /* <DEDUP_REMOVED lines=15> */
[----:B0-----:R-:W-:Y:S01]  /*0c60*/  FMUL.FTZ R35, R29, UR4 ;  /* 0x000000041d237c20 */ /* 0x001fe20008410000 */
[----:B------:R-:W-:Y:S01]  /*0c70*/  FMUL.FTZ R40, R31, UR4 ;  /* 0x000000041f287c20 */ /* 0x000fe20008410000 */
[----:B------:R-:W-:Y:S01]  /*0c80*/  FMUL.FTZ R29, R30, UR4 ;  /* 0x000000041e1d7c20 */ /* 0x000fe20008410000 */
[----:B------:R-:W-:Y:S01]  /*0c90*/  FMUL.FTZ R31, R26, UR4 ;  /* 0x000000041a1f7c20 */ /* 0x000fe20008410000 */
[----:B------:R-:W-:Y:S01]  /*0ca0*/  FMUL.FTZ R12, R12, UR4 ;  /* 0x000000040c0c7c20 */ /* 0x000fe20008410000 */
[----:B------:R-:W-:Y:S01]  /*0cb0*/  FMUL.FTZ R30, R24, UR4 ;  /* 0x00000004181e7c20 */ /* 0x000fe20008410000 */
[----:B------:R-:W-:Y:S01]  /*0cc0*/  FMUL.FTZ R26, R27, UR4 ;  /* 0x000000041b1a7c20 */ /* 0x000fe20008410000 */
[----:B-1----:R-:W-:Y:S01]  /*0cd0*/  FMUL.FTZ R27, R21, UR4 ;  /* 0x00000004151b7c20 */ /* 0x002fe20008410000 */
[----:B------:R-:W-:Y:S01]  /*0ce0*/  FMUL.FTZ R24, R23, UR4 ;  /* 0x0000000417187c20 */ /* 0x000fe20008410000 */
[----:B------:R-:W-:Y:S01]  /*0cf0*/  FMUL.FTZ R28, R28, UR4 ;  /* 0x000000041c1c7c20 */ /* 0x000fe20008410000 */
[----:B------:R-:W-:Y:S01]  /*0d00*/  FMUL.FTZ R25, R25, UR4 ;  /* 0x0000000419197c20 */ /* 0x000fe20008410000 */
[----:B------:R-:W-:Y:S01]  /*0d10*/  FMUL.FTZ R21, R22, UR4 ;  /* 0x0000000416157c20 */ /* 0x000fe20008410000 */
[----:B------:R-:W-:Y:S01]  /*0d20*/  F2FP.BF16.F32.PACK_AB R6, R56, R8 ;  /* 0x000000083806723e */ /* 0x000fe200000010ff */
[----:B------:R-:W-:Y:S01]  /*0d30*/  FMUL.FTZ R23, R46, UR4 ;  /* 0x000000042e177c20 */ /* 0x000fe20008410000 */
[----:B------:R-:W-:Y:S01]  /*0d40*/  F2FP.BF16.F32.PACK_AB R7, R58, R9 ;  /* 0x000000093a07723e */ /* 0x000fe200000010ff */
[----:B------:R-:W-:Y:S01]  /*0d50*/  FMUL.FTZ R20, R20, UR4 ;  /* 0x0000000414147c20 */ /* 0x000fe20008410000 */
[----:B------:R-:W-:Y:S01]  /*0d60*/  FMUL.FTZ R22, R44, UR4 ;  /* 0x000000042c167c20 */ /* 0x000fe20008410000 */
[----:B------:R-:W-:Y:S01]  /*0d70*/  FMUL.FTZ R45, R45, UR4 ;  /* 0x000000042d2d7c20 */ /* 0x000fe20008410000 */
[----:B------:R-:W-:Y:S01]  /*0d80*/  F2FP.BF16.F32.PACK_AB R4, R59, R52 ;  /* 0x000000343b04723e */ /* 0x000fe200000010ff */
[----:B------:R-:W-:Y:S01]  /*0d90*/  FMUL.FTZ R46, R47, UR4 ;  /* 0x000000042f2e7c20 */ /* 0x000fe20008410000 */
[----:B------:R-:W-:Y:S01]  /*0da0*/  F2FP.BF16.F32.PACK_AB R5, R61, R54 ;  /* 0x000000363d05723e */ /* 0x000fe200000010ff */
[----:B------:R-:W-:Y:S01]  /*0db0*/  ULDC UR4, c[0x0][0x244] ;  /* 0x0000910000047ab9 */ /* 0x000fe20000000800 */
[----:B------:R-:W-:-:S02]  /*0dc0*/  F2FP.BF16.F32.PACK_AB R8, R60, R10 ;  /* 0x0000000a3c08723e */ /* 0x000fc400000010ff */
[----:B------:R-:W-:Y:S01]  /*0dd0*/  F2FP.BF16.F32.PACK_AB R9, R62, R11 ;  /* 0x0000000b3e09723e */ /* 0x000fe200000010ff */
[----:B------:R-:W-:Y:S01]  /*0de0*/  STSM.16.MT88.4 [R57+0x12000], R4 ;  /* 0x0120000439007844 */ /* 0x000fe20000004200 */
        /* <DEDUP_REMOVED lines=8> */
[----:B------:R-:W-:Y:S02]  /*0e70*/  F2FP.BF16.F32.PACK_AB R38, R39, R32 ;  /* 0x000000202726723e */ /* 0x000fe400000010ff */
[----:B------:R-:W-:Y:S01]  /*0e80*/  F2FP.BF16.F32.PACK_AB R36, R43, R36 ;  /* 0x000000242b24723e */ /* 0x000fe200000010ff */
[----:B------:R1:W-:Y:S01]  /*0e90*/  STSM.16.MT88.4 [R57+0x12800], R12 ;  /* 0x0128000c39007844 */ /* 0x0003e20000004200 */
[----:B------:R-:W-:Y:S02]  /*0ea0*/  F2FP.BF16.F32.PACK_AB R39, R34, R33 ;  /* 0x000000212227723e */ /* 0x000fe400000010ff */
[----:B------:R-:W-:-:S02]  /*0eb0*/  F2FP.BF16.F32.PACK_AB R28, R35, R28 ;  /* 0x0000001c231c723e */ /* 0x000fc400000010ff */
[----:B------:R-:W-:Y:S01]  /*0ec0*/  F2FP.BF16.F32.PACK_AB R29, R40, R29 ;  /* 0x0000001d281d723e */ /* 0x000fe200000010ff */
[----:B------:R2:W-:Y:S01]  /*0ed0*/  STSM.16.MT88.4 [R57+0x12c00], R36 ;  /* 0x012c002439007844 */ /* 0x0005e20000004200 */
[----:B------:R-:W-:Y:S01]  /*0ee0*/  F2FP.BF16.F32.PACK_AB R30, R25, R30 ;  /* 0x0000001e191e723e */ /* 0x000fe200000010ff */
[----:B0-----:R-:W-:Y:S01]  /*0ef0*/  IMAD R8, R49, 0x2, R2 ;  /* 0x0000000231087824 */ /* 0x001fe200078e0202 */
[----:B------:R-:W-:Y:S01]  /*0f00*/  F2FP.BF16.F32.PACK_AB R31, R26, R31 ;  /* 0x0000001f1a1f723e */ /* 0x000fe200000010ff */
[----:B------:R-:W-:Y:S01]  /*0f10*/  VIADD R9, R3, 0x10 ;  /* 0x0000001003097836 */ /* 0x000fe20000000000 */
[----:B------:R-:W-:Y:S02]  /*0f20*/  F2FP.BF16.F32.PACK_AB R20, R27, R20 ;  /* 0x000000141b14723e */ /* 0x000fe400000010ff */
[----:B------:R-:W-:Y:S01]  /*0f30*/  F2FP.BF16.F32.PACK_AB R21, R24, R21 ;  /* 0x000000151815723e */ /* 0x000fe200000010ff */
[----:B------:R2:W-:Y:S01]  /*0f40*/  STSM.16.MT88.4 [R57+0x13000], R28 ;  /* 0x0130001c39007844 */ /* 0x0005e20000004200 */
[----:B------:R-:W-:-:S02]  /*0f50*/  F2FP.BF16.F32.PACK_AB R22, R45, R22 ;  /* 0x000000162d16723e */ /* 0x000fc400000010ff */
[----:B------:R-:W-:Y:S02]  /*0f60*/  F2FP.BF16.F32.PACK_AB R23, R46, R23 ;  /* 0x000000172e17723e */ /* 0x000fe400000010ff */
[----:B-1----:R-:W-:Y:S02]  /*0f70*/  VIMNMX R14, R55, 0x60, PT ;  /* 0x00000060370e7848 */ /* 0x002fe40003fe0100 */
[----:B------:R-:W-:Y:S01]  /*0f80*/  ISETP.GE.AND P0, PT, R66, UR4, PT ;  /* 0x0000000442007c0c */ /* 0x000fe2000bf06270 */
[----:B------:R2:W-:Y:S01]  /*0f90*/  STSM.16.MT88.4 [R57+0x13400], R20 ;  /* 0x0134001439007844 */ /* 0x0005e20000004200 */
[----:B------:R-:W-:Y:S01]  /*0fa0*/  IMAD.WIDE.U32 R66, R0, UR6, R66 ;  /* 0x0000000600427c25 */ /* 0x000fe2000f8e0042 */
[----:B------:R-:W-:Y:S01]  /*0fb0*/  BAR.SYNC.DEFER_BLOCKING 0x0 ;  /* 0x0000000000007b1d */ /* 0x000fe20000010000 */
[C---:B------:R-:W-:Y:S02]  /*0fc0*/  ISETP.GE.OR P5, PT, R3.reuse, R14, P0 ;  /* 0x0000000e0300720c */ /* 0x040fe400007a6670 */
[C---:B------:R-:W-:Y:S01]  /*0fd0*/  VIADD R0, R3.reuse, 0x30 ;  /* 0x0000003003007836 */ /* 0x040fe20000000000 */
[----:B------:R-:W-:-:S02]  /*0fe0*/  IADD3 R10, P1, R3, R68, RZ ;  /* 0x00000044030a7210 */ /* 0x000fc40007f3e0ff */
[----:B------:R-:W-:Y:S01]  /*0ff0*/  IADD3 R67, R67, R51, RZ ;  /* 0x0000003343437210 */ /* 0x000fe20007ffe0ff */
[----:B------:R-:W-:Y:S01]  /*1000*/  ULDC.64 UR4, c[0x0][0x260] ;  /* 0x0000980000047ab9 */ /* 0x000fe20000000a00 */
[-C--:B------:R-:W-:Y:S01]  /*1010*/  ISETP.GE.OR P4, PT, R9, R14.reuse, P0 ;  /* 0x0000000e0900720c */ /* 0x080fe20000786670 */
[----:B------:R-:W-:Y:S01]  /*1020*/  IMAD R53, R53, UR4, RZ ;  /* 0x0000000435357c24 */ /* 0x000fe2000f8e02ff */
[C---:B------:R-:W-:Y:S01]  /*1030*/  IADD3 R12, R3.reuse, 0x20, RZ ;  /* 0x00000020030c7810 */ /* 0x040fe20007ffe0ff */
[C---:B------:R-:W-:Y:S01]  /*1040*/  VIADD R9, R3.reuse, 0x40 ;  /* 0x0000004003097836 */ /* 0x040fe20000000000 */
[C---:B------:R-:W-:Y:S01]  /*1050*/  LEA.HI.X.SX32 R11, R3.reuse, R69, 0x1, P1 ;  /* 0x00000045030b7211 */ /* 0x040fe200008f0eff */
[----:B------:R-:W-:Y:S01]  /*1060*/  VIADD R3, R3, 0x50 ;  /* 0x0000005003037836 */ /* 0x000fe20000000000 */
[-C--:B------:R-:W-:Y:S01]  /*1070*/  ISETP.GE.OR P2, PT, R0, R14.reuse, P0 ;  /* 0x0000000e0000720c */ /* 0x080fe20000746670 */
[----:B------:R-:W-:Y:S01]  /*1080*/  IMAD R53, R50, UR5, R53 ;  /* 0x0000000532357c24 */ /* 0x000fe2000f8e0235 */
[-C--:B------:R-:W-:Y:S01]  /*1090*/  ISETP.GE.OR P3, PT, R12, R14.reuse, P0 ;  /* 0x0000000e0c00720c */ /* 0x080fe20000766670 */
[----:B------:R-:W-:Y:S01]  /*10a0*/  IMAD.WIDE.U32 R50, R50, UR4, R66 ;  /* 0x0000000432327c25 */ /* 0x000fe2000f8e0042 */
[----:B------:R-:W-:-:S02]  /*10b0*/  ISETP.GE.OR P1, PT, R9, R14, P0 ;  /* 0x0000000e0900720c */ /* 0x000fc40000726670 */
[----:B------:R-:W-:Y:S01]  /*10c0*/  ISETP.GE.OR P0, PT, R3, R14, P0 ;  /* 0x0000000e0300720c */ /* 0x000fe20000706670 */
[----:B------:R-:W-:Y:S02]  /*10d0*/  VIADD R0, R2, 0x12000 ;  /* 0x0001200002007836 */ /* 0x000fe40000000000 */
[----:B------:R-:W-:Y:S01]  /*10e0*/  IMAD.WIDE R2, R48, 0x60, R10 ;  /* 0x0000006030027825 */ /* 0x000fe200078e020a */
[----:B------:R-:W-:Y:S01]  /*10f0*/  IADD3 R11, R51, R53, RZ ;  /* 0x00000035330b7210 */ /* 0x000fe20007ffe0ff */
[----:B------:R2:W0:Y:S02]  /*1100*/  LDS.128 R4, [R8+0x13400] ;  /* 0x0134000008047984 */ /* 0x0004240000000c00 */
[----:B------:R-:W-:Y:S01]  /*1110*/  IMAD R0, R49, 0x2, R0 ;  /* 0x0000000231007824 */ /* 0x000fe200078e0200 */
[----:B------:R-:W-:Y:S06]  /*1120*/  @P5 BRA `(.L_x_3634) ;  /* 0x00000000002c5947 */ /* 0x000fec0003800000 */
[----:B------:R-:W1:Y:S01]  /*1130*/  LDS.128 R12, [R0] ;  /* 0x00000000000c7984 */ /* 0x000e620000000c00 */
        /* <DEDUP_REMOVED lines=10> */
.L_x_3634:
[----:B------:R-:W-:Y:S05]  /*11e0*/  BSYNC B0 ;  /* 0x0000000000007941 */ /* 0x000fea0003800000 */
.L_x_3633:
[----:B-1----:R1:W3:Y:S01]  /*11f0*/  LDS.128 R12, [R8+0x12400] ;  /* 0x01240000080c7984 */ /* 0x0022e20000000c00 */
[----:B------:R-:W-:Y:S04]  /*1200*/  BSSY B0, `(.L_x_3635) ;  /* 0x000000f000007945 */ /* 0x000fe80003800000 */
[----:B------:R-:W-:Y:S05]  /*1210*/  @P4 BRA `(.L_x_3636) ;  /* 0x0000000000344947 */ /* 0x000fea0003800000 */
[----:B------:R-:W-:Y:S01]  /*1220*/  IADD3 R9, P4, R2, 0x10, RZ ;  /* 0x0000001002097810 */ /* 0x000fe20007f9e0ff */
[----:B------:R-:W-:Y:S01]  /*1230*/  ULDC.64 UR4, c[0x0][0x250] ;  /* 0x0000940000047ab9 */ /* 0x000fe20000000a00 */
[----:B------:R-:W-:Y:S02]  /*1240*/  IMAD.MOV.U32 R16, RZ, RZ, R50 ;  /* 0x000000ffff107224 */ /* 0x000fe400078e0032 */
[----:B------:R-:W-:Y:S01]  /*1250*/  IADD3.X R0, RZ, R3, RZ, P4, !PT ;  /* 0x00000003ff007210 */ /* 0x000fe200027fe4ff */
[----:B------:R-:W-:-:S04]  /*1260*/  IMAD.MOV.U32 R17, RZ, RZ, R11 ;  /* 0x000000ffff117224 */ /* 0x000fc800078e000b */
[----:B------:R-:W-:Y:S02]  /*1270*/  IMAD R0, R0, UR4, RZ ;  /* 0x0000000400007c24 */ /* 0x000fe4000f8e02ff */
[----:B------:R-:W-:-:S04]  /*1280*/  IMAD.WIDE.U32 R16, R9, UR4, R16 ;  /* 0x0000000409107c25 */ /* 0x000fc8000f8e0010 */
[----:B------:R-:W-:Y:S01]  /*1290*/  IMAD R9, R9, UR5, R0 ;  /* 0x0000000509097c24 */ /* 0x000fe2000f8e0200 */
[----:B------:R-:W-:Y:S02]  /*12a0*/  ULDC.64 UR4, c[0x0][0x238] ;  /* 0x00008e0000047ab9 */ /* 0x000fe40000000a00 */
[----:B------:R-:W-:Y:S02]  /*12b0*/  LEA R18, P4, R16, UR4, 0x1 ;  /* 0x0000000410127c11 */ /* 0x000fe4000f8808ff */
[----:B------:R-:W-:-:S04]  /*12c0*/  IADD3 R9, R17, R9, RZ ;  /* 0x0000000911097210 */ /* 0x000fc80007ffe0ff */
[----:B------:R-:W-:-:S05]  /*12d0*/  LEA.HI.X R19, R16, UR5, R9, 0x1, P4 ;  /* 0x0000000510137c11 */ /* 0x000fca000a0f0c09 */
[----:B---3--:R4:W-:Y:S02]  /*12e0*/  STG.E.128 desc[UR8][R18.64], R12 ;  /* 0x0000000c12007986 */ /* 0x0089e4000c101d08 */
.L_x_3636:
[----:B------:R-:W-:Y:S05]  /*12f0*/  BSYNC B0 ;  /* 0x0000000000007941 */ /* 0x000fea0003800000 */
.L_x_3635:
[----:B---34-:R3:W4:Y:S01]  /*1300*/  LDS.128 R12, [R8+0x12800] ;  /* 0x01280000080c7984 */ /* 0x0187220000000c00 */
[----:B------:R-:W-:Y:S04]  /*1310*/  BSSY B0, `(.L_x_3637) ;  /* 0x000000f000007945 */ /* 0x000fe80003800000 */
[----:B------:R-:W-:Y:S05]  /*1320*/  @P3 BRA `(.L_x_3638) ;  /* 0x0000000000343947 */ /* 0x000fea0003800000 */
[----:B------:R-:W-:Y:S01]  /*1330*/  IADD3 R9, P3, R2, 0x20, RZ ;  /* 0x0000002002097810 */ /* 0x000fe20007f7e0ff */
[----:B------:R-:W-:Y:S01]  /*1340*/  ULDC.64 UR4, c[0x0][0x250] ;  /* 0x0000940000047ab9 */ /* 0x000fe20000000a00 */
[----:B------:R-:W-:Y:S01]  /*1350*/  MOV R17, R11 ;  /* 0x0000000b00117202 */ /* 0x000fe20000000f00 */
        /* <DEDUP_REMOVED lines=10> */
.L_x_3638:
[----:B------:R-:W-:Y:S05]  /*1400*/  BSYNC B0 ;  /* 0x0000000000007941 */ /* 0x000fea0003800000 */
.L_x_3637:
[----:B----4-:R4:W0:Y:S01]  /*1410*/  LDS.128 R12, [R8+0x12c00] ;  /* 0x012c0000080c7984 */ /* 0x0108220000000c00 */
        /* <DEDUP_REMOVED lines=14> */
[----:B0-----:R0:W-:Y:S02]  /*1500*/  STG.E.128 desc[UR8][R18.64], R12 ;  /* 0x0000000c12007986 */ /* 0x0011e4000c101d08 */
.L_x_3640:
[----:B------:R-:W-:Y:S05]  /*1510*/  BSYNC B0 ;  /* 0x0000000000007941 */ /* 0x000fea0003800000 */
.L_x_3639:
[----:B0-----:R0:W0:Y:S01]  /*1520*/  LDS.128 R12, [R8+0x13000] ;  /* 0x01300000080c7984 */ /* 0x0010220000000c00 */
[----:B------:R-:W-:Y:S04]  /*1530*/  BSSY B0, `(.L_x_3641) ;  /* 0x000000f000007945 */ /* 0x000fe80003800000 */
[----:B------:R-:W-:Y:S05]  /*1540*/  @P1 BRA `(.L_x_3642) ;  /* 0x0000000000341947 */ /* 0x000fea0003800000 */
[----:B------:R-:W-:Y:S01]  /*1550*/  IADD3 R17, P1, R2, 0x40, RZ ;  /* 0x0000004002117810 */ /* 0x000fe20007f3e0ff */
[----:B------:R-:W-:Y:S01]  /*1560*/  ULDC.64 UR4, c[0x0][0x250] ;  /* 0x0000940000047ab9 */ /* 0x000fe20000000a00 */
[----:B01234-:R-:W-:Y:S02]  /*1570*/  IMAD.MOV.U32 R8, RZ, RZ, R50 ;  /* 0x000000ffff087224 */ /* 0x01ffe400078e0032 */
        /* <DEDUP_REMOVED lines=9> */
[----:B------:R0:W-:Y:S02]  /*1610*/  STG.E.128 desc[UR8][R16.64], R12 ;  /* 0x0000000c10007986 */ /* 0x0001e4000c101d08 */
.L_x_3642:
[----:B------:R-:W-:Y:S05]  /*1620*/  BSYNC B0 ;  /* 0x0000000000007941 */ /* 0x000fea0003800000 */
.L_x_3641:
[----:B------:R-:W-:Y:S05]  /*1630*/  @P0 EXIT ;  /* 0x000000000000094d */ /* 0x000fea0003800000 */
[----:B------:R-:W-:Y:S01]  /*1640*/  IADD3 R9, P0, R2, 0x50, RZ ;  /* 0x0000005002097810 */ /* 0x000fe20007f1e0ff */
[----:B------:R-:W-:-:S04]  /*1650*/  ULDC.64 UR4, c[0x0][0x250] ;  /* 0x0000940000047ab9 */ /* 0x000fc80000000a00 */
[----:B------:R-:W-:Y:S01]  /*1660*/  IMAD.X R2, RZ, RZ, R3, P0 ;  /* 0x000000ffff027224 */ /* 0x000fe200000e0603 */
[----:B------:R-:W-:-:S03]  /*1670*/  MOV R3, R11 ;  /* 0x0000000b00037202 */ /* 0x000fc60000000f00 */
[----:B------:R-:W-:Y:S02]  /*1680*/  IMAD R0, R2, UR4, RZ ;  /* 0x0000000402007c24 */ /* 0x000fe4000f8e02ff */
[----:B------:R-:W-:-:S04]  /*1690*/  IMAD.MOV.U32 R2, RZ, RZ, R50 ;  /* 0x000000ffff027224 */ /* 0x000fc800078e0032 */
[----:B------:R-:W-:-:S04]  /*16a0*/  IMAD.WIDE.U32 R2, R9, UR4, R2 ;  /* 0x0000000409027c25 */ /* 0x000fc8000f8e0002 */
[----:B------:R-:W-:Y:S01]  /*16b0*/  IMAD R9, R9, UR5, R0 ;  /* 0x0000000509097c24 */ /* 0x000fe2000f8e0200 */
[----:B------:R-:W-:Y:S02]  /*16c0*/  ULDC.64 UR4, c[0x0][0x238] ;  /* 0x00008e0000047ab9 */ /* 0x000fe40000000a00 */
[----:B01234-:R-:W-:Y:S01]  /*16d0*/  LEA R8, P0, R2, UR4, 0x1 ;  /* 0x0000000402087c11 */ /* 0x01ffe2000f8008ff */
[----:B------:R-:W-:-:S05]  /*16e0*/  IMAD.IADD R3, R3, 0x1, R9 ;  /* 0x0000000103037824 */ /* 0x000fca00078e0209 */
[----:B------:R-:W-:-:S05]  /*16f0*/  LEA.HI.X R9, R2, UR5, R3, 0x1, P0 ;  /* 0x0000000502097c11 */ /* 0x000fca00080f0c03 */
[----:B------:R-:W-:Y:S01]  /*1700*/  STG.E.128 desc[UR8][R8.64], R4 ;  /* 0x0000000408007986 */ /* 0x000fe2000c101d08 */
[----:B------:R-:W-:Y:S05]  /*1710*/  EXIT ;  /* 0x000000000000794d */ /* 0x000fea0003800000 */
.L_x_3643:
        /* <DEDUP_REMOVED lines=14> */
.L_x_3879:


//--------------------- .text._ZN7cutlass13device_kernelIN5flash32FlashAttnBwdPostprocessConvertdQIN4cute5tupleIJNS3_1CILi64EEENS5_ILi192EEEEEENS_10bfloat16_tEfNS_4arch4Sm90ELi384ENS3_8TiledMMAINS3_8MMA_AtomIJNS3_4SM904GMMA27MMA_64x64x16_F32BF16BF16_SSILNSF_5MajorE0ELSH_1ELNSF_7ScaleInE1ELSI_1EEEEEENS3_6LayoutINS4_IJNS5_ILi1EEENS5_ILi3EEESM_EEENS4_IJNS5_ILi0EEESM_SP_EEEEENS4_IJNS3_10UnderscoreESS_SS_EEEEELb0EEEEEvNT_6ParamsE --------------------------
	.section	.text._ZN7cutlass13device_kernelIN5flash32FlashAttnBwdPostprocessConvertdQIN4cute5tupleIJNS3_1CILi64EEENS5_ILi192EEEEEENS_10bfloat16_tEfNS_4arch4Sm90ELi384ENS3_8TiledMMAINS3_8MMA_AtomIJNS3_4SM904GMMA27MMA_64x64x16_F32BF16BF16_SSILNSF_5MajorE0ELSH_1ELNSF_7ScaleInE1ELSI_1EEEEEENS3_6LayoutINS4_IJNS5_ILi1EEENS5_ILi3EEESM_EEENS4_IJNS5_ILi0EEESM_SP_EEEEENS4_IJNS3_10UnderscoreESS_SS_EEEEELb0EEEEEvNT_6ParamsE,"ax",@progbits
	.align	128
.text._ZN7cutlass13device_kernelIN5flash32FlashAttnBwdPostprocessConvertdQIN4cute5tupleIJNS3_1CILi64EEENS5_ILi192EEEEEENS_10bfloat16_tEfNS_4arch4Sm90ELi384ENS3_8TiledMMAINS3_8MMA_AtomIJNS3_4SM904GMMA27MMA_64x64x16_F32BF16BF16_SSILNSF_5MajorE0ELSH_1ELNSF_7ScaleInE1ELSI_1EEEEEENS3_6LayoutINS4_IJNS5_ILi1EEENS5_ILi3EEESM_EEENS4_IJNS5_ILi0EEESM_SP_EEEEENS4_IJNS3_10UnderscoreESS_SS_EEEEELb0EEEEEvNT_6ParamsE:
        .type           _ZN7cutlass13device_kernelIN5flash32FlashAttnBwdPostprocessConvertdQIN4cute5tupleIJNS3_1CILi64EEENS5_ILi192EEEEEENS_10bfloat16_tEfNS_4arch4Sm90ELi384ENS3_8TiledMMAINS3_8MMA_AtomIJNS3_4SM904GMMA27MMA_64x64x16_F32BF16BF16_SSILNSF_5MajorE0ELSH_1ELNSF_7ScaleInE1ELSI_1EEEEEENS3_6LayoutINS4_IJNS5_ILi1EEENS5_ILi3EEESM_EEENS4_IJNS5_ILi0EEESM_SP_EEEEENS4_IJNS3_10UnderscoreESS_SS_EEEEELb0EEEEEvNT_6ParamsE,@function
        .size           _ZN7cutlass13device_kernelIN5flash32FlashAttnBwdPostprocessConvertdQIN4cute5tupleIJNS3_1CILi64EEENS5_ILi192EEEEEENS_10bfloat16_tEfNS_4arch4Sm90ELi384ENS3_8TiledMMAINS3_8MMA_AtomIJNS3_4SM904GMMA27MMA_64x64x16_F32BF16BF16_SSILNSF_5MajorE0ELSH_1ELNSF_7ScaleInE1ELSI_1EEEEEENS3_6LayoutINS4_IJNS5_ILi1EEENS5_ILi3EEESM_EEENS4_IJNS5_ILi0EEESM_SP_EEEEENS4_IJNS3_10UnderscoreESS_SS_EEEEELb0EEEEEvNT_6ParamsE,(.L_x_3880 - _ZN7cutlass13device_kernelIN5flash32FlashAttnBwdPostprocessConvertdQIN4cute5tupleIJNS3_1CILi64EEENS5_ILi192EEEEEENS_10bfloat16_tEfNS_4arch4Sm90ELi384ENS3_8TiledMMAINS3_8MMA_AtomIJNS3_4SM904GMMA27MMA_64x64x16_F32BF16BF16_SSILNSF_5MajorE0ELSH_1ELNSF_7ScaleInE1ELSI_1EEEEEENS3_6LayoutINS4_IJNS5_ILi1EEENS5_ILi3EEESM_EEENS4_IJNS5_ILi0EEESM_SP_EEEEENS4_IJNS3_10UnderscoreESS_SS_EEEEELb0EEEEEvNT_6ParamsE)
        .other          _ZN7cutlass13device_kernelIN5flash32FlashAttnBwdPostprocessConvertdQIN4cute5tupleIJNS3_1CILi64EEENS5_ILi192EEEEEENS_10bfloat16_tEfNS_4arch4Sm90ELi384ENS3_8TiledMMAINS3_8MMA_AtomIJNS3_4SM904GMMA27MMA_64x64x16_F32BF16BF16_SSILNSF_5MajorE0ELSH_1ELNSF_7ScaleInE1ELSI_1EEEEEENS3_6LayoutINS4_IJNS5_ILi1EEENS5_ILi3EEESM_EEENS4_IJNS5_ILi0EEESM_SP_EEEEENS4_IJNS3_10UnderscoreESS_SS_EEEEELb0EEEEEvNT_6ParamsE,@"STO_CUDA_ENTRY STV_DEFAULT"
_ZN7cutlass13device_kernelIN5flash32FlashAttnBwdPostprocessConvertdQIN4cute5tupleIJNS3_1CILi64EEENS5_ILi192EEEEEENS_10bfloat16_tEfNS_4arch4Sm90ELi384ENS3_8TiledMMAINS3_8MMA_AtomIJNS3_4SM904GMMA27MMA_64x64x16_F32BF16BF16_SSILNSF_5MajorE0ELSH_1ELNSF_7ScaleInE1ELSI_1EEEEEENS3_6LayoutINS4_IJNS5_ILi1EEENS5_ILi3EEESM_EEENS4_IJNS5_ILi0EEESM_SP_EEEEENS4_IJNS3_10UnderscoreESS_SS_EEEEELb0EEEEEvNT_6ParamsE:
[----:B------:R-:W-:Y:S08]  /*0000*/  LDC R1, c[0x0][0x28] ;  /* 0x00000a00ff017b82 */ /* 0x000ff00000000800 */
[----:B------:R-:W0:Y:S01]  /*0010*/  LDC.64 R2, c[0x0][0x278] ;  /* 0x00009e00ff027b82 */ /* 0x000e220000000a00 */
[----:B------:R-:W1:Y:S01]  /*0020*/  S2R R13, SR_CTAID.Z ;  /* 0x00000000000d7919 */ /* 0x000e620000002700 */
[----:B------:R-:W-:-:S06]  /*0030*/  ULDC.64 UR8, c[0x0][0x208] ;  /* 0x0000820000087ab9 */ /* 0x000fcc0000000a00 */
[----:B------:R-:W2:Y:S08]  /*0040*/  LDC.64 R10, c[0x0][0x270] ;  /* 0x00009c00ff0a7b82 */ /* 0x000eb00000000a00 */
[----:B------:R-:W1:Y:S01]  /*0050*/  LDC.64 R4, c[0x0][0x270] ;  /* 0x00009c00ff047b82 */ /* 0x000e620000000a00 */
[----:B0-----:R-:W-:-:S04]  /*0060*/  ISETP.NE.U32.AND P2, PT, R2, RZ, PT ;  /* 0x000000ff0200720c */ /* 0x001fc80003f45070 */
[----:B------:R-:W-:Y:S02]  /*0070*/  ISETP.NE.AND.EX P2, PT, R3, RZ, PT, P2 ;  /* 0x000000ff0300720c */ /* 0x000fe40003f45320 */
[----:B--2---:R-:W-:-:S04]  /*0080*/  ISETP.NE.U32.AND P1, PT, R10, RZ, PT ;  /* 0x000000ff0a00720c */ /* 0x004fc80003f25070 */
[----:B------:R-:W-:Y:S01]  /*0090*/  ISETP.NE.AND.EX P1, PT, R11, RZ, PT, P1 ;  /* 0x000000ff0b00720c */ /* 0x000fe20003f25310 */
[----:B------:R-:W-:Y:S01]  /*00a0*/  ULDC UR4, c[0x0][0x240] ;  /* 0x0000900000047ab9 */ /* 0x000fe20000000800 */
[----:B-1----:R-:W-:-:S05]  /*00b0*/  IMAD.WIDE R4, R13, 0x4, R4 ;  /* 0x000000040d047825 */ /* 0x002fca00078e0204 */
[----:B------:R-:W0:Y:S01]  /*00c0*/  @P2 LDC.64 R6, c[0x0][0x278] ;  /* 0x00009e00ff062b82 */ /* 0x000e220000000a00 */
[----:B------:R-:W-:-:S05]  /*00d0*/  IMAD.U32 R43, RZ, RZ, UR4 ;  /* 0x00000004ff2b7e24 */ /* 0x000fca000f8e00ff */
[----:B------:R1:W5:Y:S01]  /*00e0*/  @P1 LDG.E R9, desc[UR8][R4.64] ;  /* 0x0000000804091981 */ /* 0x000362000c1e1900 */
[----:B0-----:R-:W-:-:S05]  /*00f0*/  @P2 IMAD.WIDE R6, R13, 0x4, R6 ;  /* 0x000000040d062825 */ /* 0x001fca00078e0206 */
[----:B------:R1:W5:Y:S01]  /*0100*/  @P2 LDG.E R43, desc[UR8][R6.64] ;  /* 0x00000008062b2981 */ /* 0x000362000c1e1900 */
[----:B------:R-:W-:Y:S01]  /*0110*/  ISETP.NE.U32.AND P0, PT, R10, RZ, PT ;  /* 0x000000ff0a00720c */ /* 0x000fe20003f05070 */
[----:B------:R-:W0:Y:S03]  /*0120*/  S2R R3, SR_CTAID.X ;  /* 0x0000000000037919 */ /* 0x000e260000002500 */
[----:B------:R-:W-:Y:S01]  /*0130*/  ISETP.NE.AND.EX P0, PT, R11, RZ, PT, P0 ;  /* 0x000000ff0b00720c */ /* 0x000fe20003f05300 */
[----:B0-----:R-:W-:Y:S01]  /*0140*/  IMAD.SHL.U32 R40, R3, 0x40, RZ ;  /* 0x0000004003287824 */ /* 0x001fe200078e00ff */
[----:B-1----:R-:W-:Y:S11]  /*0150*/  @P2 BRA `(.L_x_3644) ;  /* 0x0000000000102947 */ /* 0x002ff60003800000 */
[----:B------:R-:W-:Y:S05]  /*0160*/  @!P1 BRA `(.L_x_3644) ;  /* 0x00000000000c9947 */ /* 0x000fea0003800000 */
[----:B------:R-:W2:Y:S04]  /*0170*/  LDG.E R0, desc[UR8][R4.64] ;  /* 0x0000000804007981 */ /* 0x000ea8000c1e1900 */
[----:B-----5:R-:W2:Y:S02]  /*0180*/  LDG.E R43, desc[UR8][R4.64+0x4] ;  /* 0x00000408042b7981 */ /* 0x020ea4000c1e1900 */
[----:B--2---:R-:W-:-:S07]  /*0190*/  IMAD.IADD R43, R43, 0x1, -R0 ;  /* 0x000000012b2b7824 */ /* 0x004fce00078e0a00 */
.L_x_3644:
[----:B-----5:R-:W-:-:S13]  /*01a0*/  ISETP.LE.AND P2, PT, R43, R40, PT ;  /* 0x000000282b00720c */ /* 0x020fda0003f43270 */
[----:B------:R-:W-:Y:S05]  /*01b0*/  @P0 EXIT P2 ;  /* 0x000000000000094d */ /* 0x000fea0001000000 */
[----:B------:R-:W0:Y:S01]  /*01c0*/  S2R R6, SR_CTAID.Y ;  /* 0x0000000000067919 */ /* 0x000e220000002600 */
[----:B------:R-:W-:Y:S01]  /*01d0*/  @P1 IMAD R0, R13, 0x40, R9 ;  /* 0x000000400d001824 */ /* 0x000fe200078e0209 */
[----:B------:R-:W1:Y:S01]  /*01e0*/  LDC.64 R14, c[0x0][0x228] ;  /* 0x00008a00ff0e7b82 */ /* 0x000e620000000a00 */
[----:B------:R-:W-:Y:S01]  /*01f0*/  CS2R R10, SRZ ;  /* 0x00000000000a7805 */ /* 0x000fe2000001ff00 */
[----:B------:R-:W2:Y:S01]  /*0200*/  S2R R17, SR_TID.X ;  /* 0x0000000000117919 */ /* 0x000ea20000002100 */
[----:B------:R-:W-:Y:S01]  /*0210*/  IMAD R7, R3, 0x3000, RZ ;  /* 0x0000300003077824 */ /* 0x000fe200078e02ff */
[----:B------:R-:W-:Y:S01]  /*0220*/  @P1 SHF.R.S32.HI R5, RZ, 0x1f, R0 ;  /* 0x0000001fff051819 */ /* 0x000fe20000011400 */
[----:B------:R-:W-:Y:S01]  /*0230*/  BSSY B0, `(.L_x_3645) ;  /* 0x0000030000007945 */ /* 0x000fe20003800000 */
[----:B------:R-:W3:Y:S01]  /*0240*/  S2R R2, SR_CgaCtaId ;  /* 0x0000000000027919 */ /* 0x000ee20000008800 */
[----:B------:R-:W-:Y:S01]  /*0250*/  SEL R4, R13, RZ, !P0 ;  /* 0x000000ff0d047207 */ /* 0x000fe20004000000 */
[----:B------:R-:W4:Y:S01]  /*0260*/  LDC.64 R18, c[0x0][0x230] ;  /* 0x00008c00ff127b82 */ /* 0x000f220000000a00 */
[----:B------:R-:W-:-:S04]  /*0270*/  @P1 LEA.HI R5, R5, R0, RZ, 0x6 ;  /* 0x0000000005051211 */ /* 0x000fc800078f30ff */
[----:B------:R-:W-:-:S03]  /*0280*/  @P1 SHF.R.S32.HI R5, RZ, 0x6, R5 ;  /* 0x00000006ff051819 */ /* 0x000fc60000011405 */
[----:B------:R-:W5:Y:S02]  /*0290*/  LDC.64 R20, c[0x0][0x210] ;  /* 0x00008400ff147b82 */ /* 0x000f640000000a00 */
[----:B------:R-:W-:-:S04]  /*02a0*/  @P1 IMAD R5, R5, 0x3000, RZ ;  /* 0x0000300005051824 */ /* 0x000fc800078e02ff */
[--C-:B------:R-:W-:Y:S01]  /*02b0*/  @P1 IMAD.MOV.U32 R10, RZ, RZ, R5.reuse ;  /* 0x000000ffff0a1224 */ /* 0x100fe200078e0005 */
[----:B------:R-:W-:-:S04]  /*02c0*/  @P1 SHF.R.S32.HI R11, RZ, 0x1f, R5 ;  /* 0x0000001fff0b1819 */ /* 0x000fc80000011405 */
[C---:B------:R-:W-:Y:S02]  /*02d0*/  IADD3 R10, P2, R7.reuse, R10, RZ ;  /* 0x0000000a070a7210 */ /* 0x040fe40007f5e0ff */
[----:B0-----:R-:W-:Y:S02]  /*02e0*/  SHF.R.S32.HI R5, RZ, 0x1f, R6 ;  /* 0x0000001fff057819 */ /* 0x001fe40000011406 */
[----:B------:R-:W-:Y:S02]  /*02f0*/  LEA.HI.X.SX32 R11, R7, R11, 0x1, P2 ;  /* 0x0000000b070b7211 */ /* 0x000fe400010f0eff */
[----:B------:R-:W-:Y:S01]  /*0300*/  SHF.R.S32.HI R7, RZ, 0x1f, R13 ;  /* 0x0000001fff077819 */ /* 0x000fe2000001140d */
[-C--:B-1----:R-:W-:Y:S02]  /*0310*/  IMAD R0, R5, R14.reuse, RZ ;  /* 0x0000000e05007224 */ /* 0x082fe400078e02ff */
[----:B------:R-:W-:Y:S01]  /*0320*/  IMAD.WIDE.U32 R10, R6, R14, R10 ;  /* 0x0000000e060a7225 */ /* 0x000fe200078e000a */
[----:B------:R-:W-:-:S02]  /*0330*/  SEL R7, R7, RZ, !P0 ;  /* 0x000000ff07077207 */ /* 0x000fc40004000000 */
[----:B--2---:R-:W-:Y:S01]  /*0340*/  ISETP.NE.AND P0, PT, R17, RZ, PT ;  /* 0x000000ff1100720c */ /* 0x004fe20003f05270 */
[----:B------:R-:W-:Y:S02]  /*0350*/  IMAD R15, R6, R15, R0 ;  /* 0x0000000f060f7224 */ /* 0x000fe400078e0200 */
[-C--:B----4-:R-:W-:Y:S02]  /*0360*/  IMAD R0, R7, R18.reuse, RZ ;  /* 0x0000001207007224 */ /* 0x090fe400078e02ff */
[----:B------:R-:W-:Y:S02]  /*0370*/  IMAD.IADD R11, R11, 0x1, R15 ;  /* 0x000000010b0b7824 */ /* 0x000fe400078e020f */
[C---:B------:R-:W-:Y:S02]  /*0380*/  IMAD R13, R4.reuse, R19, R0 ;  /* 0x00000013040d7224 */ /* 0x040fe400078e0200 */
[----:B------:R-:W-:-:S05]  /*0390*/  IMAD.WIDE.U32 R10, R4, R18, R10 ;  /* 0x00000012040a7225 */ /* 0x000fca00078e000a */
[----:B------:R-:W-:Y:S02]  /*03a0*/  IADD3 R0, R11, R13, RZ ;  /* 0x0000000d0b007210 */ /* 0x000fe40007ffe0ff */
[----:B-----5:R-:W-:-:S04]  /*03b0*/  LEA R20, P2, R10, R20, 0x2 ;  /* 0x000000140a147211 */ /* 0x020fc800078410ff */
[----:B------:R-:W-:Y:S01]  /*03c0*/  LEA.HI.X R0, R10, R21, R0, 0x2, P2 ;  /* 0x000000150a007211 */ /* 0x000fe200010f1400 */
[----:B---3--:R-:W-:Y:S08]  /*03d0*/  @P0 BRA `(.L_x_3646) ;  /* 0x0000000000540947 */ /* 0x008ff00003800000 */
        /* <DEDUP_REMOVED lines=16> */
.L_x_3647:
[----:B------:R-:W-:Y:S01]  /*04e0*/  @P0 ELECT P2, URZ, PT ;  /* 0x00000000003f082f */ /* 0x000fe20003840000 */
[----:B------:R1:W-:-:S12]  /*04f0*/  UBLKCP.S.G [UR6], [UR4], UR10 ;  /* 0x00000006040073ba */ /* 0x0003d8000800020a */
[----:B------:R-:W-:Y:S02]  /*0500*/  @P2 PLOP3.LUT P0, PT, P2, PT, PT, 0x8, 0x0 ;  /* 0x000000000000281c */ /* 0x000fe4000170e170 */
[----:B------:R-:W-:-:S11]  /*0510*/  PLOP3.LUT P2, PT, PT, PT, PT, 0x8, 0x0 ;  /* 0x000000000000781c */ /* 0x000fd60003f4e170 */
[----:B-1----:R-:W-:Y:S05]  /*0520*/  @P0 BRA.U.ANY `(.L_x_3647) ;  /* 0xfffffffd00ec0947 */ /* 0x002fea000393ffff */
.L_x_3646:
[----:B------:R-:W-:Y:S05]  /*0530*/  BSYNC B0 ;  /* 0x0000000000007941 */ /* 0x000fea0003800000 */
.L_x_3645:
[----:B------:R-:W-:Y:S01]  /*0540*/  BAR.SYNC.DEFER_BLOCKING 0x0 ;  /* 0x0000000000007b1d */ /* 0x000fe20000010000 */
[----:B------:R-:W-:Y:S02]  /*0550*/  MOV R41, 0x400 ;  /* 0x0000040000297802 */ /* 0x000fe40000000f00 */
[----:B------:R-:W-:Y:S02]  /*0560*/  CS2R R50, SRZ ;  /* 0x0000000000327805 */ /* 0x000fe4000001ff00 */
[----:B------:R-:W-:Y:S01]  /*0570*/  SHF.L.U32 R0, RZ, 0x1f, RZ ;  /* 0x0000001fff007819 */ /* 0x000fe200000006ff */
[--C-:B------:R-:W-:Y:S01]  /*0580*/  @P1 IMAD.MOV.U32 R50, RZ, RZ, R9.reuse ;  /* 0x000000ffff321224 */ /* 0x100fe200078e0009 */
[----:B------:R-:W-:Y:S02]  /*0590*/  LEA R41, R2, R41, 0x18 ;  /* 0x0000002902297211 */ /* 0x000fe400078ec0ff */
[----:B------:R-:W-:-:S07]  /*05a0*/  @P1 SHF.R.S32.HI R51, RZ, 0x1f, R9 ;  /* 0x0000001fff331819 */ /* 0x000fce0000011409 */
.L_x_3648:
[----:B-1----:R1:W2:Y:S02]  /*05b0*/  SYNCS.PHASECHK.TRANS64.TRYWAIT P0, [R41+URZ+0x12000], R0 ;  /* 0x01200000290075a7 */ /* 0x0022a4000800017f */
[----:B--2---:R-:W-:Y:S05]  /*05c0*/  @!P0 NANOSLEEP.SYNCS 0x989680 ;  /* 0x009896800000895d */ /* 0x004fea0003900000 */
[----:B------:R-:W2:Y:S02]  /*05d0*/  @!P0 SYNCS.PHASECHK.TRANS64 P0, [R41+URZ+0x12000], R0 ;  /* 0x01200000290085a7 */ /* 0x000ea4000800007f */
[----:B--2---:R-:W-:Y:S05]  /*05e0*/  @!P0 BRA `(.L_x_3648) ;  /* 0xfffffffc00f08947 */ /* 0x004fea000383ffff */
[----:B------:R-:W-:Y:S01]  /*05f0*/  SHF.R.S32.HI R46, RZ, 0x1f, R17 ;  /* 0x0000001fff2e7819 */ /* 0x000fe20000011411 */
[----:B------:R-:W-:Y:S01]  /*0600*/  IMAD.HI R16, R17, 0x2aaaaaab, RZ ;  /* 0x2aaaaaab11107827 */ /* 0x000fe200078e02ff */
[----:B------:R-:W-:Y:S01]  /*0610*/  ULDC UR4, c[0x0][0x268] ;  /* 0x00009a0000047ab9 */ /* 0x000fe20000000800 */
[----:B------:R-:W-:Y:S01]  /*0620*/  ULDC.64 UR6, c[0x0][0x258] ;  /* 0x0000960000067ab9 */ /* 0x000fe20000000a00 */
[CC--:B-1----:R-:W-:Y:S01]  /*0630*/  LEA.HI R0, R46.reuse, R17.reuse, RZ, 0x7 ;  /* 0x000000112e007211 */ /* 0x0c2fe200078f38ff */
[----:B------:R-:W-:Y:S01]  /*0640*/  IMAD R5, R5, UR6, RZ ;  /* 0x0000000605057c24 */ /* 0x000fe2000f8e02ff */
[-C--:B0-----:R-:W-:Y:S01]  /*0650*/  LEA.HI R8, R46, R17.reuse, RZ, 0x5 ;  /* 0x000000112e087211 */ /* 0x081fe200078f28ff */
[----:B------:R-:W-:Y:S01]  /*0660*/  BSSY B0, `(.L_x_3649) ;  /* 0x0000099000007945 */ /* 0x000fe20003800000 */
[C---:B------:R-:W-:Y:S01]  /*0670*/  LOP3.LUT R2, R0.reuse, 0xfffff80, RZ, 0xc0, !PT ;  /* 0x0fffff8000027812 */ /* 0x040fe200078ec0ff */
[----:B------:R-:W-:Y:S01]  /*0680*/  IMAD.SHL.U32 R0, R0, 0x20, RZ ;  /* 0x0000002000007824 */ /* 0x000fe200078e00ff */
[----:B------:R-:W-:-:S02]  /*0690*/  LEA.HI R46, R46, R17, RZ, 0x4 ;  /* 0x000000112e2e7211 */ /* 0x000fc400078f20ff */
[----:B------:R-:W-:Y:S01]  /*06a0*/  SHF.R.S32.HI R12, RZ, 0x5, R8 ;  /* 0x00000005ff0c7819 */ /* 0x000fe20000011408 */
[C---:B------:R-:W-:Y:S01]  /*06b0*/  IMAD.IADD R2, R17.reuse, 0x1, -R2 ;  /* 0x0000000111027824 */ /* 0x040fe200078e0a02 */
[----:B------:R-:W-:Y:S02]  /*06c0*/  LOP3.LUT R21, R0, 0xfffff000, RZ, 0xc0, !PT ;  /* 0xfffff00000157812 */ /* 0x000fe400078ec0ff */
[----:B------:R-:W-:Y:S02]  /*06d0*/  LOP3.LUT R0, R46, 0xfffffff0, RZ, 0xc0, !PT ;  /* 0xfffffff02e007812 */ /* 0x000fe400078ec0ff */
[----:B------:R-:W-:Y:S01]  /*06e0*/  SHF.R.S32.HI R9, RZ, 0x1f, R8 ;  /* 0x0000001fff097819 */ /* 0x000fe20000011408 */
[----:B------:R-:W-:Y:S01]  /*06f0*/  IMAD R2, R2, 0x4, R21 ;  /* 0x0000000402027824 */ /* 0x000fe200078e0215 */
[----:B------:R-:W-:Y:S01]  /*0700*/  SHF.R.U32.HI R19, RZ, 0x1f, R16 ;  /* 0x0000001fff137819 */ /* 0x000fe20000011610 */
[----:B------:R-:W-:Y:S01]  /*0710*/  IMAD.IADD R45, R17, 0x1, -R0 ;  /* 0x00000001112d7824 */ /* 0x000fe200078e0a00 */
[----:B------:R-:W-:-:S02]  /*0720*/  LEA.HI R9, R9, R12, RZ, 0x2 ;  /* 0x0000000c09097211 */ /* 0x000fc400078f10ff */
[----:B------:R-:W-:Y:S02]  /*0730*/  LEA.HI.SX32 R0, R16, R19, 0x1e ;  /* 0x0000001310007211 */ /* 0x000fe400078ff2ff */
[----:B------:R-:W-:Y:S02]  /*0740*/  SHF.R.S32.HI R52, RZ, 0x1f, R45 ;  /* 0x0000001fff347819 */ /* 0x000fe4000001142d */
[----:B------:R-:W-:Y:S01]  /*0750*/  LOP3.LUT R13, R9, 0x3ffffc, RZ, 0xc0, !PT ;  /* 0x003ffffc090d7812 */ /* 0x000fe200078ec0ff */
[----:B------:R-:W-:Y:S01]  /*0760*/  IMAD R44, R0, -0x18, R17 ;  /* 0xffffffe8002c7824 */ /* 0x000fe200078e0211 */
[----:B------:R-:W-:Y:S01]  /*0770*/  LEA.HI R52, R52, R45, RZ, 0x3 ;  /* 0x0000002d34347211 */ /* 0x000fe200078f18ff */
[----:B------:R-:W-:Y:S01]  /*0780*/  IMAD.SHL.U32 R37, R0, 0x40, RZ ;  /* 0x0000004000257824 */ /* 0x000fe200078e00ff */
[----:B------:R-:W-:Y:S01]  /*0790*/  LEA R36, R2, R41, 0x2 ;  /* 0x0000002902247211 */ /* 0x000fe200078e10ff */
[----:B------:R-:W-:Y:S01]  /*07a0*/  IMAD.IADD R42, R12, 0x1, -R13 ;  /* 0x000000010c2a7824 */ /* 0x000fe200078e0a0d */
[C---:B------:R-:W-:Y:S01]  /*07b0*/  LOP3.LUT R24, R52.reuse, 0xfffffff8, RZ, 0xc0, !PT ;  /* 0xfffffff834187812 */ /* 0x040fe200078ec0ff */
[----:B------:R-:W-:Y:S01]  /*07c0*/  IMAD.SHL.U32 R52, R52, 0x40, RZ ;  /* 0x0000004034347824 */ /* 0x000fe200078e00ff */
[----:B------:R-:W-:Y:S01]  /*07d0*/  SHF.R.S32.HI R25, RZ, 0x1f, R44 ;  /* 0x0000001fff197819 */ /* 0x000fe2000001142c */
[----:B------:R-:W0:Y:S01]  /*07e0*/  LDS.128 R12, [R36+0x800] ;  /* 0x00080000240c7984 */ /* 0x000e220000000c00 */
[----:B------:R-:W-:Y:S01]  /*07f0*/  IMAD R42, R42, 0x400, R21 ;  /* 0x000004002a2a7824 */ /* 0x000fe200078e0215 */
[----:B------:R-:W-:Y:S01]  /*0800*/  LOP3.LUT R37, R37, 0x1c0, RZ, 0xc0, !PT ;  /* 0x000001c025257812 */ /* 0x000fe200078ec0ff */
[----:B------:R-:W-:Y:S01]  /*0810*/  IMAD.IADD R45, R45, 0x1, -R24 ;  /* 0x000000012d2d7824 */ /* 0x000fe200078e0a18 */
[----:B------:R-:W1:Y:S01]  /*0820*/  LDS.128 R20, [R36+0x1800] ;  /* 0x0018000024147984 */ /* 0x000e620000000c00 */
[----:B------:R-:W-:-:S02]  /*0830*/  LEA.HI R53, R25, R44, RZ, 0x3 ;  /* 0x0000002c19357211 */ /* 0x000fc400078f18ff */
[----:B------:R-:W-:Y:S01]  /*0840*/  SHF.L.U32 R44, R44, 0x3, RZ ;  /* 0x000000032c2c7819 */ /* 0x000fe200000006ff */
[----:B------:R-:W2:Y:S01]  /*0850*/  LDS.128 R8, [R36] ;  /* 0x0000000024087984 */ /* 0x000ea20000000c00 */
[----:B------:R-:W-:Y:S01]  /*0860*/  LEA.HI R2, R16, R19, RZ, 0x1b ;  /* 0x0000001310027211 */ /* 0x000fe200078fd8ff */
[----:B------:R-:W-:Y:S01]  /*0870*/  IMAD.SHL.U32 R49, R45, 0x40, RZ ;  /* 0x000000402d317824 */ /* 0x000fe200078e00ff */
[----:B------:R-:W-:Y:S01]  /*0880*/  LOP3.LUT R47, R37, 0x38, R44, 0xf8, !PT ;  /* 0x00000038252f7812 */ /* 0x000fe200078ef82c */
[----:B------:R-:W3:Y:S01]  /*0890*/  LDS.128 R24, [R36+0x2000] ;  /* 0x0020000024187984 */ /* 0x000ee20000000c00 */
[----:B------:R-:W-:Y:S01]  /*08a0*/  SHF.R.U32.HI R48, RZ, 0x3, R37 ;  /* 0x00000003ff307819 */ /* 0x000fe20000011625 */
[----:B------:R-:W-:Y:S01]  /*08b0*/  IMAD.SHL.U32 R53, R53, 0x200, RZ ;  /* 0x0000020035357824 */ /* 0x000fe200078e00ff */
[----:B------:R-:W-:Y:S01]  /*08c0*/  SHF.R.U32.HI R46, RZ, 0x1, R46 ;  /* 0x00000001ff2e7819 */ /* 0x000fe2000001162e */
[----:B------:R-:W4:Y:S01]  /*08d0*/  LDS.128 R16, [R36+0x1000] ;  /* 0x0010000024107984 */ /* 0x000f220000000c00 */
[----:B------:R-:W-:-:S02]  /*08e0*/  LOP3.LUT R49, R49, 0x1c0, RZ, 0xc0, !PT ;  /* 0x000001c031317812 */ /* 0x000fc400078ec0ff */
[----:B------:R-:W-:Y:S01]  /*08f0*/  LOP3.LUT R47, R47, R48, RZ, 0x3c, !PT ;  /* 0x000000302f2f7212 */ /* 0x000fe200078e3cff */
[----:B------:R-:W5:Y:S01]  /*0900*/  LDS.128 R32, [R36+0x3000] ;  /* 0x0030000024207984 */ /* 0x000f620000000c00 */
[----:B------:R-:W-:Y:S02]  /*0910*/  LOP3.LUT R46, R49, 0x8, R46, 0xf8, !PT ;  /* 0x00000008312e7812 */ /* 0x000fe400078ef82e */
[----:B------:R-:W-:Y:S01]  /*0920*/  SHF.R.U32.HI R49, RZ, 0x3, R49 ;  /* 0x00000003ff317819 */ /* 0x000fe20000011631 */
[----:B------:R-:W5:Y:S01]  /*0930*/  LDS.128 R28, [R36+0x2800] ;  /* 0x00280000241c7984 */ /* 0x000f620000000c00 */
[----:B------:R-:W-:Y:S02]  /*0940*/  R2P PR, R45, 0x6 ;  /* 0x000000062d007804 */ /* 0x000fe40000000000 */
[----:B------:R-:W-:Y:S01]  /*0950*/  LOP3.LUT R46, R46, R49, RZ, 0x3c, !PT ;  /* 0x000000312e2e7212 */ /* 0x000fe200078e3cff */
[----:B------:R-:W5:Y:S01]  /*0960*/  LDS.128 R36, [R36+0x3800] ;  /* 0x0038000024247984 */ /* 0x000f620000000c00 */
[----:B------:R-:W-:-:S02]  /*0970*/  LOP3.LUT R49, R52, 0x7ffffe00, RZ, 0xc0, !PT ;  /* 0x7ffffe0034317812 */ /* 0x000fc400078ec0ff */
[----:B------:R-:W-:Y:S02]  /*0980*/  LOP3.LUT R53, R53, 0x7ffff000, RZ, 0xc0, !PT ;  /* 0x7ffff00035357812 */ /* 0x000fe400078ec0ff */
[----:B------:R-:W-:Y:S02]  /*0990*/  IADD3 R42, R46, R42, R49 ;  /* 0x0000002a2e2a7210 */ /* 0x000fe40007ffe031 */
[----:B------:R-:W-:Y:S01]  /*09a0*/  VIADDMNMX R43, R43, -R40, 0x40, PT ;  /* 0x000000402b2b7446 */ /* 0x000fe20003800928 */
[----:B------:R-:W-:Y:S02]  /*09b0*/  IMAD R2, R2, 0x200, R53 ;  /* 0x0000020002027824 */ /* 0x000fe400078e0235 */
[----:B0-----:R-:W-:Y:S01]  /*09c0*/  FMUL.FTZ R48, R15, UR4 ;  /* 0x000000040f307c20 */ /* 0x001fe20008410000 */
[----:B------:R-:W-:Y:S01]  /*09d0*/  FMUL.FTZ R13, R13, UR4 ;  /* 0x000000040d0d7c20 */ /* 0x000fe20008410000 */
[----:B------:R-:W-:Y:S02]  /*09e0*/  IMAD.IADD R2, R2, 0x1, R47 ;  /* 0x0000000102027824 */ /* 0x000fe400078e022f */
[----:B-1----:R-:W-:Y:S01]  /*09f0*/  FMUL.FTZ R15, R20, UR4 ;  /* 0x00000004140f7c20 */ /* 0x002fe20008410000 */
[----:B------:R-:W-:Y:S01]  /*0a00*/  FMUL.FTZ R20, R21, UR4 ;  /* 0x0000000415147c20 */ /* 0x000fe20008410000 */
[----:B------:R-:W-:Y:S01]  /*0a10*/  FMUL.FTZ R23, R23, UR4 ;  /* 0x0000000417177c20 */ /* 0x000fe20008410000 */
[----:B--2---:R-:W-:Y:S01]  /*0a20*/  FMUL.FTZ R45, R9, UR4 ;  /* 0x00000004092d7c20 */ /* 0x004fe20008410000 */
[----:B------:R-:W-:Y:S01]  /*0a30*/  FMUL.FTZ R46, R11, UR4 ;  /* 0x000000040b2e7c20 */ /* 0x000fe20008410000 */
[----:B------:R-:W-:Y:S01]  /*0a40*/  FMUL.FTZ R9, R10, UR4 ;  /* 0x000000040a097c20 */ /* 0x000fe20008410000 */
[----:B------:R-:W-:Y:S01]  /*0a50*/  FMUL.FTZ R11, R14, UR4 ;  /* 0x000000040e0b7c20 */ /* 0x000fe20008410000 */
[----:B---3--:R-:W-:Y:S01]  /*0a60*/  FMUL.FTZ R21, R26, UR4 ;  /* 0x000000041a157c20 */ /* 0x008fe20008410000 */
[----:B------:R-:W-:Y:S01]  /*0a70*/  FMUL.FTZ R10, R12, UR4 ;  /* 0x000000040c0a7c20 */ /* 0x000fe20008410000 */
[----:B------:R-:W-:Y:S01]  /*0a80*/  FMUL.FTZ R26, R27, UR4 ;  /* 0x000000041b1a7c20 */ /* 0x000fe20008410000 */
[----:B------:R-:W-:Y:S01]  /*0a90*/  FMUL.FTZ R25, R25, UR4 ;  /* 0x0000000419197c20 */ /* 0x000fe20008410000 */
[----:B----4-:R-:W-:Y:S01]  /*0aa0*/  FMUL.FTZ R14, R18, UR4 ;  /* 0x00000004120e7c20 */ /* 0x010fe20008410000 */
[----:B------:R-:W-:Y:S01]  /*0ab0*/  FMUL.FTZ R19, R19, UR4 ;  /* 0x0000000413137c20 */ /* 0x000fe20008410000 */
[----:B------:R-:W-:Y:S01]  /*0ac0*/  FMUL.FTZ R18, R24, UR4 ;  /* 0x0000000418127c20 */ /* 0x000fe20008410000 */
[----:B------:R-:W-:Y:S01]  /*0ad0*/  FMUL.FTZ R12, R16, UR4 ;  /* 0x00000004100c7c20 */ /* 0x000fe20008410000 */
[----:B-----5:R-:W-:Y:S01]  /*0ae0*/  FMUL.FTZ R27, R32, UR4 ;  /* 0x00000004201b7c20 */ /* 0x020fe20008410000 */
[----:B------:R-:W-:Y:S01]  /*0af0*/  FMUL.FTZ R32, R33, UR4 ;  /* 0x0000000421207c20 */ /* 0x000fe20008410000 */
[----:B------:R-:W-:Y:S01]  /*0b00*/  FMUL.FTZ R16, R22, UR4 ;  /* 0x0000000416107c20 */ /* 0x000fe20008410000 */
[----:B------:R-:W-:Y:S01]  /*0b10*/  F2FP.BF16.F32.PACK_AB R10, R13, R10 ;  /* 0x0000000a0d0a723e */ /* 0x000fe200000010ff */
[----:B------:R-:W-:Y:S01]  /*0b20*/  FMUL.FTZ R24, R30, UR4 ;  /* 0x000000041e187c20 */ /* 0x000fe20008410000 */
[----:B------:R-:W-:Y:S01]  /*0b30*/  FMUL.FTZ R31, R31, UR4 ;  /* 0x000000041f1f7c20 */ /* 0x000fe20008410000 */
[----:B------:R-:W-:Y:S01]  /*0b40*/  F2FP.BF16.F32.PACK_AB R13, R19, R14 ;  /* 0x0000000e130d723e */ /* 0x000fe200000010ff */
[----:B------:R-:W-:Y:S01]  /*0b50*/  FMUL.FTZ R22, R28, UR4 ;  /* 0x000000041c167c20 */ /* 0x000fe20008410000 */
[----:B------:R-:W-:Y:S01]  /*0b60*/  FMUL.FTZ R33, R38, UR4 ;  /* 0x0000000426217c20 */ /* 0x000fe20008410000 */
[----:B------:R-:W-:Y:S01]  /*0b70*/  FMUL.FTZ R38, R39, UR4 ;  /* 0x0000000427267c20 */ /* 0x000fe20008410000 */
[----:B------:R-:W-:Y:S01]  /*0b80*/  IADD3 R39, R41, 0xc000, RZ ;  /* 0x0000c00029277810 */ /* 0x000fe20007ffe0ff */
[----:B------:R-:W-:Y:S01]  /*0b90*/  FMUL.FTZ R29, R29, UR4 ;  /* 0x000000041d1d7c20 */ /* 0x000fe20008410000 */
[----:B------:R-:W-:Y:S01]  /*0ba0*/  F2FP.BF16.F32.PACK_AB R19, R31, R24 ;  /* 0x000000181f13723e */ /* 0x000fe200000010ff */
[----:B------:R-:W-:Y:S01]  /*0bb0*/  IMAD.MOV.U32 R24, RZ, RZ, 0x20 ;  /* 0x00000020ff187424 */ /* 0x000fe200078e00ff */
[----:B------:R-:W-:Y:S01]  /*0bc0*/  F2FP.BF16.F32.PACK_AB R14, R20, R15 ;  /* 0x0000000f140e723e */ /* 0x000fe200000010ff */
[----:B------:R-:W-:Y:S01]  /*0bd0*/  FMUL.FTZ R8, R8, UR4 ;  /* 0x0000000408087c20 */ /* 0x000fe20008410000 */
[----:B------:R-:W-:Y:S01]  /*0be0*/  F2FP.BF16.F32.PACK_AB R15, R23, R16 ;  /* 0x00000010170f723e */ /* 0x000fe200000010ff */
[----:B------:R-:W-:-:S02]  /*0bf0*/  IMAD R23, R42, 0x2, R39 ;  /* 0x000000022a177824 */ /* 0x000fc400078e0227 */
[----:B------:R-:W-:Y:S01]  /*0c00*/  FMUL.FTZ R30, R36, UR4 ;  /* 0x00000004241e7c20 */ /* 0x000fe20008410000 */
[----:B------:R-:W-:Y:S01]  /*0c10*/  FMUL.FTZ R37, R37, UR4 ;  /* 0x0000000425257c20 */ /* 0x000fe20008410000 */
[----:B------:R-:W-:Y:S01]  /*0c20*/  FMUL.FTZ R17, R17, UR4 ;  /* 0x0000000411117c20 */ /* 0x000fe20008410000 */
[----:B------:R-:W-:Y:S01]  /*0c30*/  SEL R24, R24, 0xffffffe0, !P1 ;  /* 0xffffffe018187807 */ /* 0x000fe20004800000 */
[----:B------:R-:W-:Y:S01]  /*0c40*/  FMUL.FTZ R28, R34, UR4 ;  /* 0x00000004221c7c20 */ /* 0x000fe20008410000 */
[----:B------:R-:W-:Y:S01]  /*0c50*/  FMUL.FTZ R35, R35, UR4 ;  /* 0x0000000423237c20 */ /* 0x000fe20008410000 */
[----:B------:R-:W-:Y:S01]  /*0c60*/  F2FP.BF16.F32.PACK_AB R16, R25, R18 ;  /* 0x000000121910723e */ /* 0x000fe200000010ff */
[----:B------:R-:W-:Y:S01]  /*0c70*/  VIADD R31, R23, 0x40 ;  /* 0x00000040171f7836 */ /* 0x000fe20000000000 */
[----:B------:R-:W-:Y:S01]  /*0c80*/  F2FP.BF16.F32.PACK_AB R18, R29, R22 ;  /* 0x000000161d12723e */ /* 0x000fe200000010ff */
[----:B------:R-:W-:Y:S01]  /*0c90*/  @P2 VIADD R31, R23, 0xffffffc0 ;  /* 0xffffffc0171f2836 */ /* 0x000fe20000000000 */
[----:B------:R-:W-:Y:S01]  /*0ca0*/  F2FP.BF16.F32.PACK_AB R8, R45, R8 ;  /* 0x000000082d08723e */ /* 0x000fe200000010ff */
[--C-:B------:R-:W-:Y:S01]  /*0cb0*/  IMAD R42, R42, 0x2, R41.reuse ;  /* 0x000000022a2a7824 */ /* 0x100fe200078e0229 */
[----:B------:R-:W-:Y:S01]  /*0cc0*/  F2FP.BF16.F32.PACK_AB R9, R46, R9 ;  /* 0x000000092e09723e */ /* 0x000fe200000010ff */
[----:B------:R-:W-:Y:S01]  /*0cd0*/  IMAD R41, R2, 0x2, R41 ;  /* 0x0000000202297824 */ /* 0x000fe200078e0229 */
[----:B------:R-:W-:Y:S01]  /*0ce0*/  F2FP.BF16.F32.PACK_AB R11, R48, R11 ;  /* 0x0000000b300b723e */ /* 0x000fe200000010ff */
[----:B------:R-:W-:Y:S01]  /*0cf0*/  ULDC UR4, c[0x0][0x244] ;  /* 0x0000910000047ab9 */ /* 0x000fe20000000800 */
[----:B------:R-:W-:-:S02]  /*0d00*/  F2FP.BF16.F32.PACK_AB R22, R37, R30 ;  /* 0x0000001e2516723e */ /* 0x000fc400000010ff */
[----:B------:R-:W-:Y:S01]  /*0d10*/  F2FP.BF16.F32.PACK_AB R12, R17, R12 ;  /* 0x0000000c110c723e */ /* 0x000fe200000010ff */
[----:B------:R0:W-:Y:S01]  /*0d20*/  STSM.16.M88.4 [R42+0xc000], R8 ;  /* 0x00c000082a007844 */ /* 0x0001e20000000200 */
[----:B------:R-:W-:Y:S02]  /*0d30*/  IADD3 R30, R23, R24, RZ ;  /* 0x00000018171e7210 */ /* 0x000fe40007ffe0ff */
[----:B------:R-:W-:Y:S02]  /*0d40*/  F2FP.BF16.F32.PACK_AB R17, R26, R21 ;  /* 0x000000151a11723e */ /* 0x000fe400000010ff */
[----:B------:R-:W-:Y:S01]  /*0d50*/  F2FP.BF16.F32.PACK_AB R20, R32, R27 ;  /* 0x0000001b2014723e */ /* 0x000fe200000010ff */
[----:B------:R-:W-:Y:S01]  /*0d60*/  IMAD.IADD R32, R24, 0x1, R31 ;  /* 0x0000000118207824 */ /* 0x000fe200078e021f */
[----:B------:R-:W-:Y:S01]  /*0d70*/  F2FP.BF16.F32.PACK_AB R21, R35, R28 ;  /* 0x0000001c2315723e */ /* 0x000fe200000010ff */
[----:B------:R1:W-:Y:S01]  /*0d80*/  STSM.16.M88.4 [R30], R12 ;  /* 0x0000000c1e007844 */ /* 0x0003e20000000200 */
[----:B------:R-:W-:-:S02]  /*0d90*/  F2FP.BF16.F32.PACK_AB R23, R38, R33 ;  /* 0x000000212617723e */ /* 0x000fc400000010ff */
[C---:B------:R-:W-:Y:S01]  /*0da0*/  IADD3 R28, P0, R0.reuse, R50, RZ ;  /* 0x00000032001c7210 */ /* 0x040fe20007f1e0ff */
[----:B------:R1:W-:Y:S01]  /*0db0*/  STSM.16.M88.4 [R31], R16 ;  /* 0x000000101f007844 */ /* 0x0003e20000000200 */
[--C-:B------:R-:W-:Y:S02]  /*0dc0*/  SHF.R.S32.HI R45, RZ, 0x1f, R44.reuse ;  /* 0x0000001fff2d7819 */ /* 0x100fe4000001142c */
[----:B------:R-:W-:Y:S01]  /*0dd0*/  LEA.HI.X.SX32 R29, R0, R51, 0x1, P0 ;  /* 0x00000033001d7211 */ /* 0x000fe200000f0eff */
[----:B------:R1:W-:Y:S01]  /*0de0*/  STSM.16.M88.4 [R32], R20 ;  /* 0x0000001420007844 */ /* 0x0003e20000000200 */
[----:B------:R-:W-:Y:S01]  /*0df0*/  BAR.SYNC.DEFER_BLOCKING 0x0 ;  /* 0x0000000000007b1d */ /* 0x000fe20000010000 */
[----:B------:R-:W-:Y:S01]  /*0e00*/  ISETP.GE.AND P0, PT, R44, UR4, PT ;  /* 0x000000042c007c0c */ /* 0x000fe2000bf06270 */
[C---:B0-----:R-:W-:Y:S02]  /*0e10*/  IMAD R9, R6.reuse, UR7, R5 ;  /* 0x0000000706097c24 */ /* 0x041fe4000f8e0205 */
[----:B------:R-:W-:Y:S01]  /*0e20*/  IMAD.WIDE.U32 R44, R6, UR6, R44 ;  /* 0x00000006062c7c25 */ /* 0x000fe2000f8e002c */
[----:B------:R-:W-:Y:S01]  /*0e30*/  ISETP.GE.OR P3, PT, R0, R43, P0 ;  /* 0x0000002b0000720c */ /* 0x000fe20000766670 */
[----:B------:R-:W-:-:S02]  /*0e40*/  ULDC.64 UR4, c[0x0][0x260] ;  /* 0x0000980000047ab9 */ /* 0x000fc40000000a00 */
[C---:B------:R-:W-:Y:S01]  /*0e50*/  VIADD R5, R0.reuse, 0x10 ;  /* 0x0000001000057836 */ /* 0x040fe20000000000 */
[----:B------:R-:W-:Y:S01]  /*0e60*/  IADD3 R45, R45, R9, RZ ;  /* 0x000000092d2d7210 */ /* 0x000fe20007ffe0ff */
[----:B------:R-:W-:Y:S02]  /*0e70*/  IMAD R7, R7, UR4, RZ ;  /* 0x0000000407077c24 */ /* 0x000fe4000f8e02ff */
[C---:B------:R-:W-:Y:S01]  /*0e80*/  VIADD R6, R0.reuse, 0x20 ;  /* 0x0000002000067836 */ /* 0x040fe20000000000 */
[-C--:B------:R-:W-:Y:S01]  /*0e90*/  ISETP.GE.OR P2, PT, R5, R43.reuse, P0 ;  /* 0x0000002b0500720c */ /* 0x080fe20000746670 */
[----:B------:R-:W-:Y:S02]  /*0ea0*/  VIADD R0, R0, 0x30 ;  /* 0x0000003000007836 */ /* 0x000fe40000000000 */
[----:B------:R-:W-:Y:S01]  /*0eb0*/  IMAD R9, R4, UR5, R7 ;  /* 0x0000000504097c24 */ /* 0x000fe2000f8e0207 */
[-C--:B------:R-:W-:Y:S01]  /*0ec0*/  ISETP.GE.OR P1, PT, R6, R43.reuse, P0 ;  /* 0x0000002b0600720c */ /* 0x080fe20000726670 */
[----:B------:R-:W-:Y:S01]  /*0ed0*/  IMAD.WIDE.U32 R4, R4, UR4, R44 ;  /* 0x0000000404047c25 */ /* 0x000fe2000f8e002c */
[----:B------:R-:W-:-:S03]  /*0ee0*/  ISETP.GE.OR P0, PT, R0, R43, P0 ;  /* 0x0000002b0000720c */ /* 0x000fc60000706670 */
[----:B------:R-:W-:Y:S01]  /*0ef0*/  IMAD.WIDE R6, R3, 0x40, R28 ;  /* 0x0000004003067825 */ /* 0x000fe200078e021c */
[----:B------:R1:W0:Y:S03]  /*0f00*/  LDS.128 R24, [R41+0xd800] ;  /* 0x00d8000029187984 */ /* 0x0002260000000c00 */
[----:B------:R-:W-:Y:S02]  /*0f10*/  IMAD R8, R2, 0x2, R39 ;  /* 0x0000000202087824 */ /* 0x000fe400078e0227 */
[----:B------:R-:W-:Y:S01]  /*0f20*/  IMAD.IADD R3, R5, 0x1, R9 ;  /* 0x0000000105037824 */ /* 0x000fe200078e0209 */
[----:B------:R-:W-:Y:S06]  /*0f30*/  @P3 BRA `(.L_x_3650) ;  /* 0x00000000002c3947 */ /* 0x000fec0003800000 */
[----:B------:R-:W2:Y:S01]  /*0f40*/  LDS.128 R8, [R8] ;  /* 0x0000000008087984 */ /* 0x000ea20000000c00 */
[----:B------:R-:W-:Y:S01]  /*0f50*/  ULDC.64 UR4, c[0x0][0x250] ;  /* 0x0000940000047ab9 */ /* 0x000fe20000000a00 */
[----:B------:R-:W-:Y:S02]  /*0f60*/  IMAD.MOV.U32 R2, RZ, RZ, R4 ;  /* 0x000000ffff027224 */ /* 0x000fe400078e0004 */
[----:B-1----:R-:W-:Y:S02]  /*0f70*/  IMAD R15, R7, UR4, RZ ;  /* 0x00000004070f7c24 */ /* 0x002fe4000f8e02ff */
[----:B------:R-:W-:-:S04]  /*0f80*/  IMAD.WIDE.U32 R12, R6, UR4, R2 ;  /* 0x00000004060c7c25 */ /* 0x000fc8000f8e0002 */
[----:B------:R-:W-:Y:S01]  /*0f90*/  IMAD R15, R6, UR5, R15 ;  /* 0x00000005060f7c24 */ /* 0x000fe2000f8e020f */
[----:B------:R-:W-:Y:S02]  /*0fa0*/  ULDC.64 UR4, c[0x0][0x238] ;  /* 0x00008e0000047ab9 */ /* 0x000fe40000000a00 */
[----:B------:R-:W-:Y:S01]  /*0fb0*/  LEA R14, P3, R12, UR4, 0x1 ;  /* 0x000000040c0e7c11 */ /* 0x000fe2000f8608ff */
[----:B------:R-:W-:-:S05]  /*0fc0*/  IMAD.IADD R13, R13, 0x1, R15 ;  /* 0x000000010d0d7824 */ /* 0x000fca00078e020f */
[----:B------:R-:W-:-:S05]  /*0fd0*/  LEA.HI.X R15, R12, UR5, R13, 0x1, P3 ;  /* 0x000000050c0f7c11 */ /* 0x000fca00098f0c0d */
[----:B--2---:R2:W-:Y:S02]  /*0fe0*/  STG.E.128 desc[UR8][R14.64], R8 ;  /* 0x000000080e007986 */ /* 0x0045e4000c101d08 */
.L_x_3650:
[----:B------:R-:W-:Y:S05]  /*0ff0*/  BSYNC B0 ;  /* 0x0000000000007941 */ /* 0x000fea0003800000 */
.L_x_3649:
[----:B--2---:R2:W3:Y:S01]  /*1000*/  LDS.128 R8, [R41+0xc800] ;  /* 0x00c8000029087984 */ /* 0x0044e20000000c00 */
[----:B------:R-:W-:Y:S04]  /*1010*/  BSSY B0, `(.L_x_3651) ;  /* 0x000000f000007945 */ /* 0x000fe80003800000 */
[----:B------:R-:W-:Y:S05]  /*1020*/  @P2 BRA `(.L_x_3652) ;  /* 0x0000000000342947 */ /* 0x000fea0003800000 */
[----:B-1----:R-:W-:Y:S01]  /*1030*/  IADD3 R15, P2, R6, 0x10, RZ ;  /* 0x00000010060f7810 */ /* 0x002fe20007f5e0ff */
        /* <DEDUP_REMOVED lines=12> */
.L_x_3652:
[----:B------:R-:W-:Y:S05]  /*1100*/  BSYNC B0 ;  /* 0x0000000000007941 */ /* 0x000fea0003800000 */
.L_x_3651:
[----:B---34-:R3:W4:Y:S01]  /*1110*/  LDS.128 R8, [R41+0xd000] ;  /* 0x00d0000029087984 */ /* 0x0187220000000c00 */
        /* <DEDUP_REMOVED lines=11> */
[----:B------:R-:W-:Y:S02]  /*11d0*/  LEA R14, P1, R12, UR4, 0x1 ;  /* 0x000000040c0e7c11 */ /* 0x000fe4000f8208ff */
[----:B------:R-:W-:-:S04]  /*11e0*/  IADD3 R13, R13, R15, RZ ;  /* 0x0000000f0d0d7210 */ /* 0x000fc80007ffe0ff */
[----:B------:R-:W-:-:S05]  /*11f0*/  LEA.HI.X R15, R12, UR5, R13, 0x1, P1 ;  /* 0x000000050c0f7c11 */ /* 0x000fca00088f0c0d */
[----:B----4-:R1:W-:Y:S02]  /*1200*/  STG.E.128 desc[UR8][R14.64], R8 ;  /* 0x000000080e007986 */ /* 0x0103e4000c101d08 */
.L_x_3654:
[----:B------:R-:W-:Y:S05]  /*1210*/  BSYNC B0 ;  /* 0x0000000000007941 */ /* 0x000fea0003800000 */
.L_x_3653:
[----:B------:R-:W-:Y:S05]  /*1220*/  @P0 EXIT ;  /* 0x000000000000094d */ /* 0x000fea0003800000 */
[----:B------:R-:W-:Y:S01]  /*1230*/  IADD3 R5, P0, R6, 0x30, RZ ;  /* 0x0000003006057810 */ /* 0x000fe20007f1e0ff */
[----:B------:R-:W-:Y:S01]  /*1240*/  ULDC.64 UR4, c[0x0][0x250] ;  /* 0x0000940000047ab9 */ /* 0x000fe20000000a00 */
[----:B------:R-:W-:-:S03]  /*1250*/  IMAD.MOV.U32 R2, RZ, RZ, R4 ;  /* 0x000000ffff027224 */ /* 0x000fc600078e0004 */
        /* <DEDUP_REMOVED lines=8> */
[----:B0-----:R-:W-:Y:S01]  /*12e0*/  STG.E.128 desc[UR8][R4.64], R24 ;  /* 0x0000001804007986 */ /* 0x001fe2000c101d08 */
[----:B------:R-:W-:Y:S05]  /*12f0*/  EXIT ;  /* 0x000000000000794d */ /* 0x000fea0003800000 */
.L_x_3655:
        /* <DEDUP_REMOVED lines=16> */
.L_x_3880:


//--------------------- .text._ZN7cutlass13device_kernelIN5flash11enable_sm90INS1_16FlashAttnBwdSm90INS1_25CollectiveMainloopBwdSm90ILi2ELi1ELi1EN4cute5tupleIJNS5_1CILi1EEES8_S8_EEENS6_IJNS7_ILi64EEENS7_ILi96EEENS7_ILi192EEEEEENS_10bfloat16_tEfNS_4arch4Sm90ELb1ELb0ELb0ELb1ELb1ELb0ELb1ELb0ELi3ELi1ELi1ELi1ELb0EEENS1_24CollectiveEpilogueBwdGQAISD_fSG_Li384ELb1ELb1EEENS1_25SingleTileBwdLPTSchedulerILb1ELi96ELb1EEEEEEEEEvNT_6ParamsE --------------------------
	.section	.text._ZN7cutlass13device_kernelIN5flash11enable_sm90INS1_16FlashAttnBwdSm90INS1_25CollectiveMainloopBwdSm90ILi2ELi1ELi1EN4cute5tupleIJNS5_1CILi1EEES8_S8_EEENS6_IJNS7_ILi64EEENS7_ILi96EEENS7_ILi192EEEEEENS_10bfloat16_tEfNS_4arch4Sm90ELb1ELb0ELb0ELb1ELb1ELb0ELb1ELb0ELi3ELi1ELi1ELi1ELb0EEENS1_24CollectiveEpilogueBwdGQAISD_fSG_Li384ELb1ELb1EEENS1_25SingleTileBwdLPTSchedulerILb1ELi96ELb1EEEEEEEEEvNT_6ParamsE,"ax",@progbits
	.align	128
.text._ZN7cutlass13device_kernelIN5flash11enable_sm90INS1_16FlashAttnBwdSm90INS1_25CollectiveMainloopBwdSm90ILi2ELi1ELi1EN4cute5tupleIJNS5_1CILi1EEES8_S8_EEENS6_IJNS7_ILi64EEENS7_ILi96EEENS7_ILi192EEEEEENS_10bfloat16_tEfNS_4arch4Sm90ELb1ELb0ELb0ELb1ELb1ELb0ELb1ELb0ELi3ELi1ELi1ELi1ELb0EEENS1_24CollectiveEpilogueBwdGQAISD_fSG_Li384ELb1ELb1EEENS1_25SingleTileBwdLPTSchedulerILb1ELi96ELb1EEEEEEEEEvNT_6ParamsE:
        .type           _ZN7cutlass13device_kernelIN5flash11enable_sm90INS1_16FlashAttnBwdSm90INS1_25CollectiveMainloopBwdSm90ILi2ELi1ELi1EN4cute5tupleIJNS5_1CILi1EEES8_S8_EEENS6_IJNS7_ILi64EEENS7_ILi96EEENS7_ILi192EEEEEENS_10bfloat16_tEfNS_4arch4Sm90ELb1ELb0ELb0ELb1ELb1ELb0ELb1ELb0ELi3ELi1ELi1ELi1ELb0EEENS1_24CollectiveEpilogueBwdGQAISD_fSG_Li384ELb1ELb1EEENS1_25SingleTileBwdLPTSchedulerILb1ELi96ELb1EEEEEEEEEvNT_6ParamsE,@function
        .size           _ZN7cutlass13device_kernelIN5flash11enable_sm90INS1_16FlashAttnBwdSm90INS1_25CollectiveMainloopBwdSm90ILi2ELi1ELi1EN4cute5tupleIJNS5_1CILi1EEES8_S8_EEENS6_IJNS7_ILi64EEENS7_ILi96EEENS7_ILi192EEEEEENS_10bfloat16_tEfNS_4arch4Sm90ELb1ELb0ELb0ELb1ELb1ELb0ELb1ELb0ELi3ELi1ELi1ELi1ELb0EEENS1_24CollectiveEpilogueBwdGQAISD_fSG_Li384ELb1ELb1EEENS1_25SingleTileBwdLPTSchedulerILb1ELi96ELb1EEEEEEEEEvNT_6ParamsE,(.L_x_3881 - _ZN7cutlass13device_kernelIN5flash11enable_sm90INS1_16FlashAttnBwdSm90INS1_25CollectiveMainloopBwdSm90ILi2ELi1ELi1EN4cute5tupleIJNS5_1CILi1EEES8_S8_EEENS6_IJNS7_ILi64EEENS7_ILi96EEENS7_ILi192EEEEEENS_10bfloat16_tEfNS_4arch4Sm90ELb1ELb0ELb0ELb1ELb1ELb0ELb1ELb0ELi3ELi1ELi1ELi1ELb0EEENS1_24CollectiveEpilogueBwdGQAISD_fSG_Li384ELb1ELb1EEENS1_25SingleTileBwdLPTSchedulerILb1ELi96ELb1EEEEEEEEEvNT_6ParamsE)
        .other          _ZN7cutlass13device_kernelIN5flash11enable_sm90INS1_16FlashAttnBwdSm90INS1_25CollectiveMainloopBwdSm90ILi2ELi1ELi1EN4cute5tupleIJNS5_1CILi1EEES8_S8_EEENS6_IJNS7_ILi64EEENS7_ILi96EEENS7_ILi192EEEEEENS_10bfloat16_tEfNS_4arch4Sm90ELb1ELb0ELb0ELb1ELb1ELb0ELb1ELb0ELi3ELi1ELi1ELi1ELb0EEENS1_24CollectiveEpilogueBwdGQAISD_fSG_Li384ELb1ELb1EEENS1_25SingleTileBwdLPTSchedulerILb1ELi96ELb1EEEEEEEEEvNT_6ParamsE,@"STO_CUDA_ENTRY STV_DEFAULT"
_ZN7cutlass13device_kernelIN5flash11enable_sm90INS1_16FlashAttnBwdSm90INS1_25CollectiveMainloopBwdSm90ILi2ELi1ELi1EN4cute5tupleIJNS5_1CILi1EEES8_S8_EEENS6_IJNS7_ILi64EEENS7_ILi96EEENS7_ILi192EEEEEENS_10bfloat16_tEfNS_4arch4Sm90ELb1ELb0ELb0ELb1ELb1ELb0ELb1ELb0ELi3ELi1ELi1ELi1ELb0EEENS1_24CollectiveEpilogueBwdGQAISD_fSG_Li384ELb1ELb1EEENS1_25SingleTileBwdLPTSchedulerILb1ELi96ELb1EEEEEEEEEvNT_6ParamsE:
        /* <DEDUP_REMOVED lines=23> */
.L_x_3657:
[----:B------:R-:W-:Y:S05]  /*0170*/  BSYNC B0 ;  /* 0x0000000000007941 */ /* 0x000fea0003800000 */
.L_x_3656:
        /* <DEDUP_REMOVED lines=34> */
.L_x_3658:
        /* <DEDUP_REMOVED lines=20> */
.L_x_3659:
        /* <DEDUP_REMOVED lines=9> */
.L_x_3662:
        /* <DEDUP_REMOVED lines=32> */
.L_x_3663:
[----:B------:R-:W1:Y:S01]  /*0770*/  LDC R3, c[0x0][0x8cc] ;  /* 0x00023300ff037b82 */ /* 0x000e620000000800 */
[----:B------:R-:W-:Y:S01]  /*0780*/  IMAD.U32 R0, RZ, RZ, UR4 ;  /* 0x00000004ff007e24 */ /* 0x000fe2000f8e00ff */
[----:B-1----:R-:W-:-:S13]  /*0790*/  ISETP.NE.AND P0, PT, R3, 0x1, PT ;  /* 0x000000010300780c */ /* 0x002fda0003f05270 */
[----:B------:R-:W1:Y:S02]  /*07a0*/  @P0 LDC.64 R4, c[0x0][0x8d0] ;  /* 0x00023400ff040b82 */ /* 0x000e640000000a00 */
[----:B-1----:R-:W-:-:S05]  /*07b0*/  @P0 IMAD.HI.U32 R2, R4, UR4, RZ ;  /* 0x0000000404020c27 */ /* 0x002fca000f8e00ff */
[----:B------:R-:W-:-:S05]  /*07c0*/  @P0 SHF.R.U32.HI R0, RZ, R5, R2 ;  /* 0x00000005ff000219 */ /* 0x000fca0000011602 */
[----:B------:R-:W-:-:S07]  /*07d0*/  IMAD R2, R0, R3, RZ ;  /* 0x0000000300027224 */ /* 0x000fce00078e02ff */
.L_x_3664:
        /* <DEDUP_REMOVED lines=20> */
.L_x_3665:
        /* <DEDUP_REMOVED lines=10> */
.L_x_3667:
[----:B------:R-:W1:Y:S02]  /*09c0*/  LDC R4, c[0x0][0x8f4] ;  /* 0x00023d00ff047b82 */ /* 0x000e640000000800 */
.L_x_3666:
[----:B-1---5:R-:W-:-:S04]  /*09d0*/  VIADD R4, R4, 0x5f ;  /* 0x0000005f04047836 */ /* 0x022fc80000000000 */
[----:B------:R-:W-:-:S05]  /*09e0*/  IMAD.HI R4, R4, 0x2aaaaaab, RZ ;  /* 0x2aaaaaab04047827 */ /* 0x000fca00078e02ff */
[----:B--2---:R-:W-:-:S04]  /*09f0*/  SHF.R.U32.HI R3, RZ, 0x1f, R4 ;  /* 0x0000001fff037819 */ /* 0x004fc80000011604 */
[----:B------:R-:W-:-:S04]  /*0a00*/  LEA.HI.SX32 R3, R4, R3, 0x1c ;  /* 0x0000000304037211 */ /* 0x000fc800078fe2ff */
[-C--:B------:R-:W-:Y:S02]  /*0a10*/  ISETP.GT.AND P0, PT, R3, R0.reuse, PT ;  /* 0x000000000300720c */ /* 0x080fe40003f04270 */
[----:B------:R-:W-:Y:S02]  /*0a20*/  LOP3.LUT R0, RZ, R0, RZ, 0x33, !PT ;  /* 0x00000000ff007212 */ /* 0x000fe400078e33ff */
[----:B------:R-:W-:-:S03]  /*0a30*/  SEL R19, R19, 0xffffffff, P0 ;  /* 0xffffffff13137807 */ /* 0x000fc60000000000 */
[----:B------:R-:W-:Y:S01]  /*0a40*/  IMAD.IADD R153, R3, 0x1, R0 ;  /* 0x0000000103997824 */ /* 0x000fe200078e0200 */
        /* <DEDUP_REMOVED lines=11> */
.L_x_3669:
        /* <DEDUP_REMOVED lines=10> */
.L_x_3670:
        /* <DEDUP_REMOVED lines=8> */
.L_x_3671:
        /* <DEDUP_REMOVED lines=9> */
.L_x_3672:
        /* <DEDUP_REMOVED lines=87> */
.L_x_3675:
        /* <DEDUP_REMOVED lines=15> */
.L_x_3674:
        /* <DEDUP_REMOVED lines=20> */
.L_x_3677:
        /* <DEDUP_REMOVED lines=15> */
.L_x_3676:
        /* <DEDUP_REMOVED lines=8> */
.L_x_3804:
        /* <DEDUP_REMOVED lines=21> */
.L_x_3679:
        /* <DEDUP_REMOVED lines=15> */
[----:B--2---:R-:W-:Y:S02]  /*1800*/  SHF.R.S32.HI R10, RZ, 0x1f, R9 ;  /* 0x0000001fff0a7819 */ /* 0x004fe40000011409 */
        /* <DEDUP_REMOVED lines=87> */
.L_x_3691:
[----:B------:R-:W-:-:S13]  /*1d80*/  ISETP.NE.AND P0, PT, R10, 0x3, PT ;  /* 0x000000030a00780c */ /* 0x000fda0003f05270 */
[----:B--2---:R-:W-:Y:S05]  /*1d90*/  @!P0 BRA `(.L_x_3681) ;  /* 0x0000000000048947 */ /* 0x004fea0003800000 */
[----:B------:R-:W-:Y:S01]  /*1da0*/  BPT.TRAP 0x1 ;  /* 0x000000040000795c */ /* 0x000fe20000300000 */
.L_x_3681:
[----:B------:R-:W-:Y:S02]  /*1db0*/  LEA R3, R2, UR36, 0x3 ;  /* 0x0000002402037c11 */ /* 0x000fe4000f8e18ff */
[----:B------:R-:W-:-:S04]  /*1dc0*/  SHF.L.U32 R12, R7, 0x1f, RZ ;  /* 0x0000001f070c7819 */ /* 0x000fc800000006ff */
[----:B------:R2:W3:Y:S01]  /*1dd0*/  SYNCS.PHASECHK.TRANS64.TRYWAIT P1, [R3+URZ+0x36410], R12 ;  /* 0x0364100c030075a7 */ /* 0x0004e2000802017f */
[----:B------:R-:W-:Y:S05]  /*1de0*/  @!P0 BRA `(.L_x_3682) ;  /* 0x0000000000048947 */ /* 0x000fea0003800000 */
[----:B------:R-:W-:Y:S01]  /*1df0*/  BPT.TRAP 0x1 ;  /* 0x000000040000795c */ /* 0x000fe20000300000 */
.L_x_3682:
[----:B---3--:R-:W-:Y:S05]  /*1e00*/  @P1 BRA `(.L_x_3683) ;  /* 0x0000000000081947 */ /* 0x008fea0003800000 */
[----:B------:R-:W3:Y:S02]  /*1e10*/  SYNCS.PHASECHK.TRANS64.TRYWAIT P1, [R3+URZ+0x36410], R12 ;  /* 0x0364100c030075a7 */ /* 0x000ee4000802017f */
[----:B---3--:R-:W-:Y:S05]  /*1e20*/  @!P1 BRA `(.L_x_3684) ;  /* 0x0000007c00f89947 */ /* 0x008fea0003800000 */
.L_x_3683:
        /* <DEDUP_REMOVED lines=103> */
.L_x_3685:
[----:B--2---:R-:W-:-:S04]  /*24a0*/  SHF.L.U32 R14, R5, 0x1f, RZ ;  /* 0x0000001f050e7819 */ /* 0x004fc800000006ff */
[----:B------:R2:W1:Y:S01]  /*24b0*/  SYNCS.PHASECHK.TRANS64.TRYWAIT P1, [UR36+0x36430], R14 ;  /* 0x0364300eff0075a7 */ /* 0x0004620008020164 */
[----:B------:R-:W-:Y:S05]  /*24c0*/  @!P0 BRA `(.L_x_3686) ;  /* 0x0000000000048947 */ /* 0x000fea0003800000 */
[----:B------:R-:W-:Y:S01]  /*24d0*/  BPT.TRAP 0x1 ;  /* 0x000000040000795c */ /* 0x000fe20000300000 */
.L_x_3686:
[----:B-1----:R-:W-:Y:S05]  /*24e0*/  @P1 BRA `(.L_x_3687) ;  /* 0x0000000000081947 */ /* 0x002fea0003800000 */
[----:B------:R-:W1:Y:S02]  /*24f0*/  SYNCS.PHASECHK.TRANS64.TRYWAIT P1, [UR36+0x36430], R14 ;  /* 0x0364300eff0075a7 */ /* 0x000e640008020164 */
[----:B-1----:R-:W-:Y:S05]  /*2500*/  @!P1 BRA `(.L_x_3688) ;  /* 0x0000007800549947 */ /* 0x002fea0003800000 */
.L_x_3687:
        /* <DEDUP_REMOVED lines=36> */
[----:B----4-:R-:W-:-:S02]  /*2750*/  FSEL R23, R140, -INF , P2 ;  /* 0xff8000008c177808 */ /* 0x010fc40001000000 */
        /* <DEDUP_REMOVED lines=278> */
.L_x_3689:
        /* <DEDUP_REMOVED lines=60> */
.L_x_3690:
        /* <DEDUP_REMOVED lines=62> */
.L_x_3673:
[----:B------:R-:W-:Y:S05]  /*4060*/  @P0 BRA `(.L_x_3668) ;  /* 0x0000005c00300947 */ /* 0x000fea0003800000 */
[----:B--2---:R-:W1:Y:S08]  /*4070*/  LDC.64 R2, c[0x0][0x878] ;  /* 0x00021e00ff027b82 */ /* 0x004e700000000a00 */
[----:B------:R-:W2:Y:S01]  /*4080*/  LDC R5, c[0x0][0x850] ;  /* 0x00021400ff057b82 */ /* 0x000ea20000000800 */
[----:B------:R-:W3:Y:S01]  /*4090*/  S2R R6, SR_TID.X ;  /* 0x0000000000067919 */ /* 0x000ee20000002100 */
[----:B------:R-:W-:Y:S01]  /*40a0*/  ULDC UR7, c[0x0][0x870] ;  /* 0x00021c0000077ab9 */ /* 0x000fe20000000800 */
[----:B------:R-:W-:-:S05]  /*40b0*/  ULDC UR6, c[0x0][0x80c] ;  /* 0x0002030000067ab9 */ /* 0x000fca0000000800 */
[----:B------:R-:W5:Y:S01]  /*40c0*/  S2UR UR5, SR_CgaCtaId ;  /* 0x00000000000579c3 */ /* 0x000f620000008800 */
[----:B-1----:R-:W-:Y:S01]  /*40d0*/  ISETP.NE.U32.AND P0, PT, R2, RZ, PT ;  /* 0x000000ff0200720c */ /* 0x002fe20003f05070 */
[----:B------:R-:W-:-:S06]  /*40e0*/  UMOV UR4, 0x400 ;  /* 0x0000040000047882 */ /* 0x000fcc0000000000 */
[----:B------:R-:W1:Y:S01]  /*40f0*/  LDC.64 R16, c[0x0][0x820] ;  /* 0x00020800ff107b82 */ /* 0x000e620000000a00 */
[----:B------:R-:W-:-:S07]  /*4100*/  ISETP.NE.AND.EX P0, PT, R3, RZ, PT, P0 ;  /* 0x000000ff0300720c */ /* 0x000fce0003f05300 */
[----:B------:R-:W1:Y:S08]  /*4110*/  LDC.64 R20, c[0x0][0x848] ;  /* 0x00021200ff147b82 */ /* 0x000e700000000a00 */
[----:B------:R-:W5:Y:S08]  /*4120*/  @P0 LDC.64 R2, c[0x0][0x878] ;  /* 0x00021e00ff020b82 */ /* 0x000f700000000a00 */
[----:B----4-:R-:W4:Y:S01]  /*4130*/  LDC.64 R22, c[0x0][0x800] ;  /* 0x00020000ff167b82 */ /* 0x010f220000000a00 */
[----:B-----5:R-:W-:-:S05]  /*4140*/  @P0 IMAD.WIDE R2, R19, 0x4, R2 ;  /* 0x0000000413020825 */ /* 0x020fca00078e0202 */
[----:B------:R5:W4:Y:S02]  /*4150*/  @P0 LDG.E R4, desc[UR38][R2.64] ;  /* 0x0000002602040981 */ /* 0x000b24000c1e1900 */
[----:B------:R-:W-:Y:S01]  /*4160*/  BAR.SYNC.DEFER_BLOCKING 0x1, 0x180 ;  /* 0x0046000000007b1d */ /* 0x000fe20000010000 */
[----:B--2---:R-:W-:Y:S01]  /*4170*/  ISETP.NE.AND P2, PT, R5, 0x1, PT ;  /* 0x000000010500780c */ /* 0x004fe20003f45270 */
[C---:B---3--:R-:W-:Y:S01]  /*4180*/  VIADD R15, R6.reuse, 0xffffff80 ;  /* 0xffffff80060f7836 */ /* 0x048fe20000000000 */
[----:B------:R-:W-:Y:S01]  /*4190*/  ISETP.NE.AND P1, PT, R6, 0x80, PT ;  /* 0x000000800600780c */ /* 0x000fe20003f25270 */
[C---:B------:R-:W-:Y:S01]  /*41a0*/  IMAD R6, R153.reuse, UR7, RZ ;  /* 0x0000000799067c24 */ /* 0x040fe2000f8e02ff */
[----:B------:R-:W-:Y:S01]  /*41b0*/  ULEA UR4, UR5, UR4, 0x18 ;  /* 0x0000000405047291 */ /* 0x000fe2000f8ec03f */
[----:B------:R-:W-:Y:S01]  /*41c0*/  IMAD R153, R153, 0x4800, RZ ;  /* 0x0000480099997824 */ /* 0x000fe200078e02ff */
[----:B------:R-:W-:Y:S01]  /*41d0*/  SHF.R.S32.HI R0, RZ, 0x1f, R15 ;  /* 0x0000001fff007819 */ /* 0x000fe2000001140f */
[----:B------:R-:W-:Y:S01]  /*41e0*/  IMAD R10, R6, UR6, RZ ;  /* 0x00000006060a7c24 */ /* 0x000fe2000f8e02ff */
[----:B------:R-:W-:Y:S02]  /*41f0*/  BSSY B0, `(.L_x_3692) ;  /* 0x000004e000007945 */ /* 0x000fe40003800000 */
[----:B------:R-:W-:-:S03]  /*4200*/  LEA.HI R8, R0, R15, RZ, 0x7 ;  /* 0x0000000f00087211 */ /* 0x000fc600078f38ff */
[----:B------:R-:W2:Y:S01]  /*4210*/  @P2 LDC R7, c[0x0][0x854] ;  /* 0x00021500ff072b82 */ /* 0x000ea20000000800 */
[----:B------:R-:W-:Y:S02]  /*4220*/  LOP3.LUT R0, R8, 0x3fffff80, RZ, 0xc0, !PT ;  /* 0x3fffff8008007812 */ /* 0x000fe400078ec0ff */
[----:B------:R-:W-:-:S03]  /*4230*/  SHF.R.S32.HI R8, RZ, 0x7, R8 ;  /* 0x00000007ff087819 */ /* 0x000fc60000011408 */
[----:B-----5:R-:W-:Y:S02]  /*4240*/  IMAD.IADD R3, R15, 0x1, -R0 ;  /* 0x000000010f037824 */ /* 0x020fe400078e0a00 */
[----:B------:R-:W3:Y:S01]  /*4250*/  @P2 LDC R9, c[0x0][0x858] ;  /* 0x00021600ff092b82 */ /* 0x000ee20000000800 */
[----:B------:R-:W-:Y:S02]  /*4260*/  IMAD.MOV.U32 R0, RZ, RZ, R154 ;  /* 0x000000ffff007224 */ /* 0x000fe400078e009a */
[----:B------:R-:W-:-:S04]  /*4270*/  IMAD R8, R8, 0x600, R3 ;  /* 0x0000060008087824 */ /* 0x000fc800078e0203 */
[----:B------:R-:W-:Y:S02]  /*4280*/  IMAD.SHL.U32 R8, R8, 0x4, RZ ;  /* 0x0000000408087824 */ /* 0x000fe400078e00ff */
[----:B--2---:R-:W-:Y:S02]  /*4290*/  @P2 IMAD.HI.U32 R2, R154, R7, RZ ;  /* 0x000000079a022227 */ /* 0x004fe400078e00ff */
[----:B------:R-:W2:Y:S03]  /*42a0*/  LDC.64 R6, c[0x0][0x840] ;  /* 0x00021000ff067b82 */ /* 0x000ea60000000a00 */
[----:B---3--:R-:W-:Y:S01]  /*42b0*/  @P2 SHF.R.U32.HI R0, RZ, R9, R2 ;  /* 0x00000009ff002219 */ /* 0x008fe20000011602 */
[----:B------:R-:W-:-:S04]  /*42c0*/  IMAD R9, R19, UR6, RZ ;  /* 0x0000000613097c24 */ /* 0x000fc8000f8e02ff */
[----:B------:R-:W3:Y:S01]  /*42d0*/  LDC.64 R2, c[0x0][0x818] ;  /* 0x00020600ff027b82 */ /* 0x000ee20000000a00 */
[----:B------:R-:W-:Y:S01]  /*42e0*/  ISETP.NE.AND P2, PT, R15, RZ, PT ;  /* 0x000000ff0f00720c */ /* 0x000fe20003f45270 */
[----:B------:R-:W-:Y:S01]  /*42f0*/  ULDC.64 UR6, c[0x0][0x868] ;  /* 0x00021a0000067ab9 */ /* 0x000fe20000000a00 */
[--C-:B------:R-:W-:Y:S02]  /*4300*/  SHF.R.S32.HI R11, RZ, 0x1f, R0.reuse ;  /* 0x0000001fff0b7819 */ /* 0x100fe40000011400 */
[----:B------:R-:W-:Y:S02]  /*4310*/  SHF.R.S32.HI R12, RZ, 0x1f, R9 ;  /* 0x0000001fff0c7819 */ /* 0x000fe40000011409 */
[----:B------:R-:W-:Y:S02]  /*4320*/  IADD3 R13, P3, P4, R10, R9, R0 ;  /* 0x000000090a0d7210 */ /* 0x000fe40007c7e000 */
[----:B------:R-:W-:-:S04]  /*4330*/  SHF.R.S32.HI R10, RZ, 0x1f, R10 ;  /* 0x0000001fff0a7819 */ /* 0x000fc8000001140a */
[----:B------:R-:W-:Y:S01]  /*4340*/  IADD3.X R12, R10, R12, R11, P3, P4 ;  /* 0x0000000c0a0c7210 */ /* 0x000fe20001fe840b */
[----:B--2---:R-:W-:-:S03]  /*4350*/  IMAD R14, R11, R6, RZ ;  /* 0x000000060b0e7224 */ /* 0x004fc600078e02ff */
[C---:B------:R-:W-:Y:S01]  /*4360*/  SHF.L.U64.HI R12, R13.reuse, 0x2, R12 ;  /* 0x000000020d0c7819 */ /* 0x040fe2000001020c */
[----:B------:R-:W-:Y:S02]  /*4370*/  IMAD R15, R0, R7, R14 ;  /* 0x00000007000f7224 */ /* 0x000fe400078e020e */
[----:B------:R-:W-:Y:S02]  /*4380*/  IMAD.SHL.U32 R14, R13, 0x4, RZ ;  /* 0x000000040d0e7824 */ /* 0x000fe400078e00ff */
[----:B---3--:R-:W-:-:S04]  /*4390*/  IMAD R10, R11, R2, RZ ;  /* 0x000000020b0a7224 */ /* 0x008fc800078e02ff */
[----:B------:R-:W-:Y:S01]  /*43a0*/  IMAD R11, R0, R3, R10 ;  /* 0x00000003000b7224 */ /* 0x000fe200078e020a */
[----:B------:R-:W-:Y:S01]  /*43b0*/  SHF.R.S32.HI R10, RZ, 0x1f, R19 ;  /* 0x0000001fff0a7819 */ /* 0x000fe20000011413 */
[C---:B----4-:R-:W-:Y:S01]  /*43c0*/  @P0 IMAD R4, R19.reuse, 0x60, R4 ;  /* 0x0000006013040824 */ /* 0x050fe200078e0204 */
[----:B------:R-:W-:-:S03]  /*43d0*/  SEL R19, R19, RZ, !P0 ;  /* 0x000000ff13137207 */ /* 0x000fc60004000000 */
[----:B------:R-:W-:-:S05]  /*43e0*/  @P0 IMAD.HI R4, R4, 0x2aaaaaab, RZ ;  /* 0x2aaaaaab04040827 */ /* 0x000fca00078e02ff */
[----:B------:R-:W-:-:S04]  /*43f0*/  @P0 SHF.R.U32.HI R9, RZ, 0x1f, R4 ;  /* 0x0000001fff090819 */ /* 0x000fc80000011604 */
[----:B------:R-:W-:Y:S02]  /*4400*/  @P0 LEA.HI.SX32 R9, R4, R9, 0x1c ;  /* 0x0000000904090211 */ /* 0x000fe400078fe2ff */
[----:B------:R-:W-:-:S03]  /*4410*/  LEA R4, R8, UR4, 0x2 ;  /* 0x0000000408047c11 */ /* 0x000fc6000f8e10ff */
[----:B------:R-:W-:Y:S02]  /*4420*/  @P0 IMAD R8, R9, 0x4800, RZ ;  /* 0x0000480009080824 */ /* 0x000fe400078e02ff */
[----:B------:R2:W-:Y:S03]  /*4430*/  STS.128 [R4], R24 ;  /* 0x0000001804007388 */ /* 0x0005e60000000c00 */
[----:B------:R-:W-:Y:S02]  /*4440*/  @P0 SHF.R.S32.HI R9, RZ, 0x1f, R8 ;  /* 0x0000001fff090819 */ /* 0x000fe40000011408 */
[----:B------:R-:W-:Y:S01]  /*4450*/  @!P0 CS2R R8, SRZ ;  /* 0x0000000000088805 */ /* 0x000fe2000001ff00 */
[----:B------:R3:W-:Y:S04]  /*4460*/  STS.128 [R4+0x800], R28 ;  /* 0x0008001c04007388 */ /* 0x0007e80000000c00 */
[----:B------:R3:W-:Y:S01]  /*4470*/  STS.128 [R4+0x1000], R32 ;  /* 0x0010002004007388 */ /* 0x0007e20000000c00 */
[----:B------:R-:W-:-:S03]  /*4480*/  IADD3 R8, P3, R153, R8, RZ ;  /* 0x0000000899087210 */ /* 0x000fc60007f7e0ff */
[----:B------:R3:W-:Y:S01]  /*4490*/  STS.128 [R4+0x1800], R36 ;  /* 0x0018002404007388 */ /* 0x0007e20000000c00 */
[----:B------:R-:W-:Y:S01]  /*44a0*/  LEA.HI.X.SX32 R9, R153, R9, 0x1, P3 ;  /* 0x0000000999097211 */ /* 0x000fe200018f0eff */
[----:B--2---:R-:W2:Y:S02]  /*44b0*/  LDC.64 R24, c[0x0][0x828] ;  /* 0x00020a00ff187b82 */ /* 0x004ea40000000a00 */
[----:B------:R3:W-:Y:S01]  /*44c0*/  STS.128 [R4+0x2000], R40 ;  /* 0x0020002804007388 */ /* 0x0007e20000000c00 */
[----:B------:R-:W-:-:S03]  /*44d0*/  IMAD.WIDE.U32 R2, R0, R2, R8 ;  /* 0x0000000200027225 */ /* 0x000fc600078e0008 */
[----:B------:R3:W-:Y:S01]  /*44e0*/  STS.128 [R4+0x2800], R44 ;  /* 0x0028002c04007388 */ /* 0x0007e20000000c00 */
[----:B------:R-:W-:Y:S01]  /*44f0*/  IMAD.WIDE.U32 R6, R0, R6, R8 ;  /* 0x0000000600067225 */ /* 0x000fe200078e0008 */
[----:B------:R-:W-:Y:S02]  /*4500*/  SEL R9, R10, RZ, !P0 ;  /* 0x000000ff0a097207 */ /* 0x000fe40004000000 */
[----:B------:R3:W-:Y:S01]  /*4510*/  STS.128 [R4+0x3000], R48 ;  /* 0x0030003004007388 */ /* 0x0007e20000000c00 */
[----:B------:R-:W-:-:S03]  /*4520*/  IMAD.IADD R3, R3, 0x1, R11 ;  /* 0x0000000103037824 */ /* 0x000fc600078e020b */
[----:B------:R3:W-:Y:S01]  /*4530*/  STS.128 [R4+0x3800], R52 ;  /* 0x0038003404007388 */ /* 0x0007e20000000c00 */
[----:B-1----:R-:W-:Y:S02]  /*4540*/  IMAD R8, R9, R16, RZ ;  /* 0x0000001009087224 */ /* 0x002fe400078e02ff */
[----:B------:R-:W-:Y:S01]  /*4550*/  IMAD.IADD R7, R7, 0x1, R15 ;  /* 0x0000000107077824 */ /* 0x000fe200078e020f */
[----:B------:R3:W-:Y:S01]  /*4560*/  STS.128 [R4+0x4000], R56 ;  /* 0x0040003804007388 */ /* 0x0007e20000000c00 */
[----:B------:R-:W-:Y:S01]  /*4570*/  IMAD R11, R19, R17, R8 ;  /* 0x00000011130b7224 */ /* 0x000fe200078e0208 */
[----:B------:R-:W-:Y:S01]  /*4580*/  IADD3 R8, P0, R14, UR6, RZ ;  /* 0x000000060e087c10 */ /* 0x000fe2000ff1e0ff */
[----:B------:R-:W-:Y:S01]  /*4590*/  IMAD R10, R9, R20, RZ ;  /* 0x00000014090a7224 */ /* 0x000fe200078e02ff */
[----:B------:R3:W-:Y:S01]  /*45a0*/  STS.128 [R4+0x4800], R60 ;  /* 0x0048003c04007388 */ /* 0x0007e20000000c00 */
[----:B------:R-:W-:Y:S01]  /*45b0*/  IMAD.WIDE.U32 R2, R19, R16, R2 ;  /* 0x0000001013027225 */ /* 0x000fe200078e0002 */
[----:B------:R-:W-:-:S02]  /*45c0*/  IADD3.X R9, R12, UR7, RZ, P0, !PT ;  /* 0x000000070c097c10 */ /* 0x000fc400087fe4ff */
[----:B------:R3:W-:Y:S01]  /*45d0*/  STS.128 [R4+0x5000], R64 ;  /* 0x0050004004007388 */ /* 0x0007e20000000c00 */
[C---:B------:R-:W-:Y:S01]  /*45e0*/  IMAD.WIDE.U32 R6, R19.reuse, R20, R6 ;  /* 0x0000001413067225 */ /* 0x040fe200078e0006 */
[----:B------:R-:W-:Y:S02]  /*45f0*/  LEA R22, P3, R2, R22, 0x2 ;  /* 0x0000001602167211 */ /* 0x000fe400078610ff */
[----:B------:R3:W-:Y:S01]  /*4600*/  STS.128 [R4+0x5800], R68 ;  /* 0x0058004404007388 */ /* 0x0007e20000000c00 */
[----:B------:R-:W-:Y:S01]  /*4610*/  IMAD.MOV R0, RZ, RZ, -R0 ;  /* 0x000000ffff007224 */ /* 0x000fe200078e0a00 */
[----:B--2---:R-:W-:Y:S01]  /*4620*/  LEA R24, P4, R6, R24, 0x2 ;  /* 0x0000001806187211 */ /* 0x004fe200078810ff */
[----:B------:R-:W-:Y:S02]  /*4630*/  IMAD R19, R19, R21, R10 ;  /* 0x0000001513137224 */ /* 0x000fe400078e020a */
[----:B------:R-:W-:Y:S02]  /*4640*/  IMAD R13, R5, R0, R154 ;  /* 0x00000000050d7224 */ /* 0x000fe400078e029a */
[----:B------:R-:W-:-:S02]  /*4650*/  IMAD.IADD R10, R3, 0x1, R11 ;  /* 0x00000001030a7824 */ /* 0x000fc400078e020b */
[----:B------:R-:W-:Y:S01]  /*4660*/  IMAD.IADD R5, R7, 0x1, R19 ;  /* 0x0000000107057824 */ /* 0x000fe200078e0213 */
[----:B---3--:R-:W-:Y:S06]  /*4670*/  @P2 BRA `(.L_x_3693) ;  /* 0x0000000000142947 */ /* 0x008fec0003800000 */
.L_x_3694:
[----:B------:R-:W2:Y:S04]  /*4680*/  LDG.E.STRONG.GPU R0, desc[UR38][R8.64] ;  /* 0x0000002608007981 */ /* 0x000ea8000c1ef900 */
[----:B--2---:R-:W-:Y:S01]  /*4690*/  CCTL.IVALL ;  /* 0x00000000ff00798f */ /* 0x004fe20002000000 */
[----:B------:R-:W-:Y:S05]  /*46a0*/  YIELD ;  /* 0x0000000000007946 */ /* 0x000fea0003800000 */
[----:B------:R-:W-:-:S13]  /*46b0*/  ISETP.NE.AND P0, PT, R0, R13, PT ;  /* 0x0000000d0000720c */ /* 0x000fda0003f05270 */
[----:B------:R-:W-:Y:S05]  /*46c0*/  @P0 BRA `(.L_x_3694) ;  /* 0xfffffffc00ec0947 */ /* 0x000fea000383ffff */
.L_x_3693:
[----:B------:R-:W-:Y:S05]  /*46d0*/  BSYNC B0 ;  /* 0x0000000000007941 */ /* 0x000fea0003800000 */
.L_x_3692:
[----:B------:R-:W-:Y:S01]  /*46e0*/  UMOV UR5, 0xffffffff ;  /* 0xffffffff00057882 */ /* 0x000fe20000000000 */
[----:B------:R-:W-:Y:S02]  /*46f0*/  LEA.HI.X R10, R2, R23, R10, 0x2, P3 ;  /* 0x00000017020a7211 */ /* 0x000fe400018f140a */
[----:B------:R-:W-:Y:S01]  /*4700*/  LEA.HI.X R5, R6, R25, R5, 0x2, P4 ;  /* 0x0000001906057211 */ /* 0x000fe200020f1405 */
[----:B------:R-:W-:Y:S06]  /*4710*/  BRA.DIV UR5, `(.L_x_3695) ;  /* 0x0000005605e47947 */ /* 0x000fec000b800000 */
[----:B------:R-:W-:Y:S01]  /*4720*/  NOP ;  /* 0x0000000000007918 */ /* 0x000fe20000000000 */
.L_x_3807:
        /* <DEDUP_REMOVED lines=16> */
.L_x_3698:
[----:B------:R-:W-:Y:S01]  /*4830*/  @P0 ELECT P2, URZ, PT ;  /* 0x00000000003f082f */ /* 0x000fe20003840000 */
[----:B------:R1:W-:-:S12]  /*4840*/  UBLKRED.G.S.ADD.F32.RN [UR6], [UR4], UR5, desc[UR8] ;  /* 0x00000806040073bb */ /* 0x0003d800080a1405 */
[----:B------:R-:W-:Y:S02]  /*4850*/  @P2 PLOP3.LUT P0, PT, P2, PT, PT, 0x8, 0x0 ;  /* 0x000000000000281c */ /* 0x000fe4000170e170 */
[----:B------:R-:W-:-:S11]  /*4860*/  PLOP3.LUT P2, PT, PT, PT, PT, 0x8, 0x0 ;  /* 0x000000000000781c */ /* 0x000fd60003f4e170 */
[----:B-1----:R-:W-:Y:S05]  /*4870*/  @P0 BRA.U.ANY `(.L_x_3698) ;  /* 0xfffffffd00ec0947 */ /* 0x002fea000393ffff */
[----:B------:R0:W-:Y:S01]  /*4880*/  UTMACMDFLUSH ;  /* 0x00000000000079b7 */ /* 0x0001e20000000000 */
[----:B------:R-:W-:-:S04]  /*4890*/  DEPBAR.LE SB0, 0x0 ;  /* 0x000080000000791a */ /* 0x000fc80000000000 */
.L_x_3697:
[----:B------:R-:W-:Y:S05]  /*48a0*/  BSYNC B0 ;  /* 0x0000000000007941 */ /* 0x000fea0003800000 */
.L_x_3696:
        /* <DEDUP_REMOVED lines=14> */
.L_x_3700:
[----:B------:R-:W-:Y:S05]  /*4990*/  BSYNC B0 ;  /* 0x0000000000007941 */ /* 0x000fea0003800000 */
.L_x_3699:
        /* <DEDUP_REMOVED lines=18> */
.L_x_3703:
[----:B------:R-:W2:Y:S04]  /*4ac0*/  LDG.E.STRONG.GPU R0, desc[UR38][R2.64] ;  /* 0x0000002602007981 */ /* 0x000ea8000c1ef900 */
[----:B--2---:R-:W-:Y:S01]  /*4ad0*/  CCTL.IVALL ;  /* 0x00000000ff00798f */ /* 0x004fe20002000000 */
[----:B------:R-:W-:Y:S05]  /*4ae0*/  YIELD ;  /* 0x0000000000007946 */ /* 0x000fea0003800000 */
[----:B------:R-:W-:-:S13]  /*4af0*/  ISETP.NE.AND P0, PT, R0, R13, PT ;  /* 0x0000000d0000720c */ /* 0x000fda0003f05270 */
[----:B------:R-:W-:Y:S05]  /*4b00*/  @P0 BRA `(.L_x_3703) ;  /* 0xfffffffc00ec0947 */ /* 0x000fea000383ffff */
.L_x_3702:
[----:B------:R-:W-:Y:S05]  /*4b10*/  BSYNC B0 ;  /* 0x0000000000007941 */ /* 0x000fea0003800000 */
.L_x_3701:
[----:B------:R-:W-:-:S03]  /*4b20*/  UMOV UR5, 0xffffffff ;  /* 0xffffffff00057882 */ /* 0x000fc60000000000 */
[----:B------:R-:W-:Y:S05]  /*4b30*/  BRA.DIV UR5, `(.L_x_3704) ;  /* 0x0000005205f87947 */ /* 0x000fea000b800000 */
[----:B------:R-:W-:Y:S01]  /*4b40*/  NOP ;  /* 0x0000000000007918 */ /* 0x000fe20000000000 */
.L_x_3810:
        /* <DEDUP_REMOVED lines=16> */
.L_x_3707:
[----:B------:R-:W-:Y:S01]  /*4c50*/  @P0 ELECT P2, URZ, PT ;  /* 0x00000000003f082f */ /* 0x000fe20003840000 */
[----:B------:R2:W-:-:S12]  /*4c60*/  UBLKRED.G.S.ADD.F32.RN [UR6], [UR4], UR5, desc[UR8] ;  /* 0x00000806040073bb */ /* 0x0005d800080a1405 */
[----:B------:R-:W-:Y:S02]  /*4c70*/  @P2 PLOP3.LUT P0, PT, P2, PT, PT, 0x8, 0x0 ;  /* 0x000000000000281c */ /* 0x000fe4000170e170 */
[----:B------:R-:W-:-:S11]  /*4c80*/  PLOP3.LUT P2, PT, PT, PT, PT, 0x8, 0x0 ;  /* 0x000000000000781c */ /* 0x000fd60003f4e170 */
[----:B--2---:R-:W-:Y:S05]  /*4c90*/  @P0 BRA.U.ANY `(.L_x_3707) ;  /* 0xfffffffd00ec0947 */ /* 0x004fea000393ffff */
[----:B------:R0:W-:Y:S01]  /*4ca0*/  UTMACMDFLUSH ;  /* 0x00000000000079b7 */ /* 0x0001e20000000000 */
[----:B------:R-:W-:-:S04]  /*4cb0*/  DEPBAR.LE SB0, 0x0 ;  /* 0x000080000000791a */ /* 0x000fc80000000000 */
.L_x_3706:
[----:B------:R-:W-:Y:S05]  /*4cc0*/  BSYNC B0 ;  /* 0x0000000000007941 */ /* 0x000fea0003800000 */
.L_x_3705:
        /* <DEDUP_REMOVED lines=14> */
.L_x_3661:
        /* <DEDUP_REMOVED lines=29> */
.L_x_3709:
[----:B------:R-:W-:Y:S01]  /*4f80*/  ULDC UR9, c[0x0][0x8cc] ;  /* 0x0002330000097ab9 */ /* 0x000fe20000000800 */
[----:B------:R-:W-:Y:S01]  /*4f90*/  UMOV UR7, UR8 ;  /* 0x0000000800077c82 */ /* 0x000fe20008000000 */
[----:B------:R-:W-:-:S11]  /*4fa0*/  UISETP.NE.AND UP0, UPT, UR9, 0x1, UPT ;  /* 0x000000010900788c */ /* 0x000fd6000bf05270 */
[----:B------:R-:W-:Y:S02]  /*4fb0*/  @UP0 ULDC.64 UR10, c[0x0][0x8d0] ;  /* 0x00023400000a0ab9 */ /* 0x000fe40000000a00 */
[----:B------:R-:W-:-:S04]  /*4fc0*/  UIMAD.WIDE.U32 UR4, UR8, UR10, URZ ;  /* 0x0000000a080472a5 */ /* 0x000fc8000f8e003f */
[----:B------:R-:W-:-:S04]  /*4fd0*/  @UP0 USHF.R.U32.HI UR7, URZ, UR11, UR5 ;  /* 0x0000000b3f070299 */ /* 0x000fc80008011605 */
[----:B------:R-:W-:-:S12]  /*4fe0*/  UIMAD UR4, UR7, UR9, URZ ;  /* 0x00000009070472a4 */ /* 0x000fd8000f8e023f */
.L_x_3710:
        /* <DEDUP_REMOVED lines=23> */
.L_x_3711:
        /* <DEDUP_REMOVED lines=13> */
.L_x_3713:
[----:B------:R-:W-:-:S05]  /*5230*/  ULDC UR4, c[0x0][0x8f4] ;  /* 0x00023d0000047ab9 */ /* 0x000fca0000000800 */
.L_x_3712:
        /* <DEDUP_REMOVED lines=48> */
.L_x_3714:
        /* <DEDUP_REMOVED lines=13> */
.L_x_3715:
        /* <DEDUP_REMOVED lines=12> */
.L_x_3716:
        /* <DEDUP_REMOVED lines=68> */
.L_x_3720:
[----:B------:R-:W2:Y:S04]  /*5b10*/  LDG.E.STRONG.GPU R4, desc[UR38][R2.64] ;  /* 0x0000002602047981 */ /* 0x000ea8000c1ef900 */
[----:B--2---:R-:W-:Y:S01]  /*5b20*/  CCTL.IVALL ;  /* 0x00000000ff00798f */ /* 0x004fe20002000000 */
[----:B------:R-:W-:Y:S05]  /*5b30*/  YIELD ;  /* 0x0000000000007946 */ /* 0x000fea0003800000 */
[----:B------:R-:W-:-:S13]  /*5b40*/  ISETP.NE.AND P1, PT, R4, R5, PT ;  /* 0x000000050400720c */ /* 0x000fda0003f25270 */
[----:B------:R-:W-:Y:S05]  /*5b50*/  @P1 BRA `(.L_x_3720) ;  /* 0xfffffffc00ec1947 */ /* 0x000fea000383ffff */
.L_x_3719:
[----:B------:R-:W-:Y:S05]  /*5b60*/  BSYNC B0 ;  /* 0x0000000000007941 */ /* 0x000fea0003800000 */
.L_x_3718:
[----:B------:R-:W-:-:S03]  /*5b70*/  UMOV UR6, 0xffffffff ;  /* 0xffffffff00067882 */ /* 0x000fc60000000000 */
[----:B------:R-:W-:Y:S05]  /*5b80*/  BRA.DIV UR6, `(.L_x_3721) ;  /* 0x0000004606007947 */ /* 0x000fea000b800000 */
[----:B------:R-:W-:Y:S01]  /*5b90*/  NOP ;  /* 0x0000000000007918 */ /* 0x000fe20000000000 */
.L_x_3813:
        /* <DEDUP_REMOVED lines=22> */
.L_x_3723:
[----:B------:R-:W-:Y:S05]  /*5d00*/  BSYNC B0 ;  /* 0x0000000000007941 */ /* 0x000fea0003800000 */
.L_x_3722:
        /* <DEDUP_REMOVED lines=19> */
.L_x_3725:
[----:B------:R-:W-:Y:S05]  /*5e40*/  BSYNC B0 ;  /* 0x0000000000007941 */ /* 0x000fea0003800000 */
.L_x_3724:
        /* <DEDUP_REMOVED lines=20> */
.L_x_3727:
[----:B------:R-:W-:Y:S05]  /*5f90*/  BSYNC B0 ;  /* 0x0000000000007941 */ /* 0x000fea0003800000 */
.L_x_3726:
[----:B------:R-:W-:Y:S06]  /*5fa0*/  BAR.ARV 0xa, 0xa0 ;  /* 0x0282800000007b1d */ /* 0x000fec0000002000 */
[----:B------:R-:W-:Y:S04]  /*5fb0*/  BSSY B0, `(.L_x_3728) ;  /* 0x0000003000007945 */ /* 0x000fe80003800000 */
[----:B------:R-:W-:Y:S05]  /*5fc0*/  @!P0 BRA `(.L_x_3729) ;  /* 0x0000000000048947 */ /* 0x000fea0003800000 */
[----:B------:R-:W-:-:S04]  /*5fd0*/  DEPBAR.LE SB0, 0x1 ;  /* 0x000080400000791a */ /* 0x000fc80000000000 */
.L_x_3729:
[----:B------:R-:W-:Y:S05]  /*5fe0*/  BSYNC B0 ;  /* 0x0000000000007941 */ /* 0x000fea0003800000 */
.L_x_3728:
[----:B------:R-:W-:Y:S06]  /*5ff0*/  BAR.ARV 0xb, 0xa0 ;  /* 0x02c2800000007b1d */ /* 0x000fec0000002000 */
[----:B------:R-:W-:Y:S04]  /*6000*/  BSSY B0, `(.L_x_3730) ;  /* 0x0000003000007945 */ /* 0x000fe80003800000 */
[----:B------:R-:W-:Y:S05]  /*6010*/  @!P0 BRA `(.L_x_3731) ;  /* 0x0000000000048947 */ /* 0x000fea0003800000 */
[----:B------:R-:W-:-:S04]  /*6020*/  DEPBAR.LE SB0, 0x0 ;  /* 0x000080000000791a */ /* 0x000fc80000000000 */
.L_x_3731:
[----:B------:R-:W-:Y:S05]  /*6030*/  BSYNC B0 ;  /* 0x0000000000007941 */ /* 0x000fea0003800000 */
.L_x_3730:
        /* <DEDUP_REMOVED lines=19> */
.L_x_3733:
[----:B------:R-:W-:Y:S05]  /*6170*/  BSYNC B0 ;  /* 0x0000000000007941 */ /* 0x000fea0003800000 */
.L_x_3732:
[----:B------:R-:W-:Y:S01]  /*6180*/  UIADD3 UR13, UR12, 0x1, URZ ;  /* 0x000000010c0d7890 */ /* 0x000fe2000fffe03f */
[----:B------:R-:W-:Y:S11]  /*6190*/  BRA `(.L_x_3734) ;  /* 0x0000000000047947 */ /* 0x000ff60003800000 */
.L_x_3717:
[----:B------:R-:W-:-:S05]  /*61a0*/  UMOV UR13, UR12 ;  /* 0x0000000c000d7c82 */ /* 0x000fca0008000000 */
.L_x_3734:
        /* <DEDUP_REMOVED lines=16> */
.L_x_3767:
        /* <DEDUP_REMOVED lines=18> */
.L_x_3737:
[----:B------:R-:W2:Y:S04]  /*63d0*/  LDG.E.STRONG.GPU R4, desc[UR38][R2.64] ;  /* 0x0000002602047981 */ /* 0x000ea8000c1ef900 */
[----:B--2---:R-:W-:Y:S01]  /*63e0*/  CCTL.IVALL ;  /* 0x00000000ff00798f */ /* 0x004fe20002000000 */
[----:B------:R-:W-:Y:S05]  /*63f0*/  YIELD ;  /* 0x0000000000007946 */ /* 0x000fea0003800000 */
[----:B------:R-:W-:-:S13]  /*6400*/  ISETP.NE.AND P1, PT, R4, R5, PT ;  /* 0x000000050400720c */ /* 0x000fda0003f25270 */
[----:B------:R-:W-:Y:S05]  /*6410*/  @P1 BRA `(.L_x_3737) ;  /* 0xfffffffc00ec1947 */ /* 0x000fea000383ffff */
.L_x_3736:
[----:B------:R-:W-:Y:S05]  /*6420*/  BSYNC B0 ;  /* 0x0000000000007941 */ /* 0x000fea0003800000 */
.L_x_3735:
[----:B------:R-:W-:-:S03]  /*6430*/  UMOV UR24, 0xffffffff ;  /* 0xffffffff00187882 */ /* 0x000fc60000000000 */
[----:B------:R-:W-:Y:S05]  /*6440*/  BRA.DIV UR24, `(.L_x_3738) ;  /* 0x0000003a18ec7947 */ /* 0x000fea000b800000 */
[----:B------:R-:W-:Y:S01]  /*6450*/  NOP ;  /* 0x0000000000007918 */ /* 0x000fe20000000000 */
.L_x_3816:
        /* <DEDUP_REMOVED lines=19> */
.L_x_3740:
[----:B------:R-:W-:Y:S05]  /*6590*/  BSYNC B0 ;  /* 0x0000000000007941 */ /* 0x000fea0003800000 */
.L_x_3739:
        /* <DEDUP_REMOVED lines=14> */
.L_x_3742:
[----:B------:R-:W-:Y:S05]  /*6680*/  BSYNC B0 ;  /* 0x0000000000007941 */ /* 0x000fea0003800000 */
.L_x_3741:
        /* <DEDUP_REMOVED lines=15> */
.L_x_3744:
[----:B------:R-:W-:Y:S05]  /*6780*/  BSYNC B0 ;  /* 0x0000000000007941 */ /* 0x000fea0003800000 */
.L_x_3743:
[----:B------:R-:W-:Y:S06]  /*6790*/  BAR.ARV 0xa, 0xa0 ;  /* 0x0282800000007b1d */ /* 0x000fec0000002000 */
[----:B------:R-:W-:Y:S04]  /*67a0*/  BSSY B0, `(.L_x_3745) ;  /* 0x0000003000007945 */ /* 0x000fe80003800000 */
[----:B------:R-:W-:Y:S05]  /*67b0*/  @!P0 BRA `(.L_x_3746) ;  /* 0x0000000000048947 */ /* 0x000fea0003800000 */
[----:B------:R-:W-:-:S04]  /*67c0*/  DEPBAR.LE SB0, 0x1 ;  /* 0x000080400000791a */ /* 0x000fc80000000000 */
.L_x_3746:
[----:B------:R-:W-:Y:S05]  /*67d0*/  BSYNC B0 ;  /* 0x0000000000007941 */ /* 0x000fea0003800000 */
.L_x_3745:
[----:B------:R-:W-:Y:S06]  /*67e0*/  BAR.ARV 0xb, 0xa0 ;  /* 0x02c2800000007b1d */ /* 0x000fec0000002000 */
[----:B------:R-:W-:Y:S04]  /*67f0*/  BSSY B0, `(.L_x_3747) ;  /* 0x0000003000007945 */ /* 0x000fe80003800000 */
[----:B------:R-:W-:Y:S05]  /*6800*/  @!P0 BRA `(.L_x_3748) ;  /* 0x0000000000048947 */ /* 0x000fea0003800000 */
[----:B------:R-:W-:-:S04]  /*6810*/  DEPBAR.LE SB0, 0x0 ;  /* 0x000080000000791a */ /* 0x000fc80000000000 */
.L_x_3748:
[----:B------:R-:W-:Y:S05]  /*6820*/  BSYNC B0 ;  /* 0x0000000000007941 */ /* 0x000fea0003800000 */
.L_x_3747:
        /* <DEDUP_REMOVED lines=19> */
.L_x_3750:
[----:B------:R-:W-:Y:S05]  /*6960*/  BSYNC B0 ;  /* 0x0000000000007941 */ /* 0x000fea0003800000 */
.L_x_3749:
        /* <DEDUP_REMOVED lines=16> */
.L_x_3753:
[----:B------:R-:W2:Y:S04]  /*6a70*/  LDG.E.STRONG.GPU R4, desc[UR38][R2.64] ;  /* 0x0000002602047981 */ /* 0x000ea8000c1ef900 */
[----:B--2---:R-:W-:Y:S01]  /*6a80*/  CCTL.IVALL ;  /* 0x00000000ff00798f */ /* 0x004fe20002000000 */
[----:B------:R-:W-:Y:S05]  /*6a90*/  YIELD ;  /* 0x0000000000007946 */ /* 0x000fea0003800000 */
[----:B------:R-:W-:-:S13]  /*6aa0*/  ISETP.NE.AND P1, PT, R4, R5, PT ;  /* 0x000000050400720c */ /* 0x000fda0003f25270 */
[----:B------:R-:W-:Y:S05]  /*6ab0*/  @P1 BRA `(.L_x_3753) ;  /* 0xfffffffc00ec1947 */ /* 0x000fea000383ffff */
.L_x_3752:
[----:B------:R-:W-:Y:S05]  /*6ac0*/  BSYNC B0 ;  /* 0x0000000000007941 */ /* 0x000fea0003800000 */
.L_x_3751:
[----:B------:R-:W-:-:S03]  /*6ad0*/  UMOV UR22, 0xffffffff ;  /* 0xffffffff00167882 */ /* 0x000fc60000000000 */
[----:B------:R-:W-:Y:S05]  /*6ae0*/  BRA.DIV UR22, `(.L_x_3754) ;  /* 0x0000003616607947 */ /* 0x000fea000b800000 */
[----:B------:R-:W-:Y:S01]  /*6af0*/  NOP ;  /* 0x0000000000007918 */ /* 0x000fe20000000000 */
.L_x_3819:
        /* <DEDUP_REMOVED lines=15> */
.L_x_3756:
[----:B------:R-:W-:Y:S05]  /*6bf0*/  BSYNC B0 ;  /* 0x0000000000007941 */ /* 0x000fea0003800000 */
.L_x_3755:
        /* <DEDUP_REMOVED lines=14> */
.L_x_3758:
[----:B------:R-:W-:Y:S05]  /*6ce0*/  BSYNC B0 ;  /* 0x0000000000007941 */ /* 0x000fea0003800000 */
.L_x_3757:
        /* <DEDUP_REMOVED lines=15> */
.L_x_3760:
[----:B------:R-:W-:Y:S05]  /*6de0*/  BSYNC B0 ;  /* 0x0000000000007941 */ /* 0x000fea0003800000 */
.L_x_3759:
[----:B------:R-:W-:Y:S06]  /*6df0*/  BAR.ARV 0xa, 0xa0 ;  /* 0x0282800000007b1d */ /* 0x000fec0000002000 */
[----:B------:R-:W-:Y:S04]  /*6e00*/  BSSY B0, `(.L_x_3761) ;  /* 0x0000003000007945 */ /* 0x000fe80003800000 */
[----:B------:R-:W-:Y:S05]  /*6e10*/  @!P0 BRA `(.L_x_3762) ;  /* 0x0000000000048947 */ /* 0x000fea0003800000 */
[----:B------:R-:W-:-:S04]  /*6e20*/  DEPBAR.LE SB0, 0x1 ;  /* 0x000080400000791a */ /* 0x000fc80000000000 */
.L_x_3762:
[----:B------:R-:W-:Y:S05]  /*6e30*/  BSYNC B0 ;  /* 0x0000000000007941 */ /* 0x000fea0003800000 */
.L_x_3761:
[----:B------:R-:W-:Y:S06]  /*6e40*/  BAR.ARV 0xb, 0xa0 ;  /* 0x02c2800000007b1d */ /* 0x000fec0000002000 */
[----:B------:R-:W-:Y:S04]  /*6e50*/  BSSY B0, `(.L_x_3763) ;  /* 0x0000003000007945 */ /* 0x000fe80003800000 */
[----:B------:R-:W-:Y:S05]  /*6e60*/  @!P0 BRA `(.L_x_3764) ;  /* 0x0000000000048947 */ /* 0x000fea0003800000 */
[----:B------:R-:W-:-:S04]  /*6e70*/  DEPBAR.LE SB0, 0x0 ;  /* 0x000080000000791a */ /* 0x000fc80000000000 */
.L_x_3764:
[----:B------:R-:W-:Y:S05]  /*6e80*/  BSYNC B0 ;  /* 0x0000000000007941 */ /* 0x000fea0003800000 */
.L_x_3763:
        /* <DEDUP_REMOVED lines=19> */
.L_x_3766:
[----:B------:R-:W-:Y:S05]  /*6fc0*/  BSYNC B0 ;  /* 0x0000000000007941 */ /* 0x000fea0003800000 */
.L_x_3765:
[----:B------:R-:W-:Y:S02]  /*6fd0*/  UIADD3 UR13, UR13, 0x2, URZ ;  /* 0x000000020d0d7890 */ /* 0x000fe4000fffe03f */
[----:B------:R-:W-:Y:S02]  /*6fe0*/  UIADD3 UR6, UR6, 0x6000, URZ ;  /* 0x0000600006067890 */ /* 0x000fe4000fffe03f */
[----:B------:R-:W-:-:S06]  /*6ff0*/  UISETP.GE.AND UP0, UPT, UR13, UR7, UPT ;  /* 0x000000070d00728c */ /* 0x000fcc000bf06270 */
[----:B------:R-:W-:-:S13]  /*7000*/  PLOP3.LUT P1, PT, PT, PT, UP0, 0x80, 0x0 ;  /* 0x000000000000781c */ /* 0x000fda0003f2f008 */
[----:B------:R-:W-:Y:S05]  /*7010*/  @!P1 BRA `(.L_x_3767) ;  /* 0xfffffff000a49947 */ /* 0x000fea000383ffff */
[----:B------:R-:W-:Y:S05]  /*7020*/  BRA `(.L_x_3668) ;  /* 0x0000002c00407947 */ /* 0x000fea0003800000 */
.L_x_3708:
        /* <DEDUP_REMOVED lines=21> */
.L_x_3768:
[----:B------:R-:W1:Y:S01]  /*7180*/  LDC R3, c[0x0][0x8cc] ;  /* 0x00023300ff037b82 */ /* 0x000e620000000800 */
[----:B------:R-:W-:Y:S01]  /*7190*/  IMAD.MOV.U32 R0, RZ, RZ, R5 ;  /* 0x000000ffff007224 */ /* 0x000fe200078e0005 */
[----:B-1----:R-:W-:-:S13]  /*71a0*/  ISETP.NE.AND P0, PT, R3, 0x1, PT ;  /* 0x000000010300780c */ /* 0x002fda0003f05270 */
[----:B------:R-:W1:Y:S02]  /*71b0*/  @P0 LDC.64 R6, c[0x0][0x8d0] ;  /* 0x00023400ff060b82 */ /* 0x000e640000000a00 */
[----:B-1----:R-:W-:-:S05]  /*71c0*/  @P0 IMAD.HI.U32 R4, R5, R6, RZ ;  /* 0x0000000605040227 */ /* 0x002fca00078e00ff */
[----:B------:R-:W-:-:S05]  /*71d0*/  @P0 SHF.R.U32.HI R0, RZ, R7, R4 ;  /* 0x00000007ff000219 */ /* 0x000fca0000011604 */
[----:B------:R-:W-:-:S07]  /*71e0*/  IMAD R3, R0, R3, RZ ;  /* 0x0000000300037224 */ /* 0x000fce00078e02ff */
.L_x_3769:
        /* <DEDUP_REMOVED lines=23> */
.L_x_3770:
        /* <DEDUP_REMOVED lines=10> */
.L_x_3772:
[----:B------:R-:W2:Y:S02]  /*7400*/  LDC R4, c[0x0][0x8f4] ;  /* 0x00023d00ff047b82 */ /* 0x000ea40000000800 */
.L_x_3771:
        /* <DEDUP_REMOVED lines=52> */
.L_x_3774:
        /* <DEDUP_REMOVED lines=11> */
.L_x_3775:
[----:B------:R-:W-:Y:S05]  /*7800*/  @!P0 BRA `(.L_x_3776) ;  /* 0x00000000000c8947 */ /* 0x000fea0003800000 */
[----:B------:R-:W2:Y:S04]  /*7810*/  LDG.E R5, desc[UR38][R2.64] ;  /* 0x0000002602057981 */ /* 0x000ea8000c1e1900 */
[----:B------:R-:W2:Y:S02]  /*7820*/  LDG.E R4, desc[UR38][R2.64+0x4] ;  /* 0x0000042602047981 */ /* 0x000ea4000c1e1900 */
[----:B--2---:R-:W-:-:S07]  /*7830*/  IMAD.IADD R4, R4, 0x1, -R5 ;  /* 0x0000000104047824 */ /* 0x004fce00078e0a05 */
.L_x_3776:
        /* <DEDUP_REMOVED lines=73> */
.L_x_3820:
        /* <DEDUP_REMOVED lines=9> */
.L_x_3779:
        /* <DEDUP_REMOVED lines=112> */
.L_x_3790:
[----:B-1----:R-:W-:-:S05]  /*8460*/  IMAD.MOV.U32 R6, RZ, RZ, 0x1 ;  /* 0x00000001ff067424 */ /* 0x002fca00078e00ff */
[----:B------:R-:W-:-:S04]  /*8470*/  SHF.L.U32 R6, R6, 0x1f, RZ ;  /* 0x0000001f06067819 */ /* 0x000fc800000006ff */
[----:B------:R-:W1:Y:S02]  /*8480*/  SYNCS.PHASECHK.TRANS64.TRYWAIT P1, [R0+URZ+0x36438], R6 ;  /* 0x03643806000075a7 */ /* 0x000e64000802017f */
[----:B-1----:R-:W-:Y:S05]  /*8490*/  @!P1 BRA `(.L_x_3782) ;  /* 0x0000001c00249947 */ /* 0x002fea0003800000 */
.L_x_3821:
[----:B------:R-:W-:Y:S05]  /*84a0*/  @P0 BRA `(.L_x_3783) ;  /* 0x0000000000140947 */ /* 0x000fea0003800000 */
[----:B------:R-:W-:Y:S01]  /*84b0*/  ISETP.NE.AND P1, PT, R18, RZ, PT ;  /* 0x000000ff1200720c */ /* 0x000fe20003f25270 */
[----:B------:R-:W-:-:S04]  /*84c0*/  IMAD.MOV.U32 R3, RZ, RZ, 0x6100 ;  /* 0x00006100ff037424 */ /* 0x000fc800078e00ff */
[----:B------:R2:W-:Y:S08]  /*84d0*/  SYNCS.ARRIVE.TRANS64 RZ, [R0+URZ+0x36430], R3 ;  /* 0x0364300300ff79a7 */ /* 0x0005f0000800003f */
[----:B------:R-:W-:Y:S05]  /*84e0*/  @!P1 BRA `(.L_x_3783) ;  /* 0x0000000000049947 */ /* 0x000fea0003800000 */
[----:B------:R-:W-:Y:S01]  /*84f0*/  BPT.TRAP 0x1 ;  /* 0x000000040000795c */ /* 0x000fe20000300000 */
.L_x_3783:
        /* <DEDUP_REMOVED lines=48> */
.L_x_3822:
[----:B------:R-:W-:Y:S05]  /*8800*/  @P0 BRA `(.L_x_3785) ;  /* 0x0000000000140947 */ /* 0x000fea0003800000 */
[----:B------:R-:W-:Y:S01]  /*8810*/  ISETP.NE.AND P1, PT, R18, RZ, PT ;  /* 0x000000ff1200720c */ /* 0x000fe20003f25270 */
[----:B--2---:R-:W-:-:S04]  /*8820*/  IMAD.MOV.U32 R3, RZ, RZ, 0x6100 ;  /* 0x00006100ff037424 */ /* 0x004fc800078e00ff */
[----:B------:R3:W-:Y:S08]  /*8830*/  SYNCS.ARRIVE.TRANS64 RZ, [R0+URZ+0x36418], R3 ;  /* 0x0364180300ff79a7 */ /* 0x0007f0000800003f */
[----:B------:R-:W-:Y:S05]  /*8840*/  @!P1 BRA `(.L_x_3785) ;  /* 0x0000000000049947 */ /* 0x000fea0003800000 */
[----:B------:R-:W-:Y:S01]  /*8850*/  BPT.TRAP 0x1 ;  /* 0x000000040000795c */ /* 0x000fe20000300000 */
.L_x_3785:
        /* <DEDUP_REMOVED lines=47> */
.L_x_3823:
        /* <DEDUP_REMOVED lines=8> */
.L_x_3787:
        /* <DEDUP_REMOVED lines=37> */
.L_x_3825:
[----:B------:R-:W-:Y:S05]  /*8e20*/  @P0 BRA `(.L_x_3789) ;  /* 0x0000000000140947 */ /* 0x000fea0003800000 */
[----:B------:R-:W-:Y:S01]  /*8e30*/  ISETP.NE.AND P1, PT, R18, RZ, PT ;  /* 0x000000ff1200720c */ /* 0x000fe20003f25270 */
[----:B--2---:R-:W-:-:S04]  /*8e40*/  IMAD.MOV.U32 R5, RZ, RZ, 0x6100 ;  /* 0x00006100ff057424 */ /* 0x004fc800078e00ff */
[----:B------:R3:W-:Y:S08]  /*8e50*/  SYNCS.ARRIVE.TRANS64 RZ, [R0+URZ+0x36410], R5 ;  /* 0x0364100500ff79a7 */ /* 0x0007f0000800003f */
[----:B------:R-:W-:Y:S05]  /*8e60*/  @!P1 BRA `(.L_x_3789) ;  /* 0x0000000000049947 */ /* 0x000fea0003800000 */
[----:B------:R-:W-:Y:S01]  /*8e70*/  BPT.TRAP 0x1 ;  /* 0x000000040000795c */ /* 0x000fe20000300000 */
.L_x_3789:
        /* <DEDUP_REMOVED lines=44> */
.L_x_3781:
[----:B------:R-:W-:Y:S01]  /*9140*/  ISETP.NE.AND P1, PT, R20, RZ, PT ;  /* 0x000000ff1400720c */ /* 0x000fe20003f25270 */
[----:B------:R-:W-:Y:S02]  /*9150*/  IMAD.MOV.U32 R16, RZ, RZ, 0x1 ;  /* 0x00000001ff107424 */ /* 0x000fe400078e00ff */
[----:B------:R-:W-:-:S10]  /*9160*/  IMAD.MOV.U32 R5, RZ, RZ, R14 ;  /* 0x000000ffff057224 */ /* 0x000fd400078e000e */
[----:B------:R-:W-:Y:S05]  /*9170*/  @!P1 BRA `(.L_x_3780) ;  /* 0x00000004008c9947 */ /* 0x000fea0003800000 */
[----:B------:R-:W2:Y:S02]  /*9180*/  SYNCS.PHASECHK.TRANS64.TRYWAIT P1, [R0+URZ+0x36438], R6 ;  /* 0x03643806000075a7 */ /* 0x000ea4000802017f */
[----:B--2---:R-:W-:Y:S05]  /*9190*/  @!P1 BRA `(.L_x_3791) ;  /* 0x0000001000449947 */ /* 0x004fea0003800000 */
.L_x_3826:
[----:B------:R-:W-:Y:S05]  /*91a0*/  @P0 BRA `(.L_x_3792) ;  /* 0x0000000000140947 */ /* 0x000fea0003800000 */
[----:B------:R-:W-:Y:S01]  /*91b0*/  ISETP.NE.AND P1, PT, R18, RZ, PT ;  /* 0x000000ff1200720c */ /* 0x000fe20003f25270 */
[----:B------:R-:W-:-:S04]  /*91c0*/  IMAD.MOV.U32 R5, RZ, RZ, 0x6100 ;  /* 0x00006100ff057424 */ /* 0x000fc800078e00ff */
[----:B------:R3:W-:Y:S08]  /*91d0*/  SYNCS.ARRIVE.TRANS64 RZ, [R0+URZ+0x36430], R5 ;  /* 0x0364300500ff79a7 */ /* 0x0007f0000800003f */
[----:B------:R-:W-:Y:S05]  /*91e0*/  @!P1 BRA `(.L_x_3792) ;  /* 0x0000000000049947 */ /* 0x000fea0003800000 */
[----:B------:R-:W-:Y:S01]  /*91f0*/  BPT.TRAP 0x1 ;  /* 0x000000040000795c */ /* 0x000fe20000300000 */
.L_x_3792:
        /* <DEDUP_REMOVED lines=42> */
.L_x_3827:
[----:B------:R-:W-:Y:S01]  /*94a0*/  IMAD.MOV.U32 R16, RZ, RZ, RZ ;  /* 0x000000ffff107224 */ /* 0x000fe200078e00ff */
[----:B------:R-:W-:Y:S06]  /*94b0*/  @P0 BRA `(.L_x_3794) ;  /* 0x0000000000140947 */ /* 0x000fec0003800000 */
[----:B------:R-:W-:Y:S01]  /*94c0*/  ISETP.NE.AND P1, PT, R18, RZ, PT ;  /* 0x000000ff1200720c */ /* 0x000fe20003f25270 */
[----:B-1----:R-:W-:-:S04]  /*94d0*/  IMAD.MOV.U32 R5, RZ, RZ, 0x6100 ;  /* 0x00006100ff057424 */ /* 0x002fc800078e00ff */
[----:B------:R2:W-:Y:S08]  /*94e0*/  SYNCS.ARRIVE.TRANS64 RZ, [R0+URZ+0x36418], R5 ;  /* 0x0364180500ff79a7 */ /* 0x0005f0000800003f */
[----:B------:R-:W-:Y:S05]  /*94f0*/  @!P1 BRA `(.L_x_3794) ;  /* 0x0000000000049947 */ /* 0x000fea0003800000 */
[----:B------:R-:W-:Y:S01]  /*9500*/  BPT.TRAP 0x1 ;  /* 0x000000040000795c */ /* 0x000fe20000300000 */
.L_x_3794:
        /* <DEDUP_REMOVED lines=42> */
.L_x_3780:
[----:B------:R-:W-:-:S04]  /*97b0*/  SHF.L.U32 R3, R16, 0x1f, RZ ;  /* 0x0000001f10037819 */ /* 0x000fc800000006ff */
[----:B------:R-:W2:Y:S02]  /*97c0*/  SYNCS.PHASECHK.TRANS64.TRYWAIT P1, [R0+URZ+0x36438], R3 ;  /* 0x03643803000075a7 */ /* 0x000ea4000802017f */
[----:B--2---:R-:W-:Y:S05]  /*97d0*/  @!P1 BRA `(.L_x_3795) ;  /* 0x0000000800dc9947 */ /* 0x004fea0003800000 */
.L_x_3828:
[----:B------:R-:W-:Y:S05]  /*97e0*/  @P0 BRA `(.L_x_3796) ;  /* 0x0000000000180947 */ /* 0x000fea0003800000 */
[----:B------:R-:W3:Y:S01]  /*97f0*/  S2R R2, SR_TID.X ;  /* 0x0000000000027919 */ /* 0x000ee20000002100 */
[----:B--2---:R-:W-:-:S04]  /*9800*/  IMAD.MOV.U32 R3, RZ, RZ, 0x6100 ;  /* 0x00006100ff037424 */ /* 0x004fc800078e00ff */
[----:B------:R4:W-:Y:S01]  /*9810*/  SYNCS.ARRIVE.TRANS64 RZ, [R0+URZ+0x36430], R3 ;  /* 0x0364300300ff79a7 */ /* 0x0009e2000800003f */
[----:B---3--:R-:W-:-:S13]  /*9820*/  LOP3.LUT P0, RZ, R2, 0x1f, RZ, 0xc0, !PT ;  /* 0x0000001f02ff7812 */ /* 0x008fda000780c0ff */
[----:B----4-:R-:W-:Y:S05]  /*9830*/  @!P0 BRA `(.L_x_3796) ;  /* 0x0000000000048947 */ /* 0x010fea0003800000 */
[----:B------:R-:W-:Y:S01]  /*9840*/  BPT.TRAP 0x1 ;  /* 0x000000040000795c */ /* 0x000fe20000300000 */
.L_x_3796:
        /* <DEDUP_REMOVED lines=44> */
.L_x_3777:
[----:B------:R-:W-:Y:S05]  /*9b10*/  BSYNC B0 ;  /* 0x0000000000007941 */ /* 0x000fea0003800000 */
.L_x_3773:
[----:B------:R-:W-:-:S03]  /*9b20*/  UMOV UR7, 0xffffffff ;  /* 0xffffffff00077882 */ /* 0x000fc60000000000 */
[----:B------:R-:W-:Y:S05]  /*9b30*/  BRA.DIV UR7, `(.L_x_3797) ;  /* 0x0000000a07187947 */ /* 0x000fea000b800000 */
[----:B------:R-:W-:-:S13]  /*9b40*/  ELECT P6, URZ, PT ;  /* 0x00000000003f782f */ /* 0x000fda00038c0000 */
.L_x_3831:
[----:B------:R-:W-:Y:S05]  /*9b50*/  @!P6 BRA `(.L_x_3668) ;  /* 0x000000000074e947 */ /* 0x000fea0003800000 */
[----:B------:R-:W2:Y:S02]  /*9b60*/  LDL.LU R3, [R1] ;  /* 0x0000000001037983 */ /* 0x000ea40000300800 */
[----:B--2---:R-:W-:-:S04]  /*9b70*/  LOP3.LUT R3, R3, 0x2, RZ, 0xfc, !PT ;  /* 0x0000000203037812 */ /* 0x004fc800078efcff */
[----:B------:R-:W-:-:S13]  /*9b80*/  ISETP.NE.AND P2, PT, R3, 0x3, PT ;  /* 0x000000030300780c */ /* 0x000fda0003f45270 */
[----:B------:R-:W-:Y:S05]  /*9b90*/  @!P2 BRA `(.L_x_3798) ;  /* 0x000000000004a947 */ /* 0x000fea0003800000 */
[----:B------:R-:W-:Y:S01]  /*9ba0*/  BPT.TRAP 0x1 ;  /* 0x000000040000795c */ /* 0x000fe20000300000 */
.L_x_3798:
        /* <DEDUP_REMOVED lines=15> */
.L_x_3832:
[----:B------:R-:W2:Y:S02]  /*9ca0*/  SYNCS.PHASECHK.TRANS64.TRYWAIT P0, [R3+URZ], R0 ;  /* 0x00000000030075a7 */ /* 0x000ea4000800017f */
[----:B--2---:R-:W-:Y:S05]  /*9cb0*/  @!P0 BRA `(.L_x_3800) ;  /* 0x0000000400ec8947 */ /* 0x004fea0003800000 */
.L_x_3833:
[----:B------:R-:W-:Y:S05]  /*9cc0*/  @!P2 BRA `(.L_x_3801) ;  /* 0x000000000004a947 */ /* 0x000fea0003800000 */
[----:B------:R-:W-:Y:S01]  /*9cd0*/  BPT.TRAP 0x1 ;  /* 0x000000040000795c */ /* 0x000fe20000300000 */
.L_x_3801:
[----:B------:R-:W-:-:S07]  /*9ce0*/  SHF.L.U32 R16, R16, 0x1f, RZ ;  /* 0x0000001f10107819 */ /* 0x000fce00000006ff */
.L_x_3802:
[----:B---3--:R3:W4:Y:S02]  /*9cf0*/  SYNCS.PHASECHK.TRANS64.TRYWAIT P0, [R9+URZ+0x36438], R16 ;  /* 0x03643810090075a7 */ /* 0x008724000800017f */
[----:B----4-:R-:W-:Y:S05]  /*9d00*/  @!P0 NANOSLEEP.SYNCS 0x989680 ;  /* 0x009896800000895d */ /* 0x010fea0003900000 */
[----:B------:R-:W4:Y:S02]  /*9d10*/  @!P0 SYNCS.PHASECHK.TRANS64 P0, [R9+URZ+0x36438], R16 ;  /* 0x03643810090085a7 */ /* 0x000f24000800007f */
[----:B----4-:R-:W-:Y:S05]  /*9d20*/  @!P0 BRA `(.L_x_3802) ;  /* 0xfffffffc00f08947 */ /* 0x010fea000383ffff */
.L_x_3668:
[----:B------:R-:W-:Y:S05]  /*9d30*/  BSYNC B6 ;  /* 0x0000000000067941 */ /* 0x000fea0003800000 */
.L_x_3660:
[----:B------:R-:W-:Y:S05]  /*9d40*/  EXIT ;  /* 0x000000000000794d */ /* 0x000fea0003800000 */
.L_x_3678:
[----:B------:R-:W-:Y:S02]  /*9d50*/  IMAD.MOV.U32 R12, RZ, RZ, RZ ;  /* 0x000000ffff0c7224 */ /* 0x000fe400078e00ff */
[----:B------:R-:W-:Y:S02]  /*9d60*/  IMAD.MOV.U32 R11, RZ, RZ, 0x1f ;  /* 0x0000001fff0b7424 */ /* 0x000fe400078e00ff */
[----:B------:R-:W-:-:S07]  /*9d70*/  IMAD.MOV.U32 R15, RZ, RZ, -0x1 ;  /* 0xffffffffff0f7424 */ /* 0x000fce00078e00ff */
[----:B----4-:R-:W-:Y:S05]  /*9d80*/  WARPSYNC.COLLECTIVE R15, `(.L_x_3803) ;  /* 0x000000000f087348 */ /* 0x010fea0003c00000 */
[----:B------:R1:W2:Y:S02]  /*9d90*/  SHFL.IDX P6, R14, R13, R12, R11 ;  /* 0x0000000c0d0e7389 */ /* 0x0002a400000c000b */
[----:B-12-4-:R-:W-:Y:S01]  /*9da0*/  ENDCOLLECTIVE ;  /* 0x000000000000791b */ /* 0x016fe20003800000 */
.L_x_3803:
[----:B------:R-:W-:Y:S05]  /*9db0*/  BRA `(.L_x_3804) ;  /* 0xffffff7800007947 */ /* 0x000fea000383ffff */
.L_x_3680:
[----:B--2---:R2:W3:Y:S02]  /*9dc0*/  SYNCS.PHASECHK.TRANS64.TRYWAIT P0, [R155+URZ+0x36400], R10 ;  /* 0x0364000a9b0075a7 */ /* 0x0044e4000800017f */
[----:B---3--:R-:W-:Y:S05]  /*9dd0*/  @!P0 NANOSLEEP.SYNCS 0x989680 ;  /* 0x009896800000895d */ /* 0x008fea0003900000 */
[----:B------:R-:W3:Y:S02]  /*9de0*/  @!P0 SYNCS.PHASECHK.TRANS64 P0, [R155+URZ+0x36400], R10 ;  /* 0x0364000a9b0085a7 */ /* 0x000ee4000800007f */
[----:B---3--:R-:W-:Y:S05]  /*9df0*/  @!P0 BRA `(.L_x_3680) ;  /* 0xfffffffc00f08947 */ /* 0x008fea000383ffff */
[----:B------:R-:W-:Y:S05]  /*9e00*/  BRA `(.L_x_3679) ;  /* 0xffffff7800407947 */ /* 0x000fea000383ffff */
.L_x_3684:
[----:B---3--:R3:W1:Y:S02]  /*9e10*/  SYNCS.PHASECHK.TRANS64.TRYWAIT P1, [R3+URZ+0x36410], R12 ;  /* 0x0364100c030075a7 */ /* 0x008664000802017f */
[----:B-1----:R-:W-:Y:S05]  /*9e20*/  @!P1 NANOSLEEP.SYNCS 0x989680 ;  /* 0x009896800000995d */ /* 0x002fea0003900000 */
[----:B------:R-:W1:Y:S02]  /*9e30*/  @!P1 SYNCS.PHASECHK.TRANS64 P1, [R3+URZ+0x36410], R12 ;  /* 0x0364100c030095a7 */ /* 0x000e64000802007f */
[----:B-1----:R-:W-:Y:S05]  /*9e40*/  @!P1 BRA `(.L_x_3684) ;  /* 0xfffffffc00f09947 */ /* 0x002fea000383ffff */
[----:B------:R-:W-:Y:S05]  /*9e50*/  BRA `(.L_x_3683) ;  /* 0xffffff7c00f47947 */ /* 0x000fea000383ffff */
.L_x_3688:
[----:B------:R1:W1:Y:S02]  /*9e60*/  SYNCS.PHASECHK.TRANS64.TRYWAIT P1, [R155+URZ+0x36430], R14 ;  /* 0x0364300e9b0075a7 */ /* 0x000264000802017f */
[----:B-1----:R-:W-:Y:S05]  /*9e70*/  @!P1 NANOSLEEP.SYNCS 0x989680 ;  /* 0x009896800000995d */ /* 0x002fea0003900000 */
[----:B------:R-:W1:Y:S02]  /*9e80*/  @!P1 SYNCS.PHASECHK.TRANS64 P1, [R155+URZ+0x36430], R14 ;  /* 0x0364300e9b0095a7 */ /* 0x000e64000802007f */
[----:B-1----:R-:W-:Y:S05]  /*9e90*/  @!P1 BRA `(.L_x_3688) ;  /* 0xfffffffc00f09947 */ /* 0x002fea000383ffff */
[----:B------:R-:W-:Y:S05]  /*9ea0*/  BRA `(.L_x_3687) ;  /* 0xffffff8400987947 */ /* 0x000fea000383ffff */
.L_x_3695:
[----:B------:R-:W-:Y:S01]  /*9eb0*/  BSSY B0, `(.L_x_3805) ;  /* 0x0000005000007945 */ /* 0x000fe20003800000 */
[----:B------:R-:W-:-:S07]  /*9ec0*/  IMAD.MOV.U32 R15, RZ, RZ, -0x1 ;  /* 0xffffffffff0f7424 */ /* 0x000fce00078e00ff */
[----:B------:R-:W-:Y:S05]  /*9ed0*/  WARPSYNC.COLLECTIVE R15, `(.L_x_3806) ;  /* 0x000000000f087348 */ /* 0x000fea0003c00000 */
[----:B------:R-:W-:Y:S01]  /*9ee0*/  NOP ;  /* 0x0000000000007918 */ /* 0x000fe20000000000 */
[----:B------:R-:W-:Y:S01]  /*9ef0*/  ENDCOLLECTIVE ;  /* 0x000000000000791b */ /* 0x000fe20003800000 */
.L_x_3806:
[----:B------:R-:W-:Y:S05]  /*9f00*/  BSYNC B0 ;  /* 0x0000000000007941 */ /* 0x000fea0003800000 */
.L_x_3805:
[----:B------:R-:W-:Y:S05]  /*9f10*/  BRA `(.L_x_3807) ;  /* 0xffffffa800047947 */ /* 0x000fea000383ffff */
.L_x_3704:
[----:B------:R-:W-:Y:S01]  /*9f20*/  BSSY B0, `(.L_x_3808) ;  /* 0x0000005000007945 */ /* 0x000fe20003800000 */
[----:B------:R-:W-:-:S07]  /*9f30*/  IMAD.MOV.U32 R15, RZ, RZ, -0x1 ;  /* 0xffffffffff0f7424 */ /* 0x000fce00078e00ff */
[----:B-1----:R-:W-:Y:S05]  /*9f40*/  WARPSYNC.COLLECTIVE R15, `(.L_x_3809) ;  /* 0x000000000f087348 */ /* 0x002fea0003c00000 */
[----:B------:R-:W-:Y:S01]  /*9f50*/  NOP ;  /* 0x0000000000007918 */ /* 0x000fe20000000000 */
[----:B-1----:R-:W-:Y:S01]  /*9f60*/  ENDCOLLECTIVE ;  /* 0x000000000000791b */ /* 0x002fe20003800000 */
.L_x_3809:
[----:B------:R-:W-:Y:S05]  /*9f70*/  BSYNC B0 ;  /* 0x0000000000007941 */ /* 0x000fea0003800000 */
.L_x_3808:
[----:B------:R-:W-:Y:S05]  /*9f80*/  BRA `(.L_x_3810) ;  /* 0xffffffa800f07947 */ /* 0x000fea000383ffff */
.L_x_3721:
[----:B------:R-:W-:Y:S01]  /*9f90*/  BSSY B0, `(.L_x_3811) ;  /* 0x0000005000007945 */ /* 0x000fe20003800000 */
[----:B------:R-:W-:-:S07]  /*9fa0*/  IMAD.MOV.U32 R15, RZ, RZ, -0x1 ;  /* 0xffffffffff0f7424 */ /* 0x000fce00078e00ff */
[----:B------:R-:W-:Y:S05]  /*9fb0*/  WARPSYNC.COLLECTIVE R15, `(.L_x_3812) ;  /* 0x000000000f087348 */ /* 0x000fea0003c00000 */
[----:B------:R-:W-:Y:S01]  /*9fc0*/  NOP ;  /* 0x0000000000007918 */ /* 0x000fe20000000000 */
[----:B------:R-:W-:Y:S01]  /*9fd0*/  ENDCOLLECTIVE ;  /* 0x000000000000791b */ /* 0x000fe20003800000 */
.L_x_3812:
[----:B------:R-:W-:Y:S05]  /*9fe0*/  BSYNC B0 ;  /* 0x0000000000007941 */ /* 0x000fea0003800000 */
.L_x_3811:
[----:B------:R-:W-:Y:S05]  /*9ff0*/  BRA `(.L_x_3813) ;  /* 0xffffffb800e87947 */ /* 0x000fea000383ffff */
.L_x_3738:
[----:B------:R-:W-:Y:S01]  /*a000*/  BSSY B0, `(.L_x_3814) ;  /* 0x0000005000007945 */ /* 0x000fe20003800000 */
[----:B------:R-:W-:-:S07]  /*a010*/  IMAD.MOV.U32 R15, RZ, RZ, -0x1 ;  /* 0xffffffffff0f7424 */ /* 0x000fce00078e00ff */
[----:B------:R-:W-:Y:S05]  /*a020*/  WARPSYNC.COLLECTIVE R15, `(.L_x_3815) ;  /* 0x000000000f087348 */ /* 0x000fea0003c00000 */
[----:B------:R-:W-:Y:S01]  /*a030*/  NOP ;  /* 0x0000000000007918 */ /* 0x000fe20000000000 */
[----:B------:R-:W-:Y:S01]  /*a040*/  ENDCOLLECTIVE ;  /* 0x000000000000791b */ /* 0x000fe20003800000 */
.L_x_3815:
[----:B------:R-:W-:Y:S05]  /*a050*/  BSYNC B0 ;  /* 0x0000000000007941 */ /* 0x000fea0003800000 */
.L_x_3814:
[----:B------:R-:W-:Y:S05]  /*a060*/  BRA `(.L_x_3816) ;  /* 0xffffffc000fc7947 */ /* 0x000fea000383ffff */
.L_x_3754:
[----:B------:R-:W-:Y:S01]  /*a070*/  BSSY B0, `(.L_x_3817) ;  /* 0x0000005000007945 */ /* 0x000fe20003800000 */
[----:B------:R-:W-:-:S07]  /*a080*/  IMAD.MOV.U32 R15, RZ, RZ, -0x1 ;  /* 0xffffffffff0f7424 */ /* 0x000fce00078e00ff */
[----:B------:R-:W-:Y:S05]  /*a090*/  WARPSYNC.COLLECTIVE R15, `(.L_x_3818) ;  /* 0x000000000f087348 */ /* 0x000fea0003c00000 */
[----:B------:R-:W-:Y:S01]  /*a0a0*/  NOP ;  /* 0x0000000000007918 */ /* 0x000fe20000000000 */
[----:B------:R-:W-:Y:S01]  /*a0b0*/  ENDCOLLECTIVE ;  /* 0x000000000000791b */ /* 0x000fe20003800000 */
.L_x_3818:
[----:B------:R-:W-:Y:S05]  /*a0c0*/  BSYNC B0 ;  /* 0x0000000000007941 */ /* 0x000fea0003800000 */
.L_x_3817:
[----:B------:R-:W-:Y:S05]  /*a0d0*/  BRA `(.L_x_3819) ;  /* 0xffffffc800887947 */ /* 0x000fea000383ffff */
.L_x_3778:
[----:B-1----:R1:W2:Y:S02]  /*a0e0*/  SYNCS.PHASECHK.TRANS64.TRYWAIT P1, [R0+URZ+0x36420], R6 ;  /* 0x03642006000075a7 */ /* 0x0022a4000802017f */
[----:B--2---:R-:W-:Y:S05]  /*a0f0*/  @!P1 NANOSLEEP.SYNCS 0x989680 ;  /* 0x009896800000995d */ /* 0x004fea0003900000 */
[----:B------:R-:W2:Y:S02]  /*a100*/  @!P1 SYNCS.PHASECHK.TRANS64 P1, [R0+URZ+0x36420], R6 ;  /* 0x03642006000095a7 */ /* 0x000ea4000802007f */
[----:B--2---:R-:W-:Y:S05]  /*a110*/  @!P1 BRA `(.L_x_3778) ;  /* 0xfffffffc00f09947 */ /* 0x004fea000383ffff */
[----:B------:R-:W-:Y:S05]  /*a120*/  BRA `(.L_x_3820) ;  /* 0xffffffd800e87947 */ /* 0x000fea000383ffff */
.L_x_3782:
[----:B-1----:R1:W2:Y:S02]  /*a130*/  SYNCS.PHASECHK.TRANS64.TRYWAIT P1, [R0+URZ+0x36438], R6 ;  /* 0x03643806000075a7 */ /* 0x0022a4000802017f */
[----:B--2---:R-:W-:Y:S05]  /*a140*/  @!P1 NANOSLEEP.SYNCS 0x989680 ;  /* 0x009896800000995d */ /* 0x004fea0003900000 */
[----:B------:R-:W2:Y:S02]  /*a150*/  @!P1 SYNCS.PHASECHK.TRANS64 P1, [R0+URZ+0x36438], R6 ;  /* 0x03643806000095a7 */ /* 0x000ea4000802007f */
[----:B--2---:R-:W-:Y:S05]  /*a160*/  @!P1 BRA `(.L_x_3782) ;  /* 0xfffffffc00f09947 */ /* 0x004fea000383ffff */
[----:B------:R-:W-:Y:S05]  /*a170*/  BRA `(.L_x_3821) ;  /* 0xffffffe000c87947 */ /* 0x000fea000383ffff */
.L_x_3784:
[----:B--2---:R2:W3:Y:S02]  /*a180*/  SYNCS.PHASECHK.TRANS64.TRYWAIT P1, [R0+URZ+0x36428], R3 ;  /* 0x03642803000075a7 */ /* 0x0044e4000802017f */
[----:B---3--:R-:W-:Y:S05]  /*a190*/  @!P1 NANOSLEEP.SYNCS 0x989680 ;  /* 0x009896800000995d */ /* 0x008fea0003900000 */
[----:B------:R-:W3:Y:S02]  /*a1a0*/  @!P1 SYNCS.PHASECHK.TRANS64 P1, [R0+URZ+0x36428], R3 ;  /* 0x03642803000095a7 */ /* 0x000ee4000802007f */
[----:B---3--:R-:W-:Y:S05]  /*a1b0*/  @!P1 BRA `(.L_x_3784) ;  /* 0xfffffffc00f09947 */ /* 0x008fea000383ffff */
[----:B------:R-:W-:Y:S05]  /*a1c0*/  BRA `(.L_x_3822) ;  /* 0xffffffe4008c7947 */ /* 0x000fea000383ffff */
.L_x_3786:
        /* <DEDUP_REMOVED lines=8> */
.L_x_3788:
[----:B------:R-:W-:-:S07]  /*a250*/  SHF.L.U32 R5, R7, 0x1f, RZ ;  /* 0x0000001f07057819 */ /* 0x000fce00000006ff */
.L_x_3824:
[----:B--2---:R2:W3:Y:S02]  /*a260*/  SYNCS.PHASECHK.TRANS64.TRYWAIT P1, [R0+URZ+0x36420], R5 ;  /* 0x03642005000075a7 */ /* 0x0044e4000802017f */
[----:B---3--:R-:W-:Y:S05]  /*a270*/  @!P1 NANOSLEEP.SYNCS 0x989680 ;  /* 0x009896800000995d */ /* 0x008fea0003900000 */
[----:B------:R-:W3:Y:S02]  /*a280*/  @!P1 SYNCS.PHASECHK.TRANS64 P1, [R0+URZ+0x36420], R5 ;  /* 0x03642005000095a7 */ /* 0x000ee4000802007f */
[----:B---3--:R-:W-:Y:S05]  /*a290*/  @!P1 BRA `(.L_x_3824) ;  /* 0xfffffffc00f09947 */ /* 0x008fea000383ffff */
[----:B------:R-:W-:Y:S05]  /*a2a0*/  BRA `(.L_x_3825) ;  /* 0xffffffe800dc7947 */ /* 0x000fea000383ffff */
.L_x_3791:
[----:B--2---:R2:W3:Y:S02]  /*a2b0*/  SYNCS.PHASECHK.TRANS64.TRYWAIT P1, [R0+URZ+0x36438], R6 ;  /* 0x03643806000075a7 */ /* 0x0044e4000802017f */
[----:B---3--:R-:W-:Y:S05]  /*a2c0*/  @!P1 NANOSLEEP.SYNCS 0x989680 ;  /* 0x009896800000995d */ /* 0x008fea0003900000 */
[----:B------:R-:W3:Y:S02]  /*a2d0*/  @!P1 SYNCS.PHASECHK.TRANS64 P1, [R0+URZ+0x36438], R6 ;  /* 0x03643806000095a7 */ /* 0x000ee4000802007f */
[----:B---3--:R-:W-:Y:S05]  /*a2e0*/  @!P1 BRA `(.L_x_3791) ;  /* 0xfffffffc00f09947 */ /* 0x008fea000383ffff */
[----:B------:R-:W-:Y:S05]  /*a2f0*/  BRA `(.L_x_3826) ;  /* 0xffffffec00a87947 */ /* 0x000fea000383ffff */
.L_x_3793:
[----:B-1----:R1:W2:Y:S02]  /*a300*/  SYNCS.PHASECHK.TRANS64.TRYWAIT P1, [R0+URZ+0x36428], R5 ;  /* 0x03642805000075a7 */ /* 0x0022a4000802017f */
[----:B--2---:R-:W-:Y:S05]  /*a310*/  @!P1 NANOSLEEP.SYNCS 0x989680 ;  /* 0x009896800000995d */ /* 0x004fea0003900000 */
[----:B------:R-:W2:Y:S02]  /*a320*/  @!P1 SYNCS.PHASECHK.TRANS64 P1, [R0+URZ+0x36428], R5 ;  /* 0x03642805000095a7 */ /* 0x000ea4000802007f */
[----:B--2---:R-:W-:Y:S05]  /*a330*/  @!P1 BRA `(.L_x_3793) ;  /* 0xfffffffc00f09947 */ /* 0x004fea000383ffff */
[----:B------:R-:W-:Y:S05]  /*a340*/  BRA `(.L_x_3827) ;  /* 0xfffffff000547947 */ /* 0x000fea000383ffff */
.L_x_3795:
[----:B--2---:R2:W3:Y:S02]  /*a350*/  SYNCS.PHASECHK.TRANS64.TRYWAIT P1, [R0+URZ+0x36438], R3 ;  /* 0x03643803000075a7 */ /* 0x0044e4000802017f */
[----:B---3--:R-:W-:Y:S05]  /*a360*/  @!P1 NANOSLEEP.SYNCS 0x989680 ;  /* 0x009896800000995d */ /* 0x008fea0003900000 */
[----:B------:R-:W3:Y:S02]  /*a370*/  @!P1 SYNCS.PHASECHK.TRANS64 P1, [R0+URZ+0x36438], R3 ;  /* 0x03643803000095a7 */ /* 0x000ee4000802007f */
[----:B---3--:R-:W-:Y:S05]  /*a380*/  @!P1 BRA `(.L_x_3795) ;  /* 0xfffffffc00f09947 */ /* 0x008fea000383ffff */
[----:B------:R-:W-:Y:S05]  /*a390*/  BRA `(.L_x_3828) ;  /* 0xfffffff400107947 */ /* 0x000fea000383ffff */
.L_x_3797:
[----:B------:R-:W-:Y:S01]  /*a3a0*/  BSSY B0, `(.L_x_3829) ;  /* 0x0000006000007945 */ /* 0x000fe20003800000 */
[----:B------:R-:W-:-:S07]  /*a3b0*/  IMAD.MOV.U32 R15, RZ, RZ, -0x1 ;  /* 0xffffffffff0f7424 */ /* 0x000fce00078e00ff */
[----:B------:R-:W-:Y:S05]  /*a3c0*/  WARPSYNC.COLLECTIVE R15, `(.L_x_3830) ;  /* 0x000000000f0c7348 */ /* 0x000fea0003c00000 */
[----:B------:R-:W-:Y:S02]  /*a3d0*/  ELECT P6, UR62, PT ;  /* 0x00000000003e782f */ /* 0x000fe400038c0000 */
[----:B------:R-:W-:Y:S01]  /*a3e0*/  MOV R14, UR62 ;  /* 0x0000003e000e7c02 */ /* 0x000fe20008000f00 */
[----:B------:R-:W-:Y:S10]  /*a3f0*/  ENDCOLLECTIVE ;  /* 0x000000000000791b */ /* 0x000ff40003800000 */
.L_x_3830:
[----:B------:R-:W-:Y:S05]  /*a400*/  BSYNC B0 ;  /* 0x0000000000007941 */ /* 0x000fea0003800000 */
.L_x_3829:
[----:B------:R-:W-:Y:S05]  /*a410*/  BRA `(.L_x_3831) ;  /* 0xfffffff400cc7947 */ /* 0x000fea000383ffff */
.L_x_3799:
[----:B-1----:R1:W2:Y:S02]  /*a420*/  SYNCS.PHASECHK.TRANS64.TRYWAIT P0, [R7+URZ], R4 ;  /* 0x00000004070075a7 */ /* 0x0022a4000800017f */
[----:B--2---:R-:W-:Y:S05]  /*a430*/  @!P0 NANOSLEEP.SYNCS 0x989680 ;  /* 0x009896800000895d */ /* 0x004fea0003900000 */
[----:B------:R-:W2:Y:S02]  /*a440*/  @!P0 SYNCS.PHASECHK.TRANS64 P0, [R7+URZ], R4 ;  /* 0x00000004070085a7 */ /* 0x000ea4000800007f */
[----:B--2---:R-:W-:Y:S05]  /*a450*/  @!P0 BRA `(.L_x_3799) ;  /* 0xfffffffc00f08947 */ /* 0x004fea000383ffff */
[----:B------:R-:W-:Y:S05]  /*a460*/  BRA `(.L_x_3832) ;  /* 0xfffffff8000c7947 */ /* 0x000fea000383ffff */
.L_x_3800:
[----:B--2---:R2:W3:Y:S02]  /*a470*/  SYNCS.PHASECHK.TRANS64.TRYWAIT P0, [R3+URZ], R0 ;  /* 0x00000000030075a7 */ /* 0x0044e4000800017f */
[----:B---3--:R-:W-:Y:S05]  /*a480*/  @!P0 NANOSLEEP.SYNCS 0x989680 ;  /* 0x009896800000895d */ /* 0x008fea0003900000 */
[----:B------:R-:W3:Y:S02]  /*a490*/  @!P0 SYNCS.PHASECHK.TRANS64 P0, [R3+URZ], R0 ;  /* 0x00000000030085a7 */ /* 0x000ee4000800007f */
[----:B---3--:R-:W-:Y:S05]  /*a4a0*/  @!P0 BRA `(.L_x_3800) ;  /* 0xfffffffc00f08947 */ /* 0x008fea000383ffff */
[----:B------:R-:W-:Y:S05]  /*a4b0*/  BRA `(.L_x_3833) ;  /* 0xfffffff800007947 */ /* 0x000fea000383ffff */
.L_x_3834:
        /* <DEDUP_REMOVED lines=12> */
.L_x_3881:


//--------------------- .text._ZN7cutlass13device_kernelIN5flash22FlashAttnBwdPreprocessIN4cute5tupleIJNS3_1CILi64EEENS5_ILi192EEEEEENS_10bfloat16_tEfNS_4arch4Sm90ELb1ELb1EEEEEvNT_6ParamsE --------------------------
	.section	.text._ZN7cutlass13device_kernelIN5flash22FlashAttnBwdPreprocessIN4cute5tupleIJNS3_1CILi64EEENS5_ILi192EEEEEENS_10bfloat16_tEfNS_4arch4Sm90ELb1ELb1EEEEEvNT_6ParamsE,"ax",@progbits
	.align	128
.text._ZN7cutlass13device_kernelIN5flash22FlashAttnBwdPreprocessIN4cute5tupleIJNS3_1CILi64EEENS5_ILi192EEEEEENS_10bfloat16_tEfNS_4arch4Sm90ELb1ELb1EEEEEvNT_6ParamsE:
        .type           _ZN7cutlass13device_kernelIN5flash22FlashAttnBwdPreprocessIN4cute5tupleIJNS3_1CILi64EEENS5_ILi192EEEEEENS_10bfloat16_tEfNS_4arch4Sm90ELb1ELb1EEEEEvNT_6ParamsE,@function
        .size           _ZN7cutlass13device_kernelIN5flash22FlashAttnBwdPreprocessIN4cute5tupleIJNS3_1CILi64EEENS5_ILi192EEEEEENS_10bfloat16_tEfNS_4arch4Sm90ELb1ELb1EEEEEvNT_6ParamsE,(.L_x_3882 - _ZN7cutlass13device_kernelIN5flash22FlashAttnBwdPreprocessIN4cute5tupleIJNS3_1CILi64EEENS5_ILi192EEEEEENS_10bfloat16_tEfNS_4arch4Sm90ELb1ELb1EEEEEvNT_6ParamsE)
        .other          _ZN7cutlass13device_kernelIN5flash22FlashAttnBwdPreprocessIN4cute5tupleIJNS3_1CILi64EEENS5_ILi192EEEEEENS_10bfloat16_tEfNS_4arch4Sm90ELb1ELb1EEEEEvNT_6ParamsE,@"STO_CUDA_ENTRY STV_DEFAULT"
_ZN7cutlass13device_kernelIN5flash22FlashAttnBwdPreprocessIN4cute5tupleIJNS3_1CILi64EEENS5_ILi192EEEEEENS_10bfloat16_tEfNS_4arch4Sm90ELb1ELb1EEEEEvNT_6ParamsE:
        /* <DEDUP_REMOVED lines=17> */
[----:B------:R-:W0:Y:S01]  /*0110*/  S2UR UR6, SR_CTAID.Y ;  /* 0x00000000000679c3 */ /* 0x000e220000002600 */
[----:B------:R-:W1:Y:S02]  /*0120*/  S2R R61, SR_CTAID.X ;  /* 0x00000000003d7919 */ /* 0x000e640000002500 */
[----:B------:R-:W-:Y:S01]  /*0130*/  ISETP.NE.AND.EX P1, PT, R9, RZ, PT, P1 ;  /* 0x000000ff0900720c */ /* 0x000fe20003f25310 */
[----:B------:R-:W3:Y:S01]  /*0140*/  S2R R59, SR_TID.X ;  /* 0x00000000003b7919 */ /* 0x000ee20000002100 */
[----:B-1----:R-:W-:Y:S01]  /*0150*/  IMAD.SHL.U32 R60, R61, 0x40, RZ ;  /* 0x000000403d3c7824 */ /* 0x002fe200078e00ff */
[----:B0-2---:R-:W-:Y:S10]  /*0160*/  @P2 BRA `(.L_x_3835) ;  /* 0x0000000000102947 */ /* 0x005ff40003800000 */
[----:B------:R-:W-:Y:S05]  /*0170*/  @!P0 BRA `(.L_x_3835) ;  /* 0x00000000000c8947 */ /* 0x000fea0003800000 */
[----:B------:R-:W2:Y:S04]  /*0180*/  LDG.E R0, desc[UR4][R2.64] ;  /* 0x0000000402007981 */ /* 0x000ea8000c1e1900 */
[----:B-----5:R-:W2:Y:S02]  /*0190*/  LDG.E R67, desc[UR4][R2.64+0x4] ;  /* 0x0000040402437981 */ /* 0x020ea4000c1e1900 */
[----:B--2---:R-:W-:-:S07]  /*01a0*/  IMAD.IADD R67, R67, 0x1, -R0 ;  /* 0x0000000143437824 */ /* 0x004fce00078e0a00 */
.L_x_3835:
[----:B-----5:R-:W-:-:S13]  /*01b0*/  ISETP.LE.AND P2, PT, R67, R60, PT ;  /* 0x0000003c4300720c */ /* 0x020fda0003f43270 */
[----:B------:R-:W-:Y:S05]  /*01c0*/  @P1 EXIT P2 ;  /* 0x000000000000194d */ /* 0x000fea0001000000 */
[----:B------:R-:W0:Y:S01]  /*01d0*/  LDC.64 R16, c[0x0][0x230] ;  /* 0x00008c00ff107b82 */ /* 0x000e220000000a00 */
[----:B---3--:R-:W-:Y:S01]  /*01e0*/  SHF.R.S32.HI R0, RZ, 0x1f, R59 ;  /* 0x0000001fff007819 */ /* 0x008fe2000001143b */
[----:B------:R-:W-:Y:S01]  /*01f0*/  IMAD.IADD R57, R67, 0x1, -R60 ;  /* 0x0000000143397824 */ /* 0x000fe200078e0a3c */
[----:B------:R-:W-:Y:S01]  /*0200*/  USHF.R.S32.HI UR7, URZ, 0x1f, UR6 ;  /* 0x0000001f3f077899 */ /* 0x000fe20008011406 */
[----:B------:R-:W-:Y:S02]  /*0210*/  CS2R R8, SRZ ;  /* 0x0000000000087805 */ /* 0x000fe4000001ff00 */
[----:B------:R-:W-:Y:S01]  /*0220*/  LEA.HI R56, R0, R59, RZ, 0x3 ;  /* 0x0000003b00387211 */ /* 0x000fe200078f18ff */
[----:B------:R-:W-:Y:S01]  /*0230*/  BSSY B0, `(.L_x_3836) ;  /* 0x000002a000007945 */ /* 0x000fe20003800000 */
[----:B------:R-:W-:Y:S02]  /*0240*/  ISETP.GE.AND P2, PT, R59, R57, PT ;  /* 0x000000393b00720c */ /* 0x000fe40003f46270 */
[----:B------:R-:W-:-:S02]  /*0250*/  LOP3.LUT R58, R56, 0xfffffff8, RZ, 0xc0, !PT ;  /* 0xfffffff8383a7812 */ /* 0x000fc400078ec0ff */
[C---:B------:R-:W-:Y:S02]  /*0260*/  ISETP.GT.OR P2, PT, R59.reuse, 0x3f, P2 ;  /* 0x0000003f3b00780c */ /* 0x040fe40001744670 */
[-C--:B------:R-:W-:Y:S01]  /*0270*/  @P0 LEA R0, R66, R7.reuse, 0x6 ;  /* 0x0000000742000211 */ /* 0x080fe200078e30ff */
[----:B------:R-:W-:Y:S01]  /*0280*/  IMAD.IADD R58, R59, 0x1, -R58 ;  /* 0x000000013b3a7824 */ /* 0x000fe200078e0a3a */
[----:B------:R-:W-:Y:S02]  /*0290*/  @P0 MOV R8, R7 ;  /* 0x0000000700080202 */ /* 0x000fe40000000f00 */
[----:B------:R-:W-:Y:S01]  /*02a0*/  @P0 SHF.R.S32.HI R3, RZ, 0x1f, R0 ;  /* 0x0000001fff030819 */ /* 0x000fe20000011400 */
[----:B------:R-:W-:Y:S01]  /*02b0*/  IMAD.SHL.U32 R62, R58, 0x8, RZ ;  /* 0x000000083a3e7824 */ /* 0x000fe200078e00ff */
[----:B------:R-:W-:Y:S02]  /*02c0*/  SHF.R.S32.HI R56, RZ, 0x3, R56 ;  /* 0x00000003ff387819 */ /* 0x000fe40000011438 */
[----:B------:R-:W-:-:S02]  /*02d0*/  @P0 LEA.HI R0, R3, R0, RZ, 0x6 ;  /* 0x0000000003000211 */ /* 0x000fc400078f30ff */
[----:B------:R-:W-:Y:S01]  /*02e0*/  SHF.R.S32.HI R63, RZ, 0x1f, R62 ;  /* 0x0000001fff3f7819 */ /* 0x000fe2000001143e */
[----:B0-----:R-:W-:Y:S01]  /*02f0*/  IMAD R2, R16, UR7, RZ ;  /* 0x0000000710027c24 */ /* 0x001fe2000f8e02ff */
[----:B------:R-:W-:Y:S02]  /*0300*/  SHF.R.S32.HI R3, RZ, 0x1f, R66 ;  /* 0x0000001fff037819 */ /* 0x000fe40000011442 */
[----:B------:R-:W-:Y:S01]  /*0310*/  @P0 SHF.R.S32.HI R9, RZ, 0x1f, R7 ;  /* 0x0000001fff090819 */ /* 0x000fe20000011407 */
[----:B------:R-:W-:Y:S01]  /*0320*/  IMAD R17, R17, UR6, R2 ;  /* 0x0000000611117c24 */ /* 0x000fe2000f8e0202 */
[----:B------:R-:W-:Y:S01]  /*0330*/  IADD3 R64, P3, R56, R8, RZ ;  /* 0x0000000838407210 */ /* 0x000fe20007f7e0ff */
[----:B------:R-:W-:Y:S01]  /*0340*/  IMAD.WIDE.U32 R14, R16, UR6, R62 ;  /* 0x00000006100e7c25 */ /* 0x000fe2000f8e003e */
[----:B------:R-:W-:Y:S02]  /*0350*/  SEL R6, R66, RZ, !P1 ;  /* 0x000000ff42067207 */ /* 0x000fe40004800000 */
[----:B------:R-:W-:Y:S01]  /*0360*/  MOV R5, 0x7f800000 ;  /* 0x7f80000000057802 */ /* 0x000fe20000000f00 */
[----:B------:R-:W-:Y:S01]  /*0370*/  IMAD.MOV.U32 R7, RZ, RZ, RZ ;  /* 0x000000ffff077224 */ /* 0x000fe200078e00ff */
[----:B------:R-:W-:-:S02]  /*0380*/  SHF.R.S32.HI R4, RZ, 0x1f, R56 ;  /* 0x0000001fff047819 */ /* 0x000fc40000011438 */
[----:B------:R-:W-:Y:S01]  /*0390*/  SEL R3, R3, RZ, !P1 ;  /* 0x000000ff03037207 */ /* 0x000fe20004800000 */
[----:B------:R-:W-:Y:S06]  /*03a0*/  @P2 BRA `(.L_x_3837) ;  /* 0x0000000000482947 */ /* 0x000fec0003800000 */
[----:B------:R-:W0:Y:S01]  /*03b0*/  LDC.64 R12, c[0x0][0x290] ;  /* 0x0000a400ff0c7b82 */ /* 0x000e220000000a00 */
[----:B------:R-:W-:Y:S01]  /*03c0*/  SHF.R.S32.HI R5, RZ, 0x1f, R60 ;  /* 0x0000001fff057819 */ /* 0x000fe2000001143c */
[----:B------:R-:W-:Y:S01]  /*03d0*/  ULDC.64 UR8, c[0x0][0x298] ;  /* 0x0000a60000087ab9 */ /* 0x000fe20000000a00 */
[--C-:B------:R-:W-:Y:S02]  /*03e0*/  SHF.R.S32.HI R2, RZ, 0x1f, R59.reuse ;  /* 0x0000001fff027819 */ /* 0x100fe4000001143b */
[----:B------:R-:W-:-:S04]  /*03f0*/  IADD3 R10, P1, P2, R8, R60, R59 ;  /* 0x0000003c080a7210 */ /* 0x000fc80007a3e03b */
[----:B------:R-:W-:Y:S01]  /*0400*/  IADD3.X R11, R9, R5, R2, P1, P2 ;  /* 0x00000005090b7210 */ /* 0x000fe20000fe4402 */
[C---:B0-----:R-:W-:Y:S02]  /*0410*/  IMAD R2, R12.reuse, UR7, RZ ;  /* 0x000000070c027c24 */ /* 0x041fe4000f8e02ff */
[----:B------:R-:W-:-:S04]  /*0420*/  IMAD.WIDE.U32 R10, R12, UR6, R10 ;  /* 0x000000060c0a7c25 */ /* 0x000fc8000f8e000a */
[----:B------:R-:W-:Y:S02]  /*0430*/  IMAD R5, R13, UR6, R2 ;  /* 0x000000060d057c24 */ /* 0x000fe4000f8e0202 */
[----:B------:R-:W-:Y:S02]  /*0440*/  IMAD R13, R3, UR8, RZ ;  /* 0x00000008030d7c24 */ /* 0x000fe4000f8e02ff */
[----:B------:R-:W-:Y:S02]  /*0450*/  IMAD.IADD R11, R11, 0x1, R5 ;  /* 0x000000010b0b7824 */ /* 0x000fe400078e0205 */
[C---:B------:R-:W-:Y:S02]  /*0460*/  IMAD R5, R6.reuse, UR9, R13 ;  /* 0x0000000906057c24 */ /* 0x040fe4000f8e020d */
[----:B------:R-:W-:Y:S01]  /*0470*/  IMAD.WIDE.U32 R10, R6, UR8, R10 ;  /* 0x00000008060a7c25 */ /* 0x000fe2000f8e000a */
[----:B------:R-:W-:-:S03]  /*0480*/  ULDC.64 UR8, c[0x0][0x288] ;  /* 0x0000a20000087ab9 */ /* 0x000fc60000000a00 */
[----:B------:R-:W-:Y:S01]  /*0490*/  IMAD.IADD R5, R11, 0x1, R5 ;  /* 0x000000010b057824 */ /* 0x000fe200078e0205 */
[----:B------:R-:W-:-:S04]  /*04a0*/  LEA R12, P1, R10, UR8, 0x2 ;  /* 0x000000080a0c7c11 */ /* 0x000fc8000f8210ff */
[----:B------:R-:W-:-:S05]  /*04b0*/  LEA.HI.X R13, R10, UR9, R5, 0x2, P1 ;  /* 0x000000090a0d7c11 */ /* 0x000fca00088f1405 */
[----:B------:R0:W5:Y:S04]  /*04c0*/  LDG.E R5, desc[UR4][R12.64] ;  /* 0x000000040c057981 */ /* 0x000168000c1e1900 */
.L_x_3837:
[----:B------:R-:W-:Y:S05]  /*04d0*/  BSYNC B0 ;  /* 0x0000000000007941 */ /* 0x000fea0003800000 */
.L_x_3836:
[----:B------:R-:W-:Y:S01]  /*04e0*/  @P0 LOP3.LUT R7, R0, 0xffffffc0, RZ, 0xc0, !PT ;  /* 0xffffffc000070812 */ /* 0x000fe200078ec0ff */
[----:B------:R-:W-:Y:S01]  /*04f0*/  ULDC.64 UR8, c[0x0][0x238] ;  /* 0x00008e0000087ab9 */ /* 0x000fe20000000a00 */
[C---:B------:R-:W-:Y:S01]  /*0500*/  ISETP.GE.AND P0, PT, R56.reuse, R57, PT ;  /* 0x000000393800720c */ /* 0x040fe20003f06270 */
[----:B------:R-:W-:Y:S01]  /*0510*/  IMAD R11, R3, UR8, RZ ;  /* 0x00000008030b7c24 */ /* 0x000fe2000f8e02ff */
[----:B------:R-:W-:Y:S01]  /*0520*/  IADD3 R15, R15, R17, RZ ;  /* 0x000000110f0f7210 */ /* 0x000fe20007ffe0ff */
[----:B------:R-:W-:Y:S01]  /*0530*/  VIADD R2, R56, 0x20 ;  /* 0x0000002038027836 */ /* 0x000fe20000000000 */
[----:B------:R-:W-:Y:S01]  /*0540*/  BSSY B0, `(.L_x_3838) ;  /* 0x000003b000007945 */ /* 0x000fe20003800000 */
[C---:B------:R-:W-:Y:S01]  /*0550*/  IMAD R35, R6.reuse, UR9, R11 ;  /* 0x0000000906237c24 */ /* 0x040fe2000f8e020b */
[----:B------:R-:W-:Y:S01]  /*0560*/  CS2R R16, SRZ ;  /* 0x0000000000107805 */ /* 0x000fe2000001ff00 */
[----:B------:R-:W-:Y:S01]  /*0570*/  IMAD.WIDE.U32 R52, R6, UR8, R14 ;  /* 0x0000000806347c25 */ /* 0x000fe2000f8e000e */
[----:B------:R-:W-:-:S02]  /*0580*/  CS2R R10, SRZ ;  /* 0x00000000000a7805 */ /* 0x000fc4000001ff00 */
[----:B0-----:R-:W-:Y:S02]  /*0590*/  CS2R R12, SRZ ;  /* 0x00000000000c7805 */ /* 0x001fe4000001ff00 */
[----:B------:R-:W-:Y:S01]  /*05a0*/  CS2R R14, SRZ ;  /* 0x00000000000e7805 */ /* 0x000fe2000001ff00 */
[----:B------:R-:W-:Y:S01]  /*05b0*/  IMAD.X R65, R4, 0x1, R9, P3 ;  /* 0x0000000104417824 */ /* 0x000fe200018e0609 */
        /* <DEDUP_REMOVED lines=8> */
[----:B------:R-:W-:Y:S02]  /*0640*/  ISETP.GE.AND P1, PT, R2, R57, PT ;  /* 0x000000390200720c */ /* 0x000fe40003f26270 */
[----:B------:R-:W-:Y:S01]  /*0650*/  CS2R R30, SRZ ;  /* 0x00000000001e7805 */ /* 0x000fe2000001ff00 */
[----:B------:R-:W-:Y:S01]  /*0660*/  IMAD.WIDE R64, R61, 0x40, R64 ;  /* 0x000000403d407825 */ /* 0x000fe200078e0240 */
[----:B------:R-:W-:Y:S01]  /*0670*/  IADD3 R35, R53, R35, RZ ;  /* 0x0000002335237210 */ /* 0x000fe20007ffe0ff */
[----:B------:R-:W-:Y:S08]  /*0680*/  @P0 BRA `(.L_x_3839) ;  /* 0x0000000000980947 */ /* 0x000ff00003800000 */
[----:B------:R-:W-:Y:S01]  /*0690*/  ULDC UR8, c[0x0][0x21c] ;  /* 0x0000870000087ab9 */ /* 0x000fe20000000800 */
[C---:B------:R-:W-:Y:S01]  /*06a0*/  VIADD R0, R62.reuse, 0x40 ;  /* 0x000000403e007836 */ /* 0x040fe20000000000 */
[C---:B------:R-:W-:Y:S01]  /*06b0*/  ISETP.GE.AND P4, PT, R62.reuse, UR8, PT ;  /* 0x000000083e007c0c */ /* 0x040fe2000bf86270 */
[----:B------:R-:W-:-:S03]  /*06c0*/  VIADD R34, R62, 0x80 ;  /* 0x000000803e227836 */ /* 0x000fc60000000000 */
[----:B------:R-:W-:Y:S02]  /*06d0*/  ISETP.GE.AND P3, PT, R0, UR8, PT ;  /* 0x0000000800007c0c */ /* 0x000fe4000bf66270 */
[----:B------:R-:W-:-:S07]  /*06e0*/  ISETP.GE.AND P2, PT, R34, UR8, PT ;  /* 0x0000000822007c0c */ /* 0x000fce000bf46270 */
[----:B------:R-:W0:Y:S01]  /*06f0*/  @!P4 LDC.64 R46, c[0x0][0x228] ;  /* 0x00008a00ff2ecb82 */ /* 0x000e220000000a00 */
[----:B------:R-:W-:-:S05]  /*0700*/  @!P4 MOV R34, R52 ;  /* 0x000000340022c202 */ /* 0x000fca0000000f00 */
[----:B------:R-:W-:Y:S01]  /*0710*/  @!P2 MOV R48, R52 ;  /* 0x000000340030a202 */ /* 0x000fe20000000f00 */
[----:B------:R-:W-:Y:S01]  /*0720*/  @!P2 IMAD.MOV.U32 R49, RZ, RZ, R35 ;  /* 0x000000ffff31a224 */ /* 0x000fe200078e0023 */
[----:B------:R-:W1:Y:S08]  /*0730*/  @!P3 LDC.64 R40, c[0x0][0x228] ;  /* 0x00008a00ff28bb82 */ /* 0x000e700000000a00 */
[----:B------:R-:W2:Y:S08]  /*0740*/  @!P2 LDC.64 R36, c[0x0][0x228] ;  /* 0x00008a00ff24ab82 */ /* 0x000eb00000000a00 */
[----:B------:R-:W3:Y:S01]  /*0750*/  @!P4 LDC.64 R44, c[0x0][0x210] ;  /* 0x00008400ff2ccb82 */ /* 0x000ee20000000a00 */
[----:B0-----:R-:W-:-:S02]  /*0760*/  @!P4 IMAD R0, R65, R46, RZ ;  /* 0x0000002e4100c224 */ /* 0x001fc400078e02ff */
[----:B------:R-:W-:-:S04]  /*0770*/  @!P4 IMAD.WIDE.U32 R50, R64, R46, R34 ;  /* 0x0000002e4032c225 */ /* 0x000fc800078e0022 */
[C---:B------:R-:W-:Y:S01]  /*0780*/  @!P4 IMAD R55, R64.reuse, R47, R0 ;  /* 0x0000002f4037c224 */ /* 0x040fe200078e0200 */
[----:B------:R-:W0:Y:S01]  /*0790*/  @!P3 LDC.64 R42, c[0x0][0x210] ;  /* 0x00008400ff2abb82 */ /* 0x000e220000000a00 */
[----:B------:R-:W-:Y:S02]  /*07a0*/  @!P3 IMAD.MOV.U32 R46, RZ, RZ, R52 ;  /* 0x000000ffff2eb224 */ /* 0x000fe400078e0034 */
[----:B------:R-:W-:Y:S02]  /*07b0*/  @!P3 IMAD.MOV.U32 R47, RZ, RZ, R35 ;  /* 0x000000ffff2fb224 */ /* 0x000fe400078e0023 */
[----:B------:R-:W-:Y:S02]  /*07c0*/  @!P4 IMAD.IADD R0, R51, 0x1, R55 ;  /* 0x000000013300c824 */ /* 0x000fe400078e0237 */
[-C--:B-1----:R-:W-:Y:S01]  /*07d0*/  @!P3 IMAD.WIDE.U32 R46, R64, R40.reuse, R46 ;  /* 0x00000028402eb225 */ /* 0x082fe200078e002e */
[----:B------:R-:W1:Y:S03]  /*07e0*/  @!P2 LDC.64 R38, c[0x0][0x210] ;  /* 0x00008400ff26ab82 */ /* 0x000e660000000a00 */
[----:B------:R-:W-:-:S02]  /*07f0*/  @!P3 IMAD R40, R65, R40, RZ ;  /* 0x000000284128b224 */ /* 0x000fc400078e02ff */
[-C--:B--2---:R-:W-:Y:S02]  /*0800*/  @!P2 IMAD R54, R65, R36.reuse, RZ ;  /* 0x000000244136a224 */ /* 0x084fe400078e02ff */
[----:B------:R-:W-:Y:S01]  /*0810*/  @!P2 IMAD.WIDE.U32 R48, R64, R36, R48 ;  /* 0x000000244030a225 */ /* 0x000fe200078e0030 */
[----:B---3--:R-:W-:-:S03]  /*0820*/  @!P4 LEA R44, P5, R50, R44, 0x1 ;  /* 0x0000002c322cc211 */ /* 0x008fc600078a08ff */
[----:B------:R-:W-:Y:S01]  /*0830*/  @!P3 IMAD R41, R64, R41, R40 ;  /* 0x000000294029b224 */ /* 0x000fe200078e0228 */
[----:B------:R-:W-:Y:S01]  /*0840*/  @!P4 LEA.HI.X R45, R50, R45, R0, 0x1, P5 ;  /* 0x0000002d322dc211 */ /* 0x000fe200028f0c00 */
[----:B------:R-:W-:Y:S01]  /*0850*/  @!P2 IMAD R37, R64, R37, R54 ;  /* 0x000000254025a224 */ /* 0x000fe200078e0236 */
[----:B0-----:R-:W-:-:S03]  /*0860*/  @!P3 LEA R42, P5, R46, R42, 0x1 ;  /* 0x0000002a2e2ab211 */ /* 0x001fc600078a08ff */
[----:B------:R-:W-:Y:S01]  /*0870*/  @!P2 IMAD.IADD R37, R49, 0x1, R37 ;  /* 0x000000013125a824 */ /* 0x000fe200078e0225 */
[----:B------:R-:W-:Y:S01]  /*0880*/  @!P3 IADD3 R41, R47, R41, RZ ;  /* 0x000000292f29b210 */ /* 0x000fe20007ffe0ff */
[----:B------:R0:W5:Y:S03]  /*0890*/  @!P4 LDG.E.128 R8, desc[UR4][R44.64] ;  /* 0x000000042c08c981 */ /* 0x000166000c1e1d00 */
[----:B------:R-:W-:Y:S02]  /*08a0*/  @!P3 LEA.HI.X R43, R46, R43, R41, 0x1, P5 ;  /* 0x0000002b2e2bb211 */ /* 0x000fe400028f0c29 */
[----:B-1----:R-:W-:-:S03]  /*08b0*/  @!P2 LEA R38, P6, R48, R38, 0x1 ;  /* 0x000000263026a211 */ /* 0x002fc600078c08ff */
[----:B------:R0:W5:Y:S01]  /*08c0*/  @!P3 LDG.E.128 R12, desc[UR4][R42.64+0x80] ;  /* 0x000080042a0cb981 */ /* 0x000162000c1e1d00 */
[----:B------:R-:W-:-:S05]  /*08d0*/  @!P2 LEA.HI.X R39, R48, R39, R37, 0x1, P6 ;  /* 0x000000273027a211 */ /* 0x000fca00030f0c25 */
[----:B------:R0:W5:Y:S04]  /*08e0*/  @!P2 LDG.E.128 R24, desc[UR4][R38.64+0x100] ;  /* 0x000100042618a981 */ /* 0x000168000c1e1d00 */
.L_x_3839:
[----:B------:R-:W-:Y:S05]  /*08f0*/  BSYNC B0 ;  /* 0x0000000000007941 */ /* 0x000fea0003800000 */
.L_x_3838:
[----:B------:R-:W-:Y:S04]  /*0900*/  BSSY B0, `(.L_x_3840) ;  /* 0x0000016000007945 */ /* 0x000fe80003800000 */
[----:B------:R-:W-:Y:S05]  /*0910*/  @P1 BRA `(.L_x_3841) ;  /* 0x0000000000501947 */ /* 0x000fea0003800000 */
[----:B------:R-:W-:Y:S01]  /*0920*/  IADD3 R37, P1, R64, 0x20, RZ ;  /* 0x0000002040257810 */ /* 0x000fe20007f3e0ff */
[----:B------:R-:W-:Y:S01]  /*0930*/  VIADD R36, R62, 0x40 ;  /* 0x000000403e247836 */ /* 0x000fe20000000000 */
[----:B------:R-:W-:Y:S01]  /*0940*/  ULDC UR8, c[0x0][0x21c] ;  /* 0x0000870000087ab9 */ /* 0x000fe20000000800 */
[----:B------:R-:W-:Y:S01]  /*0950*/  MOV R34, R52 ;  /* 0x0000003400227202 */ /* 0x000fe20000000f00 */
[----:B------:R-:W-:Y:S01]  /*0960*/  ULDC.64 UR10, c[0x0][0x228] ;  /* 0x00008a00000a7ab9 */ /* 0x000fe20000000a00 */
[----:B------:R-:W-:Y:S01]  /*0970*/  IMAD.X R0, RZ, RZ, R65, P1 ;  /* 0x000000ffff007224 */ /* 0x000fe200008e0641 */
[----:B------:R-:W-:Y:S01]  /*0980*/  ISETP.GE.AND P3, PT, R36, UR8, PT ;  /* 0x0000000824007c0c */ /* 0x000fe2000bf66270 */
[C---:B------:R-:W-:Y:S01]  /*0990*/  VIADD R36, R62.reuse, 0x80 ;  /* 0x000000803e247836 */ /* 0x040fe20000000000 */
[----:B------:R-:W-:Y:S01]  /*09a0*/  ISETP.GE.AND P2, PT, R62, UR8, PT ;  /* 0x000000083e007c0c */ /* 0x000fe2000bf46270 */
[----:B------:R-:W-:Y:S02]  /*09b0*/  IMAD R0, R0, UR10, RZ ;  /* 0x0000000a00007c24 */ /* 0x000fe4000f8e02ff */
[----:B------:R-:W-:Y:S01]  /*09c0*/  IMAD.WIDE.U32 R34, R37, UR10, R34 ;  /* 0x0000000a25227c25 */ /* 0x000fe2000f8e0022 */
[----:B------:R-:W-:-:S03]  /*09d0*/  ISETP.GE.AND P4, PT, R36, UR8, PT ;  /* 0x0000000824007c0c */ /* 0x000fc6000bf86270 */
        /* <DEDUP_REMOVED lines=8> */
.L_x_3841:
[----:B------:R-:W-:Y:S05]  /*0a60*/  BSYNC B0 ;  /* 0x0000000000007941 */ /* 0x000fea0003800000 */
.L_x_3840:
[----:B------:R-:W-:Y:S01]  /*0a70*/  BSSY B0, `(.L_x_3842) ;  /* 0x000004d000007945 */ /* 0x000fe20003800000 */
[----:B------:R-:W-:Y:S02]  /*0a80*/  CS2R R34, SRZ ;  /* 0x0000000000227805 */ /* 0x000fe4000001ff00 */
[----:B-1----:R-:W-:Y:S02]  /*0a90*/  CS2R R36, SRZ ;  /* 0x0000000000247805 */ /* 0x002fe4000001ff00 */
[----:B0-----:R-:W-:Y:S02]  /*0aa0*/  CS2R R38, SRZ ;  /* 0x0000000000267805 */ /* 0x001fe4000001ff00 */
[----:B------:R-:W-:Y:S02]  /*0ab0*/  CS2R R40, SRZ ;  /* 0x0000000000287805 */ /* 0x000fe4000001ff00 */
[----:B------:R-:W-:Y:S01]  /*0ac0*/  CS2R R42, SRZ ;  /* 0x00000000002a7805 */ /* 0x000fe2000001ff00 */
[----:B------:R-:W-:Y:S06]  /*0ad0*/  @P0 BRA `(.L_x_3843) ;  /* 0x0000000400180947 */ /* 0x000fec0003800000 */
[----:B------:R-:W0:Y:S01]  /*0ae0*/  LDC R45, c[0x0][0x21c] ;  /* 0x00008700ff2d7b82 */ /* 0x000e220000000800 */
[C---:B------:R-:W-:Y:S01]  /*0af0*/  VIADD R0, R62.reuse, 0x40 ;  /* 0x000000403e007836 */ /* 0x040fe20000000000 */
[----:B------:R-:W-:Y:S01]  /*0b00*/  BSSY B1, `(.L_x_3844) ;  /* 0x0000019000017945 */ /* 0x000fe20003800000 */
[C---:B------:R-:W-:Y:S01]  /*0b10*/  VIADD R44, R62.reuse, 0x80 ;  /* 0x000000803e2c7836 */ /* 0x040fe20000000000 */
[-C--:B0-----:R-:W-:Y:S02]  /*0b20*/  ISETP.GE.AND P0, PT, R62, R45.reuse, PT ;  /* 0x0000002d3e00720c */ /* 0x081fe40003f06270 */
[-C--:B------:R-:W-:Y:S02]  /*0b30*/  ISETP.GE.AND P1, PT, R0, R45.reuse, PT ;  /* 0x0000002d0000720c */ /* 0x080fe40003f26270 */
[----:B------:R-:W-:-:S09]  /*0b40*/  ISETP.GE.AND P2, PT, R44, R45, PT ;  /* 0x0000002d2c00720c */ /* 0x000fd20003f46270 */
[----:B------:R-:W-:Y:S05]  /*0b50*/  @P0 BRA `(.L_x_3845) ;  /* 0x00000000004c0947 */ /* 0x000fea0003800000 */
[----:B------:R-:W0:Y:S01]  /*0b60*/  LDC.64 R34, c[0x0][0x250] ;  /* 0x00009400ff227b82 */ /* 0x000e220000000a00 */
[----:B------:R-:W-:Y:S02]  /*0b70*/  ULDC.64 UR8, c[0x0][0x258] ;  /* 0x0000960000087ab9 */ /* 0x000fe40000000a00 */
[----:B------:R-:W-:-:S04]  /*0b80*/  IMAD R45, R3, UR8, RZ ;  /* 0x00000008032d7c24 */ /* 0x000fc8000f8e02ff */
[----:B------:R-:W-:Y:S02]  /*0b90*/  IMAD R45, R6, UR9, R45 ;  /* 0x00000009062d7c24 */ /* 0x000fe4000f8e022d */
[C---:B0-----:R-:W-:Y:S02]  /*0ba0*/  IMAD R0, R34.reuse, UR7, RZ ;  /* 0x0000000722007c24 */ /* 0x041fe4000f8e02ff */
[----:B------:R-:W-:-:S04]  /*0bb0*/  IMAD.WIDE.U32 R32, R34, UR6, R62 ;  /* 0x0000000622207c25 */ /* 0x000fc8000f8e003e */
[----:B------:R-:W-:-:S05]  /*0bc0*/  IMAD R35, R35, UR6, R0 ;  /* 0x0000000623237c24 */ /* 0x000fca000f8e0200 */
[----:B------:R-:W-:-:S03]  /*0bd0*/  IADD3 R33, R33, R35, RZ ;  /* 0x0000002321217210 */ /* 0x000fc60007ffe0ff */
[----:B------:R-:W-:Y:S01]  /*0be0*/  IMAD.WIDE.U32 R32, R6, UR8, R32 ;  /* 0x0000000806207c25 */ /* 0x000fe2000f8e0020 */
[----:B------:R-:W-:-:S03]  /*0bf0*/  ULDC.64 UR8, c[0x0][0x248] ;  /* 0x0000920000087ab9 */ /* 0x000fc60000000a00 */
[----:B------:R-:W-:Y:S02]  /*0c00*/  IMAD R35, R65, UR8, RZ ;  /* 0x0000000841237c24 */ /* 0x000fe4000f8e02ff */
[----:B------:R-:W-:Y:S02]  /*0c10*/  IMAD.IADD R33, R33, 0x1, R45 ;  /* 0x0000000121217824 */ /* 0x000fe400078e022d */
[C---:B------:R-:W-:Y:S02]  /*0c20*/  IMAD R35, R64.reuse, UR9, R35 ;  /* 0x0000000940237c24 */ /* 0x040fe4000f8e0223 */
[----:B------:R-:W-:Y:S01]  /*0c30*/  IMAD.WIDE.U32 R32, R64, UR8, R32 ;  /* 0x0000000840207c25 */ /* 0x000fe2000f8e0020 */
[----:B------:R-:W-:-:S03]  /*0c40*/  ULDC.64 UR8, c[0x0][0x240] ;  /* 0x0000900000087ab9 */ /* 0x000fc60000000a00 */
[----:B------:R-:W-:Y:S01]  /*0c50*/  IMAD.IADD R33, R33, 0x1, R35 ;  /* 0x0000000121217824 */ /* 0x000fe200078e0223 */
[----:B------:R-:W-:-:S04]  /*0c60*/  LEA R34, P0, R32, UR8, 0x1 ;  /* 0x0000000820227c11 */ /* 0x000fc8000f8008ff */
[----:B------:R-:W-:-:S06]  /*0c70*/  LEA.HI.X R35, R32, UR9, R33, 0x1, P0 ;  /* 0x0000000920237c11 */ /* 0x000fcc00080f0c21 */
[----:B------:R-:W5:Y:S03]  /*0c80*/  LDG.E.128 R32, desc[UR4][R34.64] ;  /* 0x0000000422207981 */ /* 0x000f66000c1e1d00 */
.L_x_3845:
[----:B------:R-:W-:Y:S05]  /*0c90*/  BSYNC B1 ;  /* 0x0000000000017941 */ /* 0x000fea0003800000 */
.L_x_3844:
[----:B------:R-:W-:Y:S04]  /*0ca0*/  BSSY B1, `(.L_x_3846) ;  /* 0x0000015000017945 */ /* 0x000fe80003800000 */
        /* <DEDUP_REMOVED lines=20> */
.L_x_3847:
[----:B------:R-:W-:Y:S05]  /*0df0*/  BSYNC B1 ;  /* 0x0000000000017941 */ /* 0x000fea0003800000 */
.L_x_3846:
        /* <DEDUP_REMOVED lines=20> */
.L_x_3843:
[----:B------:R-:W-:Y:S05]  /*0f40*/  BSYNC B0 ;  /* 0x0000000000007941 */ /* 0x000fea0003800000 */
.L_x_3842:
[C---:B-----5:R-:W-:Y:S01]  /*0f50*/  IMAD.U32 R0, R9.reuse, 0x10000, RZ ;  /* 0x0001000009007824 */ /* 0x060fe200078e00ff */
[----:B------:R-:W-:Y:S01]  /*0f60*/  LOP3.LUT R68, R9, 0xffff0000, RZ, 0xc0, !PT ;  /* 0xffff000009447812 */ /* 0x000fe200078ec0ff */
[----:B------:R-:W-:Y:S01]  /*0f70*/  IMAD R9, R61, -0x40, R67 ;  /* 0xffffffc03d097824 */ /* 0x000fe200078e0243 */
[----:B------:R-:W-:Y:S01]  /*0f80*/  LOP3.LUT R44, R8, 0xffff0000, RZ, 0xc0, !PT ;  /* 0xffff0000082c7812 */ /* 0x000fe200078ec0ff */
[----:B------:R-:W-:Y:S01]  /*0f90*/  BSSY B0, `(.L_x_3848) ;  /* 0x000002d000007945 */ /* 0x000fe20003800000 */
[----:B------:R-:W-:Y:S02]  /*0fa0*/  LOP3.LUT R45, R32, 0xffff0000, RZ, 0xc0, !PT ;  /* 0xffff0000202d7812 */ /* 0x000fe400078ec0ff */
[----:B------:R-:W-:Y:S02]  /*0fb0*/  CS2R R46, SRZ ;  /* 0x00000000002e7805 */ /* 0x000fe4000001ff00 */
[----:B------:R-:W-:Y:S02]  /*0fc0*/  ISETP.GE.AND P0, PT, R2, R9, PT ;  /* 0x000000090200720c */ /* 0x000fe40003f06270 */
[----:B------:R-:W-:-:S02]  /*0fd0*/  CS2R R48, SRZ ;  /* 0x0000000000307805 */ /* 0x000fc4000001ff00 */
[----:B------:R-:W-:Y:S01]  /*0fe0*/  SHF.L.U32 R73, R8, 0x10, RZ ;  /* 0x0000001008497819 */ /* 0x000fe200000006ff */
[----:B------:R-:W-:Y:S02]  /*0ff0*/  IMAD.U32 R8, R32, 0x10000, RZ ;  /* 0x0001000020087824 */ /* 0x000fe400078e00ff */
[----:B------:R-:W-:Y:S01]  /*1000*/  FMUL.FTZ R44, R44, R45 ;  /* 0x0000002d2c2c7220 */ /* 0x000fe20000410000 */
[C---:B------:R-:W-:Y:S02]  /*1010*/  SHF.L.U32 R69, R33.reuse, 0x10, RZ ;  /* 0x0000001021457819 */ /* 0x040fe400000006ff */
[----:B------:R-:W-:Y:S02]  /*1020*/  CS2R R50, SRZ ;  /* 0x0000000000327805 */ /* 0x000fe4000001ff00 */
[----:B------:R-:W-:Y:S01]  /*1030*/  LOP3.LUT R71, R33, 0xffff0000, RZ, 0xc0, !PT ;  /* 0xffff000021477812 */ /* 0x000fe200078ec0ff */
[----:B------:R-:W-:Y:S01]  /*1040*/  FFMA.FTZ R73, R73, R8, R44 ;  /* 0x0000000849497223 */ /* 0x000fe2000001002c */
[----:B------:R-:W-:-:S02]  /*1050*/  CS2R R44, SRZ ;  /* 0x00000000002c7805 */ /* 0x000fc4000001ff00 */
[----:B------:R-:W-:Y:S02]  /*1060*/  CS2R R52, SRZ ;  /* 0x0000000000347805 */ /* 0x000fe4000001ff00 */
[----:B------:R-:W-:Y:S01]  /*1070*/  CS2R R54, SRZ ;  /* 0x0000000000367805 */ /* 0x000fe2000001ff00 */
[----:B------:R-:W-:Y:S06]  /*1080*/  @P0 BRA `(.L_x_3849) ;  /* 0x0000000000740947 */ /* 0x000fec0003800000 */
[----:B------:R-:W0:Y:S01]  /*1090*/  LDC.64 R8, c[0x0][0x250] ;  /* 0x00009400ff087b82 */ /* 0x000e220000000a00 */
[----:B------:R-:W-:Y:S01]  /*10a0*/  ULDC.64 UR8, c[0x0][0x258] ;  /* 0x0000960000087ab9 */ /* 0x000fe20000000a00 */
[----:B------:R-:W-:Y:S01]  /*10b0*/  ULDC.64 UR10, c[0x0][0x248] ;  /* 0x00009200000a7ab9 */ /* 0x000fe20000000a00 */
[C---:B0-----:R-:W-:Y:S02]  /*10c0*/  IMAD R70, R8.reuse, UR7, RZ ;  /* 0x0000000708467c24 */ /* 0x041fe4000f8e02ff */
[----:B------:R-:W-:-:S04]  /*10d0*/  IMAD.WIDE.U32 R32, R8, UR6, R62 ;  /* 0x0000000608207c25 */ /* 0x000fc8000f8e003e */
[----:B------:R-:W-:Y:S02]  /*10e0*/  IMAD R9, R9, UR6, R70 ;  /* 0x0000000609097c24 */ /* 0x000fe4000f8e0246 */
[----:B------:R-:W-:Y:S02]  /*10f0*/  IMAD R63, R3, UR8, RZ ;  /* 0x00000008033f7c24 */ /* 0x000fe4000f8e02ff */
[----:B------:R-:W-:Y:S01]  /*1100*/  IMAD.IADD R33, R33, 0x1, R9 ;  /* 0x0000000121217824 */ /* 0x000fe200078e0209 */
[----:B------:R-:W-:Y:S01]  /*1110*/  IADD3 R9, P0, R64, 0x20, RZ ;  /* 0x0000002040097810 */ /* 0x000fe20007f1e0ff */
[C---:B------:R-:W-:Y:S02]  /*1120*/  IMAD R63, R6.reuse, UR9, R63 ;  /* 0x00000009063f7c24 */ /* 0x040fe4000f8e023f */
[----:B------:R-:W-:Y:S01]  /*1130*/  IMAD.WIDE.U32 R32, R6, UR8, R32 ;  /* 0x0000000806207c25 */ /* 0x000fe2000f8e0020 */
[----:B------:R-:W-:Y:S02]  /*1140*/  ULDC UR8, c[0x0][0x21c] ;  /* 0x0000870000087ab9 */ /* 0x000fe40000000800 */
[C---:B------:R-:W-:Y:S01]  /*1150*/  ISETP.GE.AND P1, PT, R62.reuse, UR8, PT ;  /* 0x000000083e007c0c */ /* 0x040fe2000bf26270 */
[----:B------:R-:W-:Y:S01]  /*1160*/  IMAD.X R8, RZ, RZ, R65, P0 ;  /* 0x000000ffff087224 */ /* 0x000fe200000e0641 */
[----:B------:R-:W-:Y:S01]  /*1170*/  IADD3 R33, R33, R63, RZ ;  /* 0x0000003f21217210 */ /* 0x000fe20007ffe0ff */
[----:B------:R-:W-:-:S02]  /*1180*/  VIADD R64, R62, 0x40 ;  /* 0x000000403e407836 */ /* 0x000fc40000000000 */
[----:B------:R-:W-:Y:S02]  /*1190*/  IMAD R8, R8, UR10, RZ ;  /* 0x0000000a08087c24 */ /* 0x000fe4000f8e02ff */
[----:B------:R-:W-:Y:S01]  /*11a0*/  VIADD R65, R62, 0x80 ;  /* 0x000000803e417836 */ /* 0x000fe20000000000 */
[----:B------:R-:W-:Y:S01]  /*11b0*/  ISETP.GE.AND P2, PT, R64, UR8, PT ;  /* 0x0000000840007c0c */ /* 0x000fe2000bf46270 */
[C---:B------:R-:W-:Y:S02]  /*11c0*/  IMAD R63, R9.reuse, UR11, R8 ;  /* 0x0000000b093f7c24 */ /* 0x040fe4000f8e0208 */
[----:B------:R-:W-:Y:S01]  /*11d0*/  IMAD.WIDE.U32 R32, R9, UR10, R32 ;  /* 0x0000000a09207c25 */ /* 0x000fe2000f8e0020 */
[----:B------:R-:W-:Y:S01]  /*11e0*/  ISETP.GE.AND P3, PT, R65, UR8, PT ;  /* 0x0000000841007c0c */ /* 0x000fe2000bf66270 */
[----:B------:R-:W-:-:S03]  /*11f0*/  ULDC.64 UR8, c[0x0][0x240] ;  /* 0x0000900000087ab9 */ /* 0x000fc60000000a00 */
[----:B------:R-:W-:Y:S02]  /*1200*/  IADD3 R9, R33, R63, RZ ;  /* 0x0000003f21097210 */ /* 0x000fe40007ffe0ff */
[----:B------:R-:W-:-:S04]  /*1210*/  LEA R8, P0, R32, UR8, 0x1 ;  /* 0x0000000820087c11 */ /* 0x000fc8000f8008ff */
[----:B------:R-:W-:-:S05]  /*1220*/  LEA.HI.X R9, R32, UR9, R9, 0x1, P0 ;  /* 0x0000000920097c11 */ /* 0x000fca00080f0c09 */
[----:B------:R0:W5:Y:S04]  /*1230*/  @!P1 LDG.E.128 R44, desc[UR4][R8.64] ;  /* 0x00000004082c9981 */ /* 0x000168000c1e1d00 */
[----:B------:R0:W5:Y:S04]  /*1240*/  @!P2 LDG.E.128 R48, desc[UR4][R8.64+0x80] ;  /* 0x000080040830a981 */ /* 0x000168000c1e1d00 */
[----:B------:R0:W5:Y:S02]  /*1250*/  @!P3 LDG.E.128 R52, desc[UR4][R8.64+0x100] ;  /* 0x000100040834b981 */ /* 0x000164000c1e1d00 */
.L_x_3849:
[----:B------:R-:W-:Y:S05]  /*1260*/  BSYNC B0 ;  /* 0x0000000000007941 */ /* 0x000fea0003800000 */
.L_x_3848:
[----:B------:R-:W-:Y:S01]  /*1270*/  LOP3.LUT R33, R16, 0xffff0000, RZ, 0xc0, !PT ;  /* 0xffff000010217812 */ /* 0x000fe200078ec0ff */
[----:B------:R-:W-:Y:S01]  /*1280*/  FFMA.FTZ R69, R0, R69, R73 ;  /* 0x0000004500457223 */ /* 0x000fe20000010049 */
[C---:B-----5:R-:W-:Y:S01]  /*1290*/  LOP3.LUT R62, R44.reuse, 0xffff0000, RZ, 0xc0, !PT ;  /* 0xffff00002c3e7812 */ /* 0x060fe200078ec0ff */
[----:B------:R-:W-:Y:S01]  /*12a0*/  IMAD.U32 R63, R44, 0x10000, RZ ;  /* 0x000100002c3f7824 */ /* 0x000fe200078e00ff */
[----:B------:R-:W-:Y:S01]  /*12b0*/  SHF.L.U32 R0, R16, 0x10, RZ ;  /* 0x0000001010007819 */ /* 0x000fe200000006ff */
[C---:B------:R-:W-:Y:S01]  /*12c0*/  IMAD.U32 R32, R10.reuse, 0x10000, RZ ;  /* 0x000100000a207824 */ /* 0x040fe200078e00ff */
[----:B0-----:R-:W-:Y:S01]  /*12d0*/  LOP3.LUT R9, R10, 0xffff0000, RZ, 0xc0, !PT ;  /* 0xffff00000a097812 */ /* 0x001fe200078ec0ff */
[----:B------:R-:W-:Y:S01]  /*12e0*/  FMUL.FTZ R33, R33, R62 ;  /* 0x0000003e21217220 */ /* 0x000fe20000410000 */
[C---:B------:R-:W-:Y:S01]  /*12f0*/  IMAD.U32 R8, R11.reuse, 0x10000, RZ ;  /* 0x000100000b087824 */ /* 0x040fe200078e00ff */
[----:B------:R-:W-:Y:S01]  /*1300*/  LOP3.LUT R10, R11, 0xffff0000, RZ, 0xc0, !PT ;  /* 0xffff00000b0a7812 */ /* 0x000fe200078ec0ff */
[----:B------:R-:W-:Y:S01]  /*1310*/  IMAD.U32 R11, R17, 0x10000, RZ ;  /* 0x00010000110b7824 */ /* 0x000fe200078e00ff */
[----:B------:R-:W-:Y:S01]  /*1320*/  SHF.L.U32 R44, R45, 0x10, RZ ;  /* 0x000000102d2c7819 */ /* 0x000fe200000006ff */
[----:B------:R-:W-:Y:S01]  /*1330*/  FFMA.FTZ R0, R0, R63, R33 ;  /* 0x0000003f00007223 */ /* 0x000fe20000010021 */
[----:B------:R-:W-:Y:S01]  /*1340*/  LOP3.LUT R16, R17, 0xffff0000, RZ, 0xc0, !PT ;  /* 0xffff000011107812 */ /* 0x000fe200078ec0ff */
[----:B------:R-:W-:Y:S01]  /*1350*/  FFMA.FTZ R69, R68, R71, R69 ;  /* 0x0000004744457223 */ /* 0x000fe20000010045 */
[----:B------:R-:W-:Y:S01]  /*1360*/  LOP3.LUT R45, R45, 0xffff0000, RZ, 0xc0, !PT ;  /* 0xffff00002d2d7812 */ /* 0x000fe200078ec0ff */
[----:B------:R-:W-:-:S02]  /*1370*/  IMAD.U32 R33, R34, 0x10000, RZ ;  /* 0x0001000022217824 */ /* 0x000fc400078e00ff */
[----:B------:R-:W-:Y:S01]  /*1380*/  FFMA.FTZ R11, R11, R44, R0 ;  /* 0x0000002c0b0b7223 */ /* 0x000fe20000010000 */
[----:B------:R-:W-:Y:S01]  /*1390*/  LOP3.LUT R34, R34, 0xffff0000, RZ, 0xc0, !PT ;  /* 0xffff000022227812 */ /* 0x000fe200078ec0ff */
[C---:B------:R-:W-:Y:S02]  /*13a0*/  IMAD.U32 R17, R35.reuse, 0x10000, RZ ;  /* 0x0001000023117824 */ /* 0x040fe400078e00ff */
[----:B------:R-:W-:Y:S01]  /*13b0*/  FFMA.FTZ R44, R32, R33, R69 ;  /* 0x00000021202c7223 */ /* 0x000fe20000010045 */
[----:B------:R-:W-:Y:S01]  /*13c0*/  FFMA.FTZ R63, R16, R45, R11 ;  /* 0x0000002d103f7223 */ /* 0x000fe2000001000b */
[----:B------:R-:W-:Y:S01]  /*13d0*/  IMAD.U32 R32, R18, 0x10000, RZ ;  /* 0x0001000012207824 */ /* 0x000fe200078e00ff */
[----:B------:R-:W-:Y:S01]  /*13e0*/  LOP3.LUT R35, R35, 0xffff0000, RZ, 0xc0, !PT ;  /* 0xffff000023237812 */ /* 0x000fe200078ec0ff */
[----:B------:R-:W-:Y:S02]  /*13f0*/  IMAD.U32 R33, R46, 0x10000, RZ ;  /* 0x000100002e217824 */ /* 0x000fe400078e00ff */
[----:B------:R-:W-:Y:S01]  /*1400*/  FFMA.FTZ R45, R9, R34, R44 ;  /* 0x00000022092d7223 */ /* 0x000fe2000001002c */
[----:B------:R-:W-:Y:S01]  /*1410*/  LOP3.LUT R9, R18, 0xffff0000, RZ, 0xc0, !PT ;  /* 0xffff000012097812 */ /* 0x000fe200078ec0ff */
[----:B------:R-:W-:Y:S01]  /*1420*/  BSSY B0, `(.L_x_3850) ;  /* 0x00000a6000007945 */ /* 0x000fe20003800000 */
[----:B------:R-:W-:Y:S01]  /*1430*/  FFMA.FTZ R34, R32, R33, R63 ;  /* 0x0000002120227223 */ /* 0x000fe2000001003f */
[----:B------:R-:W-:Y:S01]  /*1440*/  LOP3.LUT R32, R46, 0xffff0000, RZ, 0xc0, !PT ;  /* 0xffff00002e207812 */ /* 0x000fe200078ec0ff */
[----:B------:R-:W-:Y:S01]  /*1450*/  FFMA.FTZ R17, R8, R17, R45 ;  /* 0x0000001108117223 */ /* 0x000fe2000001002d */
[C---:B------:R-:W-:Y:S01]  /*1460*/  SHF.L.U32 R16, R12.reuse, 0x10, RZ ;  /* 0x000000100c107819 */ /* 0x040fe200000006ff */
[----:B------:R-:W-:Y:S01]  /*1470*/  IMAD.U32 R8, R47, 0x10000, RZ ;  /* 0x000100002f087824 */ /* 0x000fe200078e00ff */
[----:B------:R-:W-:Y:S01]  /*1480*/  LOP3.LUT R11, R12, 0xffff0000, RZ, 0xc0, !PT ;  /* 0xffff00000c0b7812 */ /* 0x000fe200078ec0ff */
[----:B------:R-:W-:Y:S01]  /*1490*/  FFMA.FTZ R32, R9, R32, R34 ;  /* 0x0000002009207223 */ /* 0x000fe20000010022 */
[C---:B------:R-:W-:Y:S01]  /*14a0*/  SHF.L.U32 R0, R13.reuse, 0x10, RZ ;  /* 0x000000100d007819 */ /* 0x040fe200000006ff */
[----:B------:R-:W-:Y:S01]  /*14b0*/  FFMA.FTZ R17, R10, R35, R17 ;  /* 0x000000230a117223 */ /* 0x000fe20000010011 */
[----:B------:R-:W-:Y:S01]  /*14c0*/  LOP3.LUT R12, R13, 0xffff0000, RZ, 0xc0, !PT ;  /* 0xffff00000d0c7812 */ /* 0x000fe200078ec0ff */
[----:B------:R-:W-:Y:S01]  /*14d0*/  IMAD.U32 R13, R19, 0x10000, RZ ;  /* 0x00010000130d7824 */ /* 0x000fe200078e00ff */
[----:B------:R-:W-:-:S02]  /*14e0*/  SHF.L.U32 R9, R36, 0x10, RZ ;  /* 0x0000001024097819 */ /* 0x000fc400000006ff */
[----:B------:R-:W-:Y:S01]  /*14f0*/  LOP3.LUT R18, R19, 0xffff0000, RZ, 0xc0, !PT ;  /* 0xffff000013127812 */ /* 0x000fe200078ec0ff */
[----:B------:R-:W-:Y:S01]  /*1500*/  FFMA.FTZ R13, R13, R8, R32 ;  /* 0x000000080d0d7223 */ /* 0x000fe20000010020 */
[----:B------:R-:W-:Y:S01]  /*1510*/  LOP3.LUT R47, R47, 0xffff0000, RZ, 0xc0, !PT ;  /* 0xffff00002f2f7812 */ /* 0x000fe200078ec0ff */
[----:B------:R-:W-:Y:S01]  /*1520*/  FFMA.FTZ R16, R16, R9, R17 ;  /* 0x0000000910107223 */ /* 0x000fe20000010011 */
[----:B------:R-:W-:Y:S01]  /*1530*/  SHF.L.U32 R10, R20, 0x10, RZ ;  /* 0x00000010140a7819 */ /* 0x000fe200000006ff */
[----:B------:R-:W-:Y:S01]  /*1540*/  IMAD.U32 R17, R48, 0x10000, RZ ;  /* 0x0001000030117824 */ /* 0x000fe200078e00ff */
[----:B------:R-:W-:Y:S01]  /*1550*/  LOP3.LUT R32, R36, 0xffff0000, RZ, 0xc0, !PT ;  /* 0xffff000024207812 */ /* 0x000fe200078ec0ff */
[----:B------:R-:W-:Y:S01]  /*1560*/  FFMA.FTZ R47, R18, R47, R13 ;  /* 0x0000002f122f7223 */ /* 0x000fe2000001000d */
[C---:B------:R-:W-:Y:S01]  /*1570*/  IMAD.U32 R13, R14.reuse, 0x10000, RZ ;  /* 0x000100000e0d7824 */ /* 0x040fe200078e00ff */
[----:B------:R-:W-:Y:S01]  /*1580*/  LOP3.LUT R9, R14, 0xffff0000, RZ, 0xc0, !PT ;  /* 0xffff00000e097812 */ /* 0x000fe200078ec0ff */
[C---:B------:R-:W-:Y:S01]  /*1590*/  IMAD.U32 R8, R15.reuse, 0x10000, RZ ;  /* 0x000100000f087824 */ /* 0x040fe200078e00ff */
[----:B------:R-:W-:Y:S01]  /*15a0*/  LOP3.LUT R14, R15, 0xffff0000, RZ, 0xc0, !PT ;  /* 0xffff00000f0e7812 */ /* 0x000fe200078ec0ff */
[----:B------:R-:W-:Y:S01]  /*15b0*/  FFMA.FTZ R17, R10, R17, R47 ;  /* 0x000000110a117223 */ /* 0x000fe2000001002f */
[----:B------:R-:W-:-:S02]  /*15c0*/  IMAD.U32 R19, R37, 0x10000, RZ ;  /* 0x0001000025137824 */ /* 0x000fc400078e00ff */
[----:B------:R-:W-:Y:S01]  /*15d0*/  FFMA.FTZ R33, R11, R32, R16 ;  /* 0x000000200b217223 */ /* 0x000fe20000010010 */
[----:B------:R-:W-:Y:S02]  /*15e0*/  LOP3.LUT R10, R20, 0xffff0000, RZ, 0xc0, !PT ;  /* 0xffff0000140a7812 */ /* 0x000fe400078ec0ff */
[----:B------:R-:W-:Y:S01]  /*15f0*/  LOP3.LUT R15, R48, 0xffff0000, RZ, 0xc0, !PT ;  /* 0xffff0000300f7812 */ /* 0x000fe200078ec0ff */
[----:B------:R-:W-:Y:S01]  /*1600*/  FFMA.FTZ R19, R0, R19, R33 ;  /* 0x0000001300137223 */ /* 0x000fe20000010021 */
[----:B------:R-:W-:Y:S01]  /*1610*/  SHF.L.U32 R11, R21, 0x10, RZ ;  /* 0x00000010150b7819 */ /* 0x000fe200000006ff */
[----:B------:R-:W-:Y:S01]  /*1620*/  IMAD.U32 R0, R49, 0x10000, RZ ;  /* 0x0001000031007824 */ /* 0x000fe200078e00ff */
[----:B------:R-:W-:Y:S01]  /*1630*/  LOP3.LUT R37, R37, 0xffff0000, RZ, 0xc0, !PT ;  /* 0xffff000025257812 */ /* 0x000fe200078ec0ff */
[----:B------:R-:W-:Y:S01]  /*1640*/  FFMA.FTZ R16, R10, R15, R17 ;  /* 0x0000000f0a107223 */ /* 0x000fe20000010011 */
[----:B------:R-:W-:Y:S01]  /*1650*/  LOP3.LUT R20, R21, 0xffff0000, RZ, 0xc0, !PT ;  /* 0xffff000015147812 */ /* 0x000fe200078ec0ff */
[----:B------:R-:W-:Y:S01]  /*1660*/  IMAD.U32 R10, R38, 0x10000, RZ ;  /* 0x00010000260a7824 */ /* 0x000fe200078e00ff */
[----:B------:R-:W-:Y:S01]  /*1670*/  LOP3.LUT R49, R49, 0xffff0000, RZ, 0xc0, !PT ;  /* 0xffff000031317812 */ /* 0x000fe200078ec0ff */
[----:B------:R-:W-:Y:S01]  /*1680*/  FFMA.FTZ R11, R11, R0, R16 ;  /* 0x000000000b0b7223 */ /* 0x000fe20000010010 */
[----:B------:R-:W-:Y:S01]  /*1690*/  FFMA.FTZ R12, R12, R37, R19 ;  /* 0x000000250c0c7223 */ /* 0x000fe20000010013 */
[----:B------:R-:W-:Y:S01]  /*16a0*/  LOP3.LUT R16, R38, 0xffff0000, RZ, 0xc0, !PT ;  /* 0xffff000026107812 */ /* 0x000fe200078ec0ff */
[----:B------:R-:W-:-:S02]  /*16b0*/  IMAD.U32 R0, R22, 0x10000, RZ ;  /* 0x0001000016007824 */ /* 0x000fc400078e00ff */
[----:B------:R-:W-:Y:S01]  /*16c0*/  FFMA.FTZ R49, R20, R49, R11 ;  /* 0x0000003114317223 */ /* 0x000fe2000001000b */
[----:B------:R-:W-:Y:S02]  /*16d0*/  IMAD.U32 R11, R50, 0x10000, RZ ;  /* 0x00010000320b7824 */ /* 0x000fe400078e00ff */
[----:B------:R-:W-:Y:S01]  /*16e0*/  FFMA.FTZ R18, R13, R10, R12 ;  /* 0x0000000a0d127223 */ /* 0x000fe2000001000c */
[----:B------:R-:W-:Y:S01]  /*16f0*/  SHF.L.U32 R17, R39, 0x10, RZ ;  /* 0x0000001027117819 */ /* 0x000fe200000006ff */
[----:B------:R-:W-:Y:S02]  /*1700*/  IMAD.U32 R13, R24, 0x10000, RZ ;  /* 0x00010000180d7824 */ /* 0x000fe400078e00ff */
[----:B------:R-:W-:Y:S01]  /*1710*/  FFMA.FTZ R49, R0, R11, R49 ;  /* 0x0000000b00317223 */ /* 0x000fe20000010031 */
[----:B------:R-:W-:Y:S01]  /*1720*/  LOP3.LUT R10, R22, 0xffff0000, RZ, 0xc0, !PT ;  /* 0xffff0000160a7812 */ /* 0x000fe200078ec0ff */
[----:B------:R-:W-:Y:S01]  /*1730*/  FFMA.FTZ R19, R9, R16, R18 ;  /* 0x0000001009137223 */ /* 0x000fe20000010012 */
[----:B------:R-:W-:Y:S01]  /*1740*/  LOP3.LUT R11, R50, 0xffff0000, RZ, 0xc0, !PT ;  /* 0xffff0000320b7812 */ /* 0x000fe200078ec0ff */
[----:B------:R-:W-:Y:S01]  /*1750*/  IMAD.U32 R15, R25, 0x10000, RZ ;  /* 0x00010000190f7824 */ /* 0x000fe200078e00ff */
[----:B------:R-:W-:Y:S01]  /*1760*/  SHF.L.U32 R12, R23, 0x10, RZ ;  /* 0x00000010170c7819 */ /* 0x000fe200000006ff */
[----:B------:R-:W-:Y:S01]  /*1770*/  IMAD.U32 R18, R41, 0x10000, RZ ;  /* 0x0001000029127824 */ /* 0x000fe200078e00ff */
[----:B------:R-:W-:Y:S01]  /*1780*/  LOP3.LUT R22, R23, 0xffff0000, RZ, 0xc0, !PT ;  /* 0xffff000017167812 */ /* 0x000fe200078ec0ff */
[----:B------:R-:W-:Y:S01]  /*1790*/  FFMA.FTZ R23, R8, R17, R19 ;  /* 0x0000001108177223 */ /* 0x000fe20000010013 */
[----:B------:R-:W-:Y:S01]  /*17a0*/  FFMA.FTZ R49, R10, R11, R49 ;  /* 0x0000000b0a317223 */ /* 0x000fe20000010031 */
[----:B------:R-:W-:Y:S01]  /*17b0*/  IMAD.U32 R17, R51, 0x10000, RZ ;  /* 0x0001000033117824 */ /* 0x000fe200078e00ff */
[----:B------:R-:W-:Y:S01]  /*17c0*/  LOP3.LUT R39, R39, 0xffff0000, RZ, 0xc0, !PT ;  /* 0xffff000027277812 */ /* 0x000fe200078ec0ff */
[----:B------:R-:W-:Y:S01]  /*17d0*/  IMAD.U32 R10, R28, 0x10000, RZ ;  /* 0x000100001c0a7824 */ /* 0x000fe200078e00ff */
[----:B------:R-:W-:Y:S01]  /*17e0*/  LOP3.LUT R51, R51, 0xffff0000, RZ, 0xc0, !PT ;  /* 0xffff000033337812 */ /* 0x000fe200078ec0ff */
[----:B------:R-:W-:Y:S01]  /*17f0*/  FFMA.FTZ R49, R12, R17, R49 ;  /* 0x000000110c317223 */ /* 0x000fe20000010031 */
[----:B------:R-:W-:Y:S01]  /*1800*/  SHF.L.U32 R16, R40, 0x10, RZ ;  /* 0x0000001028107819 */ /* 0x000fe200000006ff */
        /* <DEDUP_REMOVED lines=25> */
[----:B------:R-:W-:Y:S01]  /*19a0*/  SHF.L.U32 R13, R54, 0x10, RZ ;  /* 0x00000010360d7819 */ /* 0x000fe200000006ff */
[----:B------:R-:W-:Y:S01]  /*19b0*/  IMAD R17, R61, 0x3000, RZ ;  /* 0x000030003d117824 */ /* 0x000fe200078e02ff */
[----:B------:R-:W-:Y:S01]  /*19c0*/  LOP3.LUT R26, R26, 0xffff0000, RZ, 0xc0, !PT ;  /* 0xffff00001a1a7812 */ /* 0x000fe200078ec0ff */
[----:B------:R-:W-:Y:S01]  /*19d0*/  FFMA.FTZ R9, R9, R32, R18 ;  /* 0x0000002009097223 */ /* 0x000fe20000010012 */
[----:B------:R-:W-:Y:S01]  /*19e0*/  LOP3.LUT R21, R42, 0xffff0000, RZ, 0xc0, !PT ;  /* 0xffff00002a157812 */ /* 0x000fe200078ec0ff */
[----:B------:R-:W-:Y:S01]  /*19f0*/  FFMA.FTZ R13, R10, R13, R29 ;  /* 0x0000000d0a0d7223 */ /* 0x000fe2000001001d */
[----:B------:R-:W-:Y:S01]  /*1a00*/  LOP3.LUT R30, R30, 0xffff0000, RZ, 0xc0, !PT ;  /* 0xffff00001e1e7812 */ /* 0x000fe200078ec0ff */
[----:B------:R-:W-:Y:S01]  /*1a10*/  VIADD R16, R67, 0x3f ;  /* 0x0000003f43107836 */ /* 0x000fe20000000000 */
[----:B------:R-:W-:Y:S01]  /*1a20*/  LOP3.LUT R15, R54, 0xffff0000, RZ, 0xc0, !PT ;  /* 0xffff0000360f7812 */ /* 0x000fe200078ec0ff */
[----:B------:R-:W-:Y:S01]  /*1a30*/  FFMA.FTZ R21, R26, R21, R9 ;  /* 0x000000151a157223 */ /* 0x000fe20000010009 */
[----:B------:R-:W-:Y:S01]  /*1a40*/  SHF.L.U32 R11, R43, 0x10, RZ ;  /* 0x000000102b0b7819 */ /* 0x000fe200000006ff */
[----:B------:R-:W-:Y:S01]  /*1a50*/  IMAD.U32 R9, R31, 0x10000, RZ ;  /* 0x000100001f097824 */ /* 0x000fe200078e00ff */
[----:B------:R-:W-:Y:S01]  /*1a60*/  SHF.L.U32 R10, R55, 0x10, RZ ;  /* 0x00000010370a7819 */ /* 0x000fe200000006ff */
[----:B------:R-:W-:Y:S01]  /*1a70*/  FFMA.FTZ R30, R30, R15, R13 ;  /* 0x0000000f1e1e7223 */ /* 0x000fe2000001000d */
[----:B------:R-:W-:Y:S01]  /*1a80*/  LOP3.LUT R27, R27, 0xffff0000, RZ, 0xc0, !PT ;  /* 0xffff00001b1b7812 */ /* 0x000fe200078ec0ff */
[----:B------:R-:W-:Y:S01]  /*1a90*/  FFMA.FTZ R0, R0, R11, R21 ;  /* 0x0000000b00007223 */ /* 0x000fe20000010015 */
[----:B------:R-:W-:Y:S01]  /*1aa0*/  LOP3.LUT R8, R43, 0xffff0000, RZ, 0xc0, !PT ;  /* 0xffff00002b087812 */ /* 0x000fe200078ec0ff */
[----:B------:R-:W-:Y:S01]  /*1ab0*/  FFMA.FTZ R10, R9, R10, R30 ;  /* 0x0000000a090a7223 */ /* 0x000fe2000001001e */
[----:B------:R-:W-:Y:S01]  /*1ac0*/  LOP3.LUT R31, R31, 0xffff0000, RZ, 0xc0, !PT ;  /* 0xffff00001f1f7812 */ /* 0x000fe200078ec0ff */
[----:B------:R-:W0:Y:S01]  /*1ad0*/  LDC.64 R20, c[0x0][0x2d0] ;  /* 0x0000b400ff147b82 */ /* 0x000e220000000a00 */
[----:B------:R-:W-:Y:S01]  /*1ae0*/  LOP3.LUT R12, R55, 0xffff0000, RZ, 0xc0, !PT ;  /* 0xffff0000370c7812 */ /* 0x000fe200078ec0ff */
[----:B------:R-:W-:Y:S01]  /*1af0*/  FFMA.FTZ R0, R27, R8, R0 ;  /* 0x000000081b007223 */ /* 0x000fe20000010000 */
[----:B------:R-:W-:-:S02]  /*1b00*/  SHF.R.S32.HI R15, RZ, 0x1f, R16 ;  /* 0x0000001fff0f7819 */ /* 0x000fc40000011410 */
[----:B------:R-:W-:Y:S01]  /*1b10*/  SHF.R.S32.HI R18, RZ, 0x1f, R17 ;  /* 0x0000001fff127819 */ /* 0x000fe20000011411 */
[----:B------:R-:W-:Y:S01]  /*1b20*/  FFMA.FTZ R12, R31, R12, R10 ;  /* 0x0000000c1f0c7223 */ /* 0x000fe2000001000a */
[----:B------:R-:W1:Y:S01]  /*1b30*/  SHFL.BFLY PT, R9, R0, 0x4, 0x1f ;  /* 0x0c801f0000097f89 */ /* 0x000e6200000e0000 */
[----:B------:R-:W-:-:S03]  /*1b40*/  LEA.HI R15, R15, R16, RZ, 0x6 ;  /* 0x000000100f0f7211 */ /* 0x000fc600078f30ff */
[----:B------:R-:W2:Y:S01]  /*1b50*/  SHFL.BFLY PT, R11, R12, 0x4, 0x1f ;  /* 0x0c801f000c0b7f89 */ /* 0x000ea200000e0000 */
[----:B------:R-:W-:Y:S01]  /*1b60*/  LOP3.LUT R15, R15, 0xffffffc0, RZ, 0xc0, !PT ;  /* 0xffffffc00f0f7812 */ /* 0x000fe200078ec0ff */
[----:B-1----:R-:W-:Y:S01]  /*1b70*/  FADD.FTZ R9, R0, R9 ;  /* 0x0000000900097221 */ /* 0x002fe20000010000 */
[--C-:B------:R-:W-:Y:S02]  /*1b80*/  IMAD R0, R61, -0x40, R16.reuse ;  /* 0xffffffc03d007824 */ /* 0x100fe400078e0210 */
[----:B--2---:R-:W-:Y:S02]  /*1b90*/  FADD.FTZ R13, R12, R11 ;  /* 0x0000000b0c0d7221 */ /* 0x004fe40000010000 */
[----:B------:R-:W1:Y:S01]  /*1ba0*/  SHFL.BFLY PT, R8, R9, 0x2, 0x1f ;  /* 0x0c401f0009087f89 */ /* 0x000e6200000e0000 */
[----:B------:R-:W-:Y:S02]  /*1bb0*/  SHF.L.U32 R12, R59, 0x2, RZ ;  /* 0x000000023b0c7819 */ /* 0x000fe400000006ff */
[----:B------:R-:W-:Y:S01]  /*1bc0*/  IADD3 R0, R0, R15, -R16 ;  /* 0x0000000f00007210 */ /* 0x000fe20007ffe810 */
[----:B------:R-:W2:Y:S01]  /*1bd0*/  SHFL.BFLY PT, R14, R13, 0x2, 0x1f ;  /* 0x0c401f000d0e7f89 */ /* 0x000ea200000e0000 */
[----:B-1----:R-:W-:Y:S01]  /*1be0*/  FADD.FTZ R10, R9, R8 ;  /* 0x00000008090a7221 */ /* 0x002fe20000010000 */
[----:B------:R-:W-:-:S02]  /*1bf0*/  IMAD R8, R7, 0xc0, RZ ;  /* 0x000000c007087824 */ /* 0x000fc400078e02ff */
[----:B--2---:R-:W-:Y:S02]  /*1c00*/  FADD.FTZ R14, R13, R14 ;  /* 0x0000000e0d0e7221 */ /* 0x004fe40000010000 */
[----:B------:R-:W1:Y:S01]  /*1c10*/  SHFL.BFLY PT, R11, R10, 0x1, 0x1f ;  /* 0x0c201f000a0b7f89 */ /* 0x000e6200000e0000 */
[----:B------:R-:W-:Y:S02]  /*1c20*/  SHF.R.S32.HI R9, RZ, 0x1f, R8 ;  /* 0x0000001fff097819 */ /* 0x000fe40000011408 */
[----:B------:R-:W-:Y:S01]  /*1c30*/  IADD3 R8, P0, P1, R8, R12, R17 ;  /* 0x0000000c08087210 */ /* 0x000fe2000791e011 */
[----:B------:R-:W2:Y:S01]  /*1c40*/  SHFL.BFLY PT, R13, R14, 0x1, 0x1f ;  /* 0x0c201f000e0d7f89 */ /* 0x000ea200000e0000 */
[----:B------:R-:W-:-:S04]  /*1c50*/  SHF.R.S32.HI R12, RZ, 0x1f, R12 ;  /* 0x0000001fff0c7819 */ /* 0x000fc8000001140c */
[----:B------:R-:W-:Y:S01]  /*1c60*/  IADD3.X R9, R9, R12, R18, P0, P1 ;  /* 0x0000000c09097210 */ /* 0x000fe200007e2412 */
[----:B0-----:R-:W-:Y:S01]  /*1c70*/  IMAD R12, R20, UR7, RZ ;  /* 0x00000007140c7c24 */ /* 0x001fe2000f8e02ff */
[----:B------:R-:W-:Y:S02]  /*1c80*/  ISETP.NE.AND P1, PT, R58, RZ, PT ;  /* 0x000000ff3a00720c */ /* 0x000fe40003f25270 */
[----:B------:R-:W-:Y:S01]  /*1c90*/  ISETP.GE.AND P0, PT, R59, R0, PT ;  /* 0x000000003b00720c */ /* 0x000fe20003f06270 */
[----:B------:R-:W-:Y:S02]  /*1ca0*/  IMAD R15, R21, UR6, R12 ;  /* 0x00000006150f7c24 */ /* 0x000fe4000f8e020c */
[----:B------:R-:W-:Y:S01]  /*1cb0*/  IMAD.WIDE.U32 R8, R20, UR6, R8 ;  /* 0x0000000614087c25 */ /* 0x000fe2000f8e0008 */
[----:B------:R-:W-:-:S03]  /*1cc0*/  ISETP.GT.OR P0, PT, R59, 0x3f, P0 ;  /* 0x0000003f3b00780c */ /* 0x000fc60000704670 */
[----:B-1----:R-:W-:Y:S01]  /*1cd0*/  FADD.FTZ R10, R10, R11 ;  /* 0x0000000b0a0a7221 */ /* 0x002fe20000010000 */
[----:B------:R-:W-:Y:S02]  /*1ce0*/  IMAD.IADD R11, R9, 0x1, R15 ;  /* 0x00000001090b7824 */ /* 0x000fe400078e020f */
[----:B--2---:R-:W-:Y:S01]  /*1cf0*/  FADD.FTZ R17, R14, R13 ;  /* 0x0000000d0e117221 */ /* 0x004fe20000010000 */
[----:B------:R-:W-:Y:S06]  /*1d00*/  @P1 BRA `(.L_x_3851) ;  /* 0x00000000005c1947 */ /* 0x000fec0003800000 */
[----:B------:R-:W0:Y:S01]  /*1d10*/  LDC.64 R14, c[0x0][0x278] ;  /* 0x00009e00ff0e7b82 */ /* 0x000e220000000a00 */
[----:B------:R-:W-:Y:S01]  /*1d20*/  SHF.R.S32.HI R13, RZ, 0x1f, R7 ;  /* 0x0000001fff0d7819 */ /* 0x000fe20000011407 */
[----:B------:R-:W-:Y:S01]  /*1d30*/  ULDC.64 UR8, c[0x0][0x280] ;  /* 0x0000a00000087ab9 */ /* 0x000fe20000000a00 */
[----:B------:R-:W-:Y:S02]  /*1d40*/  IADD3 R12, P1, R60, R7, RZ ;  /* 0x000000073c0c7210 */ /* 0x000fe40007f3e0ff */
[----:B------:R-:W-:Y:S02]  /*1d50*/  ISETP.GE.AND P2, PT, R56, R57, PT ;  /* 0x000000393800720c */ /* 0x000fe40003f46270 */
[----:B------:R-:W-:Y:S01]  /*1d60*/  LEA.HI.X.SX32 R13, R60, R13, 0x1, P1 ;  /* 0x0000000d3c0d7211 */ /* 0x000fe200008f0eff */
[C---:B0-----:R-:W-:Y:S02]  /*1d70*/  IMAD R0, R14.reuse, UR7, RZ ;  /* 0x000000070e007c24 */ /* 0x041fe4000f8e02ff */
[----:B------:R-:W-:-:S04]  /*1d80*/  IMAD.WIDE.U32 R12, R14, UR6, R12 ;  /* 0x000000060e0c7c25 */ /* 0x000fc8000f8e000c */
[----:B------:R-:W-:-:S05]  /*1d90*/  IMAD R15, R15, UR6, R0 ;  /* 0x000000060f0f7c24 */ /* 0x000fca000f8e0200 */
[----:B------:R-:W-:Y:S01]  /*1da0*/  IADD3 R13, R13, R15, RZ ;  /* 0x0000000f0d0d7210 */ /* 0x000fe20007ffe0ff */
[----:B------:R-:W-:Y:S02]  /*1db0*/  IMAD R15, R3, UR8, RZ ;  /* 0x00000008030f7c24 */ /* 0x000fe4000f8e02ff */
[----:B------:R-:W-:-:S04]  /*1dc0*/  IMAD.WIDE.U32 R12, R6, UR8, R12 ;  /* 0x00000008060c7c25 */ /* 0x000fc8000f8e000c */
[----:B------:R-:W-:Y:S01]  /*1dd0*/  IMAD R15, R6, UR9, R15 ;  /* 0x00000009060f7c24 */ /* 0x000fe2000f8e020f */
[----:B------:R-:W-:Y:S01]  /*1de0*/  IADD3 R0, P1, R56, R12, RZ ;  /* 0x0000000c38007210 */ /* 0x000fe20007f3e0ff */
[----:B------:R-:W-:-:S03]  /*1df0*/  ULDC.64 UR8, c[0x0][0x260] ;  /* 0x0000980000087ab9 */ /* 0x000fc60000000a00 */
        /* <DEDUP_REMOVED lines=8> */
.L_x_3851:
[----:B------:R-:W-:Y:S05]  /*1e80*/  BSYNC B0 ;  /* 0x0000000000007941 */ /* 0x000fea0003800000 */
.L_x_3850:
[----:B------:R-:W-:Y:S04]  /*1e90*/  BSSY B0, `(.L_x_3852) ;  /* 0x0000018000007945 */ /* 0x000fe80003800000 */
[----:B------:R-:W-:Y:S05]  /*1ea0*/  @P0 BRA `(.L_x_3853) ;  /* 0x0000000000580947 */ /* 0x000fea0003800000 */
[----:B0-----:R-:W0:Y:S01]  /*1eb0*/  LDC.64 R14, c[0x0][0x2a8] ;  /* 0x0000aa00ff0e7b82 */ /* 0x001e220000000a00 */
[----:B------:R-:W-:Y:S01]  /*1ec0*/  IADD3 R12, P0, P1, R7, R60, R59 ;  /* 0x0000003c070c7210 */ /* 0x000fe2000791e03b */
[----:B------:R-:W-:Y:S01]  /*1ed0*/  ULDC.64 UR8, c[0x0][0x2b0] ;  /* 0x0000ac0000087ab9 */ /* 0x000fe20000000a00 */
[----:B------:R-:W-:Y:S02]  /*1ee0*/  SHF.R.S32.HI R2, RZ, 0x1f, R7 ;  /* 0x0000001fff027819 */ /* 0x000fe40000011407 */
[----:B------:R-:W-:Y:S02]  /*1ef0*/  SHF.R.S32.HI R0, RZ, 0x1f, R60 ;  /* 0x0000001fff007819 */ /* 0x000fe4000001143c */
[----:B------:R-:W-:-:S04]  /*1f00*/  SHF.R.S32.HI R7, RZ, 0x1f, R59 ;  /* 0x0000001fff077819 */ /* 0x000fc8000001143b */
[----:B------:R-:W-:Y:S02]  /*1f10*/  IADD3.X R13, R2, R0, R7, P0, P1 ;  /* 0x00000000020d7210 */ /* 0x000fe400007e2407 */
[----:B------:R-:W-:Y:S01]  /*1f20*/  FSETP.NEU.FTZ.AND P0, PT, R5, -INF , PT ;  /* 0xff8000000500780b */ /* 0x000fe20003f1d000 */
[C---:B0-----:R-:W-:Y:S02]  /*1f30*/  IMAD R0, R14.reuse, UR7, RZ ;  /* 0x000000070e007c24 */ /* 0x041fe4000f8e02ff */
[----:B------:R-:W-:-:S04]  /*1f40*/  IMAD.WIDE.U32 R12, R14, UR6, R12 ;  /* 0x000000060e0c7c25 */ /* 0x000fc8000f8e000c */
[----:B------:R-:W-:Y:S02]  /*1f50*/  IMAD R7, R15, UR6, R0 ;  /* 0x000000060f077c24 */ /* 0x000fe4000f8e0200 */
[----:B------:R-:W-:Y:S01]  /*1f60*/  FMUL.FTZ R0, R5, 1.4426950216293334961 ;  /* 0x3fb8aa3b05007820 */ /* 0x000fe20000410000 */
[----:B------:R-:W-:Y:S02]  /*1f70*/  IMAD R15, R3, UR8, RZ ;  /* 0x00000008030f7c24 */ /* 0x000fe4000f8e02ff */
[----:B------:R-:W-:Y:S02]  /*1f80*/  IMAD.IADD R13, R13, 0x1, R7 ;  /* 0x000000010d0d7824 */ /* 0x000fe400078e0207 */
[C---:B------:R-:W-:Y:S02]  /*1f90*/  IMAD R7, R6.reuse, UR9, R15 ;  /* 0x0000000906077c24 */ /* 0x040fe4000f8e020f */
[----:B------:R-:W-:Y:S01]  /*1fa0*/  IMAD.WIDE.U32 R12, R6, UR8, R12 ;  /* 0x00000008060c7c25 */ /* 0x000fe2000f8e000c */
[----:B------:R-:W-:-:S04]  /*1fb0*/  ULDC.64 UR8, c[0x0][0x2a0] ;  /* 0x0000a80000087ab9 */ /* 0x000fc80000000a00 */
[----:B------:R-:W-:Y:S02]  /*1fc0*/  IADD3 R7, R13, R7, RZ ;  /* 0x000000070d077210 */ /* 0x000fe40007ffe0ff */
[----:B------:R-:W-:-:S04]  /*1fd0*/  LEA R4, P1, R12, UR8, 0x2 ;  /* 0x000000080c047c11 */ /* 0x000fc8000f8210ff */
[----:B------:R-:W-:Y:S02]  /*1fe0*/  LEA.HI.X R5, R12, UR9, R7, 0x2, P1 ;  /* 0x000000090c057c11 */ /* 0x000fe400088f1407 */
[----:B------:R-:W-:-:S05]  /*1ff0*/  FSEL R7, R0, RZ, P0 ;  /* 0x000000ff00077208 */ /* 0x000fca0000000000 */
[----:B------:R1:W-:Y:S02]  /*2000*/  STG.E desc[UR4][R4.64], R7 ;  /* 0x0000000704007986 */ /* 0x0003e4000c101904 */
.L_x_3853:
[----:B------:R-:W-:Y:S05]  /*2010*/  BSYNC B0 ;  /* 0x0000000000007941 */ /* 0x000fea0003800000 */
.L_x_3852:
[----:B------:R-:W-:Y:S01]  /*2020*/  ULDC.64 UR10, c[0x0][0x2e8] ;  /* 0x0000ba00000a7ab9 */ /* 0x000fe20000000a00 */
[----:B------:R-:W-:Y:S01]  /*2030*/  ULDC.64 UR8, c[0x0][0x2d8] ;  /* 0x0000b60000087ab9 */ /* 0x000fe20000000a00 */
[----:B------:R-:W-:Y:S01]  /*2040*/  ISETP.NE.U32.AND P0, PT, RZ, UR10, PT ;  /* 0x0000000aff007c0c */ /* 0x000fe2000bf05070 */
[----:B------:R-:W-:Y:S02]  /*2050*/  IMAD R3, R3, UR8, RZ ;  /* 0x0000000803037c24 */ /* 0x000fe4000f8e02ff */
[----:B------:R-:W-:Y:S01]  /*2060*/  IMAD.MOV.U32 R10, RZ, RZ, R8 ;  /* 0x000000ffff0a7224 */ /* 0x000fe200078e0008 */
[----:B------:R-:W-:Y:S01]  /*2070*/  ISETP.NE.AND.EX P0, PT, RZ, UR11, PT, P0 ;  /* 0x0000000bff007c0c */ /* 0x000fe2000bf05300 */
[C---:B------:R-:W-:Y:S02]  /*2080*/  IMAD R3, R6.reuse, UR9, R3 ;  /* 0x0000000906037c24 */ /* 0x040fe4000f8e0203 */
[----:B------:R-:W-:Y:S01]  /*2090*/  IMAD.WIDE.U32 R10, R6, UR8, R10 ;  /* 0x00000008060a7c25 */ /* 0x000fe2000f8e000a */
[----:B------:R-:W-:Y:S01]  /*20a0*/  ISETP.NE.OR P0, PT, R59, RZ, !P0 ;  /* 0x000000ff3b00720c */ /* 0x000fe20004705670 */
[----:B------:R-:W-:-:S02]  /*20b0*/  ULDC.64 UR8, c[0x0][0x2b8] ;  /* 0x0000ae0000087ab9 */ /* 0x000fc40000000a00 */
[----:B------:R-:W-:Y:S02]  /*20c0*/  LEA R2, P1, R10, UR8, 0x2 ;  /* 0x000000080a027c11 */ /* 0x000fe4000f8210ff */
[----:B------:R-:W-:-:S04]  /*20d0*/  IADD3 R3, R11, R3, RZ ;  /* 0x000000030b037210 */ /* 0x000fc80007ffe0ff */
[----:B------:R-:W-:-:S05]  /*20e0*/  LEA.HI.X R3, R10, UR9, R3, 0x2, P1 ;  /* 0x000000090a037c11 */ /* 0x000fca00088f1403 */
        /* <DEDUP_REMOVED lines=13> */
[----:B------:R-:W3:Y:S08]  /*21c0*/  LDC R0, c[0x0][0x2e0] ;  /* 0x0000b800ff007b82 */ /* 0x000ef00000000800 */
[----:B-1----:R-:W1:Y:S08]  /*21d0*/  LDC R4, c[0x0][0x220] ;  /* 0x00008800ff047b82 */ /* 0x002e700000000800 */
[----:B--2---:R-:W2:Y:S01]  /*21e0*/  LDC.64 R2, c[0x0][0x2e8] ;  /* 0x0000ba00ff027b82 */ /* 0x004ea20000000a00 */
[----:B---3--:R-:W-:-:S04]  /*21f0*/  IMAD R61, R61, R0, R66 ;  /* 0x000000003d3d7224 */ /* 0x008fc800078e0242 */
[----:B-1----:R-:W-:-:S04]  /*2200*/  IMAD R61, R61, R4, UR6 ;  /* 0x000000063d3d7e24 */ /* 0x002fc8000f8e0204 */
[----:B--2---:R-:W-:-:S05]  /*2210*/  IMAD.WIDE R2, R61, 0x4, R2 ;  /* 0x000000043d027825 */ /* 0x004fca00078e0202 */
[----:B------:R-:W-:Y:S01]  /*2220*/  STG.E desc[UR4][R2.64], RZ ;  /* 0x000000ff02007986 */ /* 0x000fe2000c101904 */
[----:B------:R-:W-:Y:S05]  /*2230*/  EXIT ;  /* 0x000000000000794d */ /* 0x000fea0003800000 */
.L_x_3854:
        /* <DEDUP_REMOVED lines=12> */
.L_x_3882:


//--------------------- .nv.global.init           --------------------------
	.section	.nv.global.init,"aw",@progbits
.nv.global.init:
	.type		$str$23,@object
	.size		$str$23,($str$24 - $str$23)
$str$23:
        /*0000*/ 	.byte	0x28, 0x61, 0x64, 0x64, 0x72, 0x65, 0x73, 0x73, 0x20, 0x26, 0x20, 0x6d, 0x61, 0x73, 0x6b, 0x29
        /*0010*/ 	.byte	0x20, 0x3d, 0x3d, 0x20, 0x30, 0x00
	.type		$str$24,@object
	.size		$str$24,(__unnamed_4 - $str$24)
$str$24:
        /*0016*/ 	.byte	0x2f, 0x74, 0x6d, 0x70, 0x2f, 0x6f, 0x73, 0x73, 0x5f, 0x6b, 0x65, 0x72, 0x6e, 0x65, 0x6c, 0x73
        /*0026*/ 	.byte	0x5f, 0x73, 0x72, 0x63, 0x2f, 0x66, 0x6c, 0x61, 0x73, 0x68, 0x5f, 0x61, 0x74, 0x74, 0x65, 0x6e
        /*0036*/ 	.byte	0x74, 0x69, 0x6f, 0x6e, 0x2f, 0x63, 0x73, 0x72, 0x63, 0x2f, 0x63, 0x75, 0x74, 0x6c, 0x61, 0x73
        /*0046*/ 	.byte	0x73, 0x2f, 0x69, 0x6e, 0x63, 0x6c, 0x75, 0x64, 0x65, 0x2f, 0x63, 0x75, 0x74, 0x65, 0x2f, 0x70
        /*0056*/ 	.byte	0x6f, 0x69, 0x6e, 0x74, 0x65, 0x72, 0x5f, 0x66, 0x6c, 0x61, 0x67, 0x67, 0x65, 0x64, 0x2e, 0x68
        /*0066*/ 	.byte	0x70, 0x70, 0x00
	.type		__unnamed_4,@object
	.size		__unnamed_4,(__unnamed_2 - __unnamed_4)
__unnamed_4:
        /*0069*/ 	.byte	0x61, 0x75, 0x74, 0x6f, 0x20, 0x63, 0x75, 0x74, 0x65, 0x3a, 0x3a, 0x61, 0x73, 0x5f, 0x70, 0x6f
        /* <DEDUP_REMOVED lines=19> */
        /*01a9*/ 	.byte	0x74, 0x65, 0x3a, 0x3a, 0x43, 0x3c, 0x36, 0x34, 0x3e, 0x3e, 0x3e, 0x3e, 0x5d, 0x00
	.type		__unnamed_2,@object
	.size		__unnamed_2,(__unnamed_3 - __unnamed_2)
__unnamed_2:
        /* <DEDUP_REMOVED lines=22> */
        /*0317*/ 	.byte	0x3e, 0x3e, 0x3e, 0x3e, 0x20, 0x26, 0x5d, 0x00
	.type		__unnamed_3,@object
	.size		__unnamed_3,(__unnamed_1 - __unnamed_3)
__unnamed_3:
        /* <DEDUP_REMOVED lines=24> */
        /*049f*/ 	.byte	0x5d, 0x00
	.type		__unnamed_1,@object
	.size		__unnamed_1,(.L_0 - __unnamed_1)
__unnamed_1:
        /* <DEDUP_REMOVED lines=28> */
        /*0661*/ 	.byte	0x3a, 0x43, 0x3c, 0x30, 0x3e, 0x3e, 0x3e, 0x3e, 0x3e, 0x20, 0x26, 0x5d, 0x00
.L_0:


//--------------------- .nv.shared._ZN7cutlass13device_kernelIN5flash11enable_sm90INS1_16FlashAttnBwdSm90INS1_25CollectiveMainloopBwdSm90ILi2ELi1ELi1EN4cute5tupleIJNS5_1CILi1EEES8_S8_EEENS6_IJNS7_ILi64EEENS7_ILi96EEENS7_ILi192EEEEEENS_10bfloat16_tEfNS_4arch4Sm90ELb0ELb0ELb0ELb0ELb0ELb0ELb1ELb0ELi3ELi1ELi1ELi1ELb0EEENS1_21CollectiveEpilogueBwdISD_SE_SG_Li384ELb0ELb1ELi3EEENS1_19SingleTileSchedulerILb0ELb0ELb0ELi96EEEEEEEEEvNT_6ParamsE --------------------------
	.section	.nv.shared._ZN7cutlass13device_kernelIN5flash11enable_sm90INS1_16FlashAttnBwdSm90INS1_25CollectiveMainloopBwdSm90ILi2ELi1ELi1EN4cute5tupleIJNS5_1CILi1EEES8_S8_EEENS6_IJNS7_ILi64EEENS7_ILi96EEENS7_ILi192EEEEEENS_10bfloat16_tEfNS_4arch4Sm90ELb0ELb0ELb0ELb0ELb0ELb0ELb1ELb0ELi3ELi1ELi1ELi1ELb0EEENS1_21CollectiveEpilogueBwdISD_SE_SG_Li384ELb0ELb1ELi3EEENS1_19SingleTileSchedulerILb0ELb0ELb0ELi96EEEEEEEEEvNT_6ParamsE,"aw",@nobits
	.sectionflags	@""
	.align	16
	.zero		1024


//--------------------- .nv.shared.reserved.0     --------------------------
	.section	.nv.shared.reserved.0,"aw",@nobits
	.weak		__nv_reservedSMEM_offset_0_alias
	.size		__nv_reservedSMEM_offset_0_alias, 0, 0
	.other		__nv_reservedSMEM_offset_0_alias,@"STO_CUDA_RESERVED_SHARED STV_DEFAULT"
__nv_reservedSMEM_offset_0_alias:
	.zero		0


//--------------------- .nv.global                --------------------------
	.section	.nv.global,"aw",@nobits
.nv.global:
	.type		_ZN66_INTERNAL_1b5186a0_30_flash_bwd_hdim192_bf16_sm90_cu_ef95aea4_28214cute1_E,@object
	.size		_ZN66_INTERNAL_1b5186a0_30_flash_bwd_hdim192_bf16_sm90_cu_ef95aea4_28214cute1_E,(_ZN66_INTERNAL_1b5186a0_30_flash_bwd_hdim192_bf16_sm90_cu_ef95aea4_28214cuda3std3__45__cpo6cbeginE - _ZN66_INTERNAL_1b5186a0_30_flash_bwd_hdim192_bf16_sm90_cu_ef95aea4_28214cute1_E)
_ZN66_INTERNAL_1b5186a0_30_flash_bwd_hdim192_bf16_sm90_cu_ef95aea4_28214cute1_E:
	.zero		1
	.type		_ZN66_INTERNAL_1b5186a0_30_flash_bwd_hdim192_bf16_sm90_cu_ef95aea4_28214cuda3std3__45__cpo6cbeginE,@object
	.size		_ZN66_INTERNAL_1b5186a0_30_flash_bwd_hdim192_bf16_sm90_cu_ef95aea4_28214cuda3std3__45__cpo6cbeginE,(_ZN66_INTERNAL_1b5186a0_30_flash_bwd_hdim192_bf16_sm90_cu_ef95aea4_28214cuda3std3__48in_placeE - _ZN66_INTERNAL_1b5186a0_30_flash_bwd_hdim192_bf16_sm90_cu_ef95aea4_28214cuda3std3__45__cpo6cbeginE)
_ZN66_INTERNAL_1b5186a0_30_flash_bwd_hdim192_bf16_sm90_cu_ef95aea4_28214cuda3std3__45__cpo6cbeginE:
	.zero		1
	.type		_ZN66_INTERNAL_1b5186a0_30_flash_bwd_hdim192_bf16_sm90_cu_ef95aea4_28214cuda3std3__48in_placeE,@object
	.size		_ZN66_INTERNAL_1b5186a0_30_flash_bwd_hdim192_bf16_sm90_cu_ef95aea4_28214cuda3std3__48in_placeE,(_ZN66_INTERNAL_1b5186a0_30_flash_bwd_hdim192_bf16_sm90_cu_ef95aea4_28214cuda3std6ranges3__45__cpo9iter_moveE - _ZN66_INTERNAL_1b5186a0_30_flash_bwd_hdim192_bf16_sm90_cu_ef95aea4_28214cuda3std3__48in_placeE)
_ZN66_INTERNAL_1b5186a0_30_flash_bwd_hdim192_bf16_sm90_cu_ef95aea4_28214cuda3std3__48in_placeE:
	.zero		1
	.type		_ZN66_INTERNAL_1b5186a0_30_flash_bwd_hdim192_bf16_sm90_cu_ef95aea4_28214cuda3std6ranges3__45__cpo9iter_moveE,@object
	.size		_ZN66_INTERNAL_1b5186a0_30_flash_bwd_hdim192_bf16_sm90_cu_ef95aea4_28214cuda3std6ranges3__45__cpo9iter_moveE,(_ZN66_INTERNAL_1b5186a0_30_flash_bwd_hdim192_bf16_sm90_cu_ef95aea4_28214cuda3std3__45__cpo5beginE - _ZN66_INTERNAL_1b5186a0_30_flash_bwd_hdim192_bf16_sm90_cu_ef95aea4_28214cuda3std6ranges3__45__cpo9iter_moveE)
_ZN66_INTERNAL_1b5186a0_30_flash_bwd_hdim192_bf16_sm90_cu_ef95aea4_28214cuda3std6ranges3__45__cpo9iter_moveE:
	.zero		1
	.type		_ZN66_INTERNAL_1b5186a0_30_flash_bwd_hdim192_bf16_sm90_cu_ef95aea4_28214cuda3std3__45__cpo5beginE,@object
	.size		_ZN66_INTERNAL_1b5186a0_30_flash_bwd_hdim192_bf16_sm90_cu_ef95aea4_28214cuda3std3__45__cpo5beginE,(_ZN66_INTERNAL_1b5186a0_30_flash_bwd_hdim192_bf16_sm90_cu_ef95aea4_28214cuda3std3__468_GLOBAL__N__1b5186a0_30_flash_bwd_hdim192_bf16_sm90_cu_ef95aea4_28216ignoreE - _ZN66_INTERNAL_1b5186a0_30_flash_bwd_hdim192_bf16_sm90_cu_ef95aea4_28214cuda3std3__45__cpo5beginE)
_ZN66_INTERNAL_1b5186a0_30_flash_bwd_hdim192_bf16_sm90_cu_ef95aea4_28214cuda3std3__45__cpo5beginE:
	.zero		1
	.type		_ZN66_INTERNAL_1b5186a0_30_flash_bwd_hdim192_bf16_sm90_cu_ef95aea4_28214cuda3std3__468_GLOBAL__N__1b5186a0_30_flash_bwd_hdim192_bf16_sm90_cu_ef95aea4_28216ignoreE,@object
	.size		_ZN66_INTERNAL_1b5186a0_30_flash_bwd_hdim192_bf16_sm90_cu_ef95aea4_28214cuda3std3__468_GLOBAL__N__1b5186a0_30_flash_bwd_hdim192_bf16_sm90_cu_ef95aea4_28216ignoreE,(_ZN66_INTERNAL_1b5186a0_30_flash_bwd_hdim192_bf16_sm90_cu_ef95aea4_28214cute7productE - _ZN66_INTERNAL_1b5186a0_30_flash_bwd_hdim192_bf16_sm90_cu_ef95aea4_28214cuda3std3__468_GLOBAL__N__1b5186a0_30_flash_bwd_hdim192_bf16_sm90_cu_ef95aea4_28216ignoreE)
_ZN66_INTERNAL_1b5186a0_30_flash_bwd_hdim192_bf16_sm90_cu_ef95aea4_28214cuda3std3__468_GLOBAL__N__1b5186a0_30_flash_bwd_hdim192_bf16_sm90_cu_ef95aea4_28216ignoreE:
	.zero		1
	.type		_ZN66_INTERNAL_1b5186a0_30_flash_bwd_hdim192_bf16_sm90_cu_ef95aea4_28214cute7productE,@object
	.size		_ZN66_INTERNAL_1b5186a0_30_flash_bwd_hdim192_bf16_sm90_cu_ef95aea4_28214cute7productE,(_ZN66_INTERNAL_1b5186a0_30_flash_bwd_hdim192_bf16_sm90_cu_ef95aea4_28214cuda3std3__45__cpo3endE - _ZN66_INTERNAL_1b5186a0_30_flash_bwd_hdim192_bf16_sm90_cu_ef95aea4_28214cute7productE)
_ZN66_INTERNAL_1b5186a0_30_flash_bwd_hdim192_bf16_sm90_cu_ef95aea4_28214cute7productE:
	.zero		1
	.type		_ZN66_INTERNAL_1b5186a0_30_flash_bwd_hdim192_bf16_sm90_cu_ef95aea4_28214cuda3std3__45__cpo3endE,@object
	.size		_ZN66_INTERNAL_1b5186a0_30_flash_bwd_hdim192_bf16_sm90_cu_ef95aea4_28214cuda3std3__45__cpo3endE,(_ZN66_INTERNAL_1b5186a0_30_flash_bwd_hdim192_bf16_sm90_cu_ef95aea4_28214cuda3std3__419piecewise_constructE - _ZN66_INTERNAL_1b5186a0_30_flash_bwd_hdim192_bf16_sm90_cu_ef95aea4_28214cuda3std3__45__cpo3endE)
_ZN66_INTERNAL_1b5186a0_30_flash_bwd_hdim192_bf16_sm90_cu_ef95aea4_28214cuda3std3__45__cpo3endE:
	.zero		1
	.type		_ZN66_INTERNAL_1b5186a0_30_flash_bwd_hdim192_bf16_sm90_cu_ef95aea4_28214cuda3std3__419piecewise_constructE,@object
	.size		_ZN66_INTERNAL_1b5186a0_30_flash_bwd_hdim192_bf16_sm90_cu_ef95aea4_28214cuda3std3__419piecewise_constructE,(_ZN66_INTERNAL_1b5186a0_30_flash_bwd_hdim192_bf16_sm90_cu_ef95aea4_28214cuda3std3__45__cpo4cendE - _ZN66_INTERNAL_1b5186a0_30_flash_bwd_hdim192_bf16_sm90_cu_ef95aea4_28214cuda3std3__419piecewise_constructE)
_ZN66_INTERNAL_1b5186a0_30_flash_bwd_hdim192_bf16_sm90_cu_ef95aea4_28214cuda3std3__419piecewise_constructE:
	.zero		1
	.type		_ZN66_INTERNAL_1b5186a0_30_flash_bwd_hdim192_bf16_sm90_cu_ef95aea4_28214cuda3std3__45__cpo4cendE,@object
	.size		_ZN66_INTERNAL_1b5186a0_30_flash_bwd_hdim192_bf16_sm90_cu_ef95aea4_28214cuda3std3__45__cpo4cendE,(_ZN66_INTERNAL_1b5186a0_30_flash_bwd_hdim192_bf16_sm90_cu_ef95aea4_28214cuda3std6ranges3__45__cpo4swapE - _ZN66_INTERNAL_1b5186a0_30_flash_bwd_hdim192_bf16_sm90_cu_ef95aea4_28214cuda3std3__45__cpo4cendE)
_ZN66_INTERNAL_1b5186a0_30_flash_bwd_hdim192_bf16_sm90_cu_ef95aea4_28214cuda3std3__45__cpo4cendE:
	.zero		1
	.type		_ZN66_INTERNAL_1b5186a0_30_flash_bwd_hdim192_bf16_sm90_cu_ef95aea4_28214cuda3std6ranges3__45__cpo4swapE,@object
	.size		_ZN66_INTERNAL_1b5186a0_30_flash_bwd_hdim192_bf16_sm90_cu_ef95aea4_28214cuda3std6ranges3__45__cpo4swapE,(.L_11 - _ZN66_INTERNAL_1b5186a0_30_flash_bwd_hdim192_bf16_sm90_cu_ef95aea4_28214cuda3std6ranges3__45__cpo4swapE)
_ZN66_INTERNAL_1b5186a0_30_flash_bwd_hdim192_bf16_sm90_cu_ef95aea4_28214cuda3std6ranges3__45__cpo4swapE:
	.zero		1
.L_11:


//--------------------- .nv.shared._ZN7cutlass13device_kernelIN5flash11enable_sm90INS1_16FlashAttnBwdSm90INS1_25CollectiveMainloopBwdSm90ILi2ELi1ELi1EN4cute5tupleIJNS5_1CILi1EEES8_S8_EEENS6_IJNS7_ILi64EEENS7_ILi96EEENS7_ILi192EEEEEENS_10bfloat16_tEfNS_4arch4Sm90ELb0ELb0ELb0ELb0ELb1ELb0ELb1ELb0ELi3ELi1ELi1ELi1ELb0EEENS1_21CollectiveEpilogueBwdISD_SE_SG_Li384ELb0ELb1ELi3EEENS1_19SingleTileSchedulerILb0ELb0ELb0ELi96EEEEEEEEEvNT_6ParamsE --------------------------
	.section	.nv.shared._ZN7cutlass13device_kernelIN5flash11enable_sm90INS1_16FlashAttnBwdSm90INS1_25CollectiveMainloopBwdSm90ILi2ELi1ELi1EN4cute5tupleIJNS5_1CILi1EEES8_S8_EEENS6_IJNS7_ILi64EEENS7_ILi96EEENS7_ILi192EEEEEENS_10bfloat16_tEfNS_4arch4Sm90ELb0ELb0ELb0ELb0ELb1ELb0ELb1ELb0ELi3ELi1ELi1ELi1ELb0EEENS1_21CollectiveEpilogueBwdISD_SE_SG_Li384ELb0ELb1ELi3EEENS1_19SingleTileSchedulerILb0ELb0ELb0ELi96EEEEEEEEEvNT_6ParamsE,"aw",@nobits
	.sectionflags	@""
	.align	16
	.zero		1024


//--------------------- .nv.shared._ZN7cutlass13device_kernelIN5flash11enable_sm90INS1_16FlashAttnBwdSm90INS1_25CollectiveMainloopBwdSm90ILi2ELi1ELi1EN4cute5tupleIJNS5_1CILi1EEES8_S8_EEENS6_IJNS7_ILi64EEENS7_ILi96EEENS7_ILi192EEEEEENS_10bfloat16_tEfNS_4arch4Sm90ELb0ELb0ELb0ELb0ELb0ELb0ELb1ELb0ELi3ELi1ELi1ELi1ELb0EEENS1_24CollectiveEpilogueBwdGQAISD_fSG_Li384ELb0ELb0EEENS1_19SingleTileSchedulerILb0ELb0ELb0ELi96EEEEEEEEEvNT_6ParamsE --------------------------
	.section	.nv.shared._ZN7cutlass13device_kernelIN5flash11enable_sm90INS1_16FlashAttnBwdSm90INS1_25CollectiveMainloopBwdSm90ILi2ELi1ELi1EN4cute5tupleIJNS5_1CILi1EEES8_S8_EEENS6_IJNS7_ILi64EEENS7_ILi96EEENS7_ILi192EEEEEENS_10bfloat16_tEfNS_4arch4Sm90ELb0ELb0ELb0ELb0ELb0ELb0ELb1ELb0ELi3ELi1ELi1ELi1ELb0EEENS1_24CollectiveEpilogueBwdGQAISD_fSG_Li384ELb0ELb0EEENS1_19SingleTileSchedulerILb0ELb0ELb0ELi96EEEEEEEEEvNT_6ParamsE,"aw",@nobits
	.sectionflags	@""
	.align	16
	.zero		1024


//--------------------- .nv.shared._ZN7cutlass13device_kernelIN5flash11enable_sm90INS1_16FlashAttnBwdSm90INS1_25CollectiveMainloopBwdSm90ILi2ELi1ELi1EN4cute5tupleIJNS5_1CILi1EEES8_S8_EEENS6_IJNS7_ILi64EEENS7_ILi96EEENS7_ILi192EEEEEENS_10bfloat16_tEfNS_4arch4Sm90ELb0ELb0ELb0ELb0ELb1ELb0ELb1ELb0ELi3ELi1ELi1ELi1ELb0EEENS1_24CollectiveEpilogueBwdGQAISD_fSG_Li384ELb0ELb1EEENS1_19SingleTileSchedulerILb0ELb0ELb0ELi96EEEEEEEEEvNT_6ParamsE --------------------------
	.section	.nv.shared._ZN7cutlass13device_kernelIN5flash11enable_sm90INS1_16FlashAttnBwdSm90INS1_25CollectiveMainloopBwdSm90ILi2ELi1ELi1EN4cute5tupleIJNS5_1CILi1EEES8_S8_EEENS6_IJNS7_ILi64EEENS7_ILi96EEENS7_ILi192EEEEEENS_10bfloat16_tEfNS_4arch4Sm90ELb0ELb0ELb0ELb0ELb1ELb0ELb1ELb0ELi3ELi1ELi1ELi1ELb0EEENS1_24CollectiveEpilogueBwdGQAISD_fSG_Li384ELb0ELb1EEENS1_19SingleTileSchedulerILb0ELb0ELb0ELi96EEEEEEEEEvNT_6ParamsE,"aw",@nobits
	.sectionflags	@""
	.align	16
	.zero		1024


//--------------------- .nv.shared._ZN7cutlass13device_kernelIN5flash11enable_sm90INS1_16FlashAttnBwdSm90INS1_25CollectiveMainloopBwdSm90ILi2ELi1ELi1EN4cute5tupleIJNS5_1CILi1EEES8_S8_EEENS6_IJNS7_ILi64EEENS7_ILi96EEENS7_ILi192EEEEEENS_10bfloat16_tEfNS_4arch4Sm90ELb0ELb0ELb0ELb1ELb0ELb0ELb1ELb0ELi3ELi1ELi1ELi1ELb0EEENS1_21CollectiveEpilogueBwdISD_SE_SG_Li384ELb1ELb1ELi3EEENS1_19SingleTileSchedulerILb1ELb0ELb0ELi96EEEEEEEEEvNT_6ParamsE --------------------------
	.section	.nv.shared._ZN7cutlass13device_kernelIN5flash11enable_sm90INS1_16FlashAttnBwdSm90INS1_25CollectiveMainloopBwdSm90ILi2ELi1ELi1EN4cute5tupleIJNS5_1CILi1EEES8_S8_EEENS6_IJNS7_ILi64EEENS7_ILi96EEENS7_ILi192EEEEEENS_10bfloat16_tEfNS_4arch4Sm90ELb0ELb0ELb0ELb1ELb0ELb0ELb1ELb0ELi3ELi1ELi1ELi1ELb0EEENS1_21CollectiveEpilogueBwdISD_SE_SG_Li384ELb1ELb1ELi3EEENS1_19SingleTileSchedulerILb1ELb0ELb0ELi96EEEEEEEEEvNT_6ParamsE,"aw",@nobits
	.sectionflags	@""
	.align	16
	.zero		1024


//--------------------- .nv.shared._ZN7cutlass13device_kernelIN5flash11enable_sm90INS1_16FlashAttnBwdSm90INS1_25CollectiveMainloopBwdSm90ILi2ELi1ELi1EN4cute5tupleIJNS5_1CILi1EEES8_S8_EEENS6_IJNS7_ILi64EEENS7_ILi96EEENS7_ILi192EEEEEENS_10bfloat16_tEfNS_4arch4Sm90ELb0ELb0ELb0ELb1ELb1ELb0ELb1ELb0ELi3ELi1ELi1ELi1ELb0EEENS1_21CollectiveEpilogueBwdISD_SE_SG_Li384ELb1ELb1ELi3EEENS1_19SingleTileSchedulerILb1ELb0ELb0ELi96EEEEEEEEEvNT_6ParamsE --------------------------
	.section	.nv.shared._ZN7cutlass13device_kernelIN5flash11enable_sm90INS1_16FlashAttnBwdSm90INS1_25CollectiveMainloopBwdSm90ILi2ELi1ELi1EN4cute5tupleIJNS5_1CILi1EEES8_S8_EEENS6_IJNS7_ILi64EEENS7_ILi96EEENS7_ILi192EEEEEENS_10bfloat16_tEfNS_4arch4Sm90ELb0ELb0ELb0ELb1ELb1ELb0ELb1ELb0ELi3ELi1ELi1ELi1ELb0EEENS1_21CollectiveEpilogueBwdISD_SE_SG_Li384ELb1ELb1ELi3EEENS1_19SingleTileSchedulerILb1ELb0ELb0ELi96EEEEEEEEEvNT_6ParamsE,"aw",@nobits
	.sectionflags	@""
	.align	16
	.zero		1024


//--------------------- .nv.shared._ZN7cutlass13device_kernelIN5flash11enable_sm90INS1_16FlashAttnBwdSm90INS1_25CollectiveMainloopBwdSm90ILi2ELi1ELi1EN4cute5tupleIJNS5_1CILi1EEES8_S8_EEENS6_IJNS7_ILi64EEENS7_ILi96EEENS7_ILi192EEEEEENS_10bfloat16_tEfNS_4arch4Sm90ELb0ELb0ELb0ELb1ELb0ELb0ELb1ELb0ELi3ELi1ELi1ELi1ELb0EEENS1_24CollectiveEpilogueBwdGQAISD_fSG_Li384ELb1ELb0EEENS1_19SingleTileSchedulerILb1ELb0ELb0ELi96EEEEEEEEEvNT_6ParamsE --------------------------
	.section	.nv.shared._ZN7cutlass13device_kernelIN5flash11enable_sm90INS1_16FlashAttnBwdSm90INS1_25CollectiveMainloopBwdSm90ILi2ELi1ELi1EN4cute5tupleIJNS5_1CILi1EEES8_S8_EEENS6_IJNS7_ILi64EEENS7_ILi96EEENS7_ILi192EEEEEENS_10bfloat16_tEfNS_4arch4Sm90ELb0ELb0ELb0ELb1ELb0ELb0ELb1ELb0ELi3ELi1ELi1ELi1ELb0EEENS1_24CollectiveEpilogueBwdGQAISD_fSG_Li384ELb1ELb0EEENS1_19SingleTileSchedulerILb1ELb0ELb0ELi96EEEEEEEEEvNT_6ParamsE,"aw",@nobits
	.sectionflags	@""
	.align	16
	.zero		1024


//--------------------- .nv.shared._ZN7cutlass13device_kernelIN5flash11enable_sm90INS1_16FlashAttnBwdSm90INS1_25CollectiveMainloopBwdSm90ILi2ELi1ELi1EN4cute5tupleIJNS5_1CILi1EEES8_S8_EEENS6_IJNS7_ILi64EEENS7_ILi96EEENS7_ILi192EEEEEENS_10bfloat16_tEfNS_4arch4Sm90ELb0ELb0ELb0ELb1ELb1ELb0ELb1ELb0ELi3ELi1ELi1ELi1ELb0EEENS1_24CollectiveEpilogueBwdGQAISD_fSG_Li384ELb1ELb1EEENS1_19SingleTileSchedulerILb1ELb0ELb0ELi96EEEEEEEEEvNT_6ParamsE --------------------------
	.section	.nv.shared._ZN7cutlass13device_kernelIN5flash11enable_sm90INS1_16FlashAttnBwdSm90INS1_25CollectiveMainloopBwdSm90ILi2ELi1ELi1EN4cute5tupleIJNS5_1CILi1EEES8_S8_EEENS6_IJNS7_ILi64EEENS7_ILi96EEENS7_ILi192EEEEEENS_10bfloat16_tEfNS_4arch4Sm90ELb0ELb0ELb0ELb1ELb1ELb0ELb1ELb0ELi3ELi1ELi1ELi1ELb0EEENS1_24CollectiveEpilogueBwdGQAISD_fSG_Li384ELb1ELb1EEENS1_19SingleTileSchedulerILb1ELb0ELb0ELi96EEEEEEEEEvNT_6ParamsE,"aw",@nobits
	.sectionflags	@""
	.align	16
	.zero		1024


//--------------------- .nv.shared._ZN7cutlass13device_kernelIN5flash11enable_sm90INS1_16FlashAttnBwdSm90INS1_25CollectiveMainloopBwdSm90ILi2ELi1ELi1EN4cute5tupleIJNS5_1CILi1EEES8_S8_EEENS6_IJNS7_ILi64EEENS7_ILi96EEENS7_ILi192EEEEEENS_10bfloat16_tEfNS_4arch4Sm90ELb0ELb1ELb0ELb0ELb0ELb0ELb1ELb0ELi3ELi1ELi1ELi1ELb0EEENS1_21CollectiveEpilogueBwdISD_SE_SG_Li384ELb0ELb1ELi3EEENS1_19SingleTileSchedulerILb0ELb0ELb0ELi96EEEEEEEEEvNT_6ParamsE --------------------------
	.section	.nv.shared._ZN7cutlass13device_kernelIN5flash11enable_sm90INS1_16FlashAttnBwdSm90INS1_25CollectiveMainloopBwdSm90ILi2ELi1ELi1EN4cute5tupleIJNS5_1CILi1EEES8_S8_EEENS6_IJNS7_ILi64EEENS7_ILi96EEENS7_ILi192EEEEEENS_10bfloat16_tEfNS_4arch4Sm90ELb0ELb1ELb0ELb0ELb0ELb0ELb1ELb0ELi3ELi1ELi1ELi1ELb0EEENS1_21CollectiveEpilogueBwdISD_SE_SG_Li384ELb0ELb1ELi3EEENS1_19SingleTileSchedulerILb0ELb0ELb0ELi96EEEEEEEEEvNT_6ParamsE,"aw",@nobits
	.sectionflags	@""
	.align	16
	.zero		1024


//--------------------- .nv.shared._ZN7cutlass13device_kernelIN5flash11enable_sm90INS1_16FlashAttnBwdSm90INS1_25CollectiveMainloopBwdSm90ILi2ELi1ELi1EN4cute5tupleIJNS5_1CILi1EEES8_S8_EEENS6_IJNS7_ILi64EEENS7_ILi96EEENS7_ILi192EEEEEENS_10bfloat16_tEfNS_4arch4Sm90ELb0ELb1ELb0ELb0ELb1ELb0ELb1ELb0ELi3ELi1ELi1ELi1ELb0EEENS1_21CollectiveEpilogueBwdISD_SE_SG_Li384ELb0ELb1ELi3EEENS1_19SingleTileSchedulerILb0ELb0ELb0ELi96EEEEEEEEEvNT_6ParamsE --------------------------
	.section	.nv.shared._ZN7cutlass13device_kernelIN5flash11enable_sm90INS1_16FlashAttnBwdSm90INS1_25CollectiveMainloopBwdSm90ILi2ELi1ELi1EN4cute5tupleIJNS5_1CILi1EEES8_S8_EEENS6_IJNS7_ILi64EEENS7_ILi96EEENS7_ILi192EEEEEENS_10bfloat16_tEfNS_4arch4Sm90ELb0ELb1ELb0ELb0ELb1ELb0ELb1ELb0ELi3ELi1ELi1ELi1ELb0EEENS1_21CollectiveEpilogueBwdISD_SE_SG_Li384ELb0ELb1ELi3EEENS1_19SingleTileSchedulerILb0ELb0ELb0ELi96EEEEEEEEEvNT_6ParamsE,"aw",@nobits
	.sectionflags	@""
	.align	16
	.zero		1024


//--------------------- .nv.shared._ZN7cutlass13device_kernelIN5flash11enable_sm90INS1_16FlashAttnBwdSm90INS1_25CollectiveMainloopBwdSm90ILi2ELi1ELi1EN4cute5tupleIJNS5_1CILi1EEES8_S8_EEENS6_IJNS7_ILi64EEENS7_ILi96EEENS7_ILi192EEEEEENS_10bfloat16_tEfNS_4arch4Sm90ELb0ELb1ELb0ELb0ELb0ELb0ELb1ELb0ELi3ELi1ELi1ELi1ELb0EEENS1_24CollectiveEpilogueBwdGQAISD_fSG_Li384ELb0ELb0EEENS1_19SingleTileSchedulerILb0ELb0ELb0ELi96EEEEEEEEEvNT_6ParamsE --------------------------
	.section	.nv.shared._ZN7cutlass13device_kernelIN5flash11enable_sm90INS1_16FlashAttnBwdSm90INS1_25CollectiveMainloopBwdSm90ILi2ELi1ELi1EN4cute5tupleIJNS5_1CILi1EEES8_S8_EEENS6_IJNS7_ILi64EEENS7_ILi96EEENS7_ILi192EEEEEENS_10bfloat16_tEfNS_4arch4Sm90ELb0ELb1ELb0ELb0ELb0ELb0ELb1ELb0ELi3ELi1ELi1ELi1ELb0EEENS1_24CollectiveEpilogueBwdGQAISD_fSG_Li384ELb0ELb0EEENS1_19SingleTileSchedulerILb0ELb0ELb0ELi96EEEEEEEEEvNT_6ParamsE,"aw",@nobits
	.sectionflags	@""
	.align	16
	.zero		1024


//--------------------- .nv.shared._ZN7cutlass13device_kernelIN5flash11enable_sm90INS1_16FlashAttnBwdSm90INS1_25CollectiveMainloopBwdSm90ILi2ELi1ELi1EN4cute5tupleIJNS5_1CILi1EEES8_S8_EEENS6_IJNS7_ILi64EEENS7_ILi96EEENS7_ILi192EEEEEENS_10bfloat16_tEfNS_4arch4Sm90ELb0ELb1ELb0ELb0ELb1ELb0ELb1ELb0ELi3ELi1ELi1ELi1ELb0EEENS1_24CollectiveEpilogueBwdGQAISD_fSG_Li384ELb0ELb1EEENS1_19SingleTileSchedulerILb0ELb0ELb0ELi96EEEEEEEEEvNT_6ParamsE --------------------------
	.section	.nv.shared._ZN7cutlass13device_kernelIN5flash11enable_sm90INS1_16FlashAttnBwdSm90INS1_25CollectiveMainloopBwdSm90ILi2ELi1ELi1EN4cute5tupleIJNS5_1CILi1EEES8_S8_EEENS6_IJNS7_ILi64EEENS7_ILi96EEENS7_ILi192EEEEEENS_10bfloat16_tEfNS_4arch4Sm90ELb0ELb1ELb0ELb0ELb1ELb0ELb1ELb0ELi3ELi1ELi1ELi1ELb0EEENS1_24CollectiveEpilogueBwdGQAISD_fSG_Li384ELb0ELb1EEENS1_19SingleTileSchedulerILb0ELb0ELb0ELi96EEEEEEEEEvNT_6ParamsE,"aw",@nobits
	.sectionflags	@""
	.align	16
	.zero		1024


//--------------------- .nv.shared._ZN7cutlass13device_kernelIN5flash11enable_sm90INS1_16FlashAttnBwdSm90INS1_25CollectiveMainloopBwdSm90ILi2ELi1ELi1EN4cute5tupleIJNS5_1CILi1EEES8_S8_EEENS6_IJNS7_ILi64EEENS7_ILi96EEENS7_ILi192EEEEEENS_10bfloat16_tEfNS_4arch4Sm90ELb0ELb1ELb0ELb1ELb0ELb0ELb1ELb0ELi3ELi1ELi1ELi1ELb0EEENS1_21CollectiveEpilogueBwdISD_SE_SG_Li384ELb1ELb1ELi3EEENS1_19SingleTileSchedulerILb1ELb0ELb0ELi96EEEEEEEEEvNT_6ParamsE --------------------------
	.section	.nv.shared._ZN7cutlass13device_kernelIN5flash11enable_sm90INS1_16FlashAttnBwdSm90INS1_25CollectiveMainloopBwdSm90ILi2ELi1ELi1EN4cute5tupleIJNS5_1CILi1EEES8_S8_EEENS6_IJNS7_ILi64EEENS7_ILi96EEENS7_ILi192EEEEEENS_10bfloat16_tEfNS_4arch4Sm90ELb0ELb1ELb0ELb1ELb0ELb0ELb1ELb0ELi3ELi1ELi1ELi1ELb0EEENS1_21CollectiveEpilogueBwdISD_SE_SG_Li384ELb1ELb1ELi3EEENS1_19SingleTileSchedulerILb1ELb0ELb0ELi96EEEEEEEEEvNT_6ParamsE,"aw",@nobits
	.sectionflags	@""
	.align	16
	.zero		1024


//--------------------- .nv.shared._ZN7cutlass13device_kernelIN5flash11enable_sm90INS1_16FlashAttnBwdSm90INS1_25CollectiveMainloopBwdSm90ILi2ELi1ELi1EN4cute5tupleIJNS5_1CILi1EEES8_S8_EEENS6_IJNS7_ILi64EEENS7_ILi96EEENS7_ILi192EEEEEENS_10bfloat16_tEfNS_4arch4Sm90ELb0ELb1ELb0ELb1ELb1ELb0ELb1ELb0ELi3ELi1ELi1ELi1ELb0EEENS1_21CollectiveEpilogueBwdISD_SE_SG_Li384ELb1ELb1ELi3EEENS1_19SingleTileSchedulerILb1ELb0ELb0ELi96EEEEEEEEEvNT_6ParamsE --------------------------
	.section	.nv.shared._ZN7cutlass13device_kernelIN5flash11enable_sm90INS1_16FlashAttnBwdSm90INS1_25CollectiveMainloopBwdSm90ILi2ELi1ELi1EN4cute5tupleIJNS5_1CILi1EEES8_S8_EEENS6_IJNS7_ILi64EEENS7_ILi96EEENS7_ILi192EEEEEENS_10bfloat16_tEfNS_4arch4Sm90ELb0ELb1ELb0ELb1ELb1ELb0ELb1ELb0ELi3ELi1ELi1ELi1ELb0EEENS1_21CollectiveEpilogueBwdISD_SE_SG_Li384ELb1ELb1ELi3EEENS1_19SingleTileSchedulerILb1ELb0ELb0ELi96EEEEEEEEEvNT_6ParamsE,"aw",@nobits
	.sectionflags	@""
	.align	16
	.zero		1024


//--------------------- .nv.shared._ZN7cutlass13device_kernelIN5flash11enable_sm90INS1_16FlashAttnBwdSm90INS1_25CollectiveMainloopBwdSm90ILi2ELi1ELi1EN4cute5tupleIJNS5_1CILi1EEES8_S8_EEENS6_IJNS7_ILi64EEENS7_ILi96EEENS7_ILi192EEEEEENS_10bfloat16_tEfNS_4arch4Sm90ELb0ELb1ELb0ELb1ELb0ELb0ELb1ELb0ELi3ELi1ELi1ELi1ELb0EEENS1_24CollectiveEpilogueBwdGQAISD_fSG_Li384ELb1ELb0EEENS1_19SingleTileSchedulerILb1ELb0ELb0ELi96EEEEEEEEEvNT_6ParamsE --------------------------
	.section	.nv.shared._ZN7cutlass13device_kernelIN5flash11enable_sm90INS1_16FlashAttnBwdSm90INS1_25CollectiveMainloopBwdSm90ILi2ELi1ELi1EN4cute5tupleIJNS5_1CILi1EEES8_S8_EEENS6_IJNS7_ILi64EEENS7_ILi96EEENS7_ILi192EEEEEENS_10bfloat16_tEfNS_4arch4Sm90ELb0ELb1ELb0ELb1ELb0ELb0ELb1ELb0ELi3ELi1ELi1ELi1ELb0EEENS1_24CollectiveEpilogueBwdGQAISD_fSG_Li384ELb1ELb0EEENS1_19SingleTileSchedulerILb1ELb0ELb0ELi96EEEEEEEEEvNT_6ParamsE,"aw",@nobits
	.sectionflags	@""
	.align	16
	.zero		1024


//--------------------- .nv.shared._ZN7cutlass13device_kernelIN5flash11enable_sm90INS1_16FlashAttnBwdSm90INS1_25CollectiveMainloopBwdSm90ILi2ELi1ELi1EN4cute5tupleIJNS5_1CILi1EEES8_S8_EEENS6_IJNS7_ILi64EEENS7_ILi96EEENS7_ILi192EEEEEENS_10bfloat16_tEfNS_4arch4Sm90ELb0ELb1ELb0ELb1ELb1ELb0ELb1ELb0ELi3ELi1ELi1ELi1ELb0EEENS1_24CollectiveEpilogueBwdGQAISD_fSG_Li384ELb1ELb1EEENS1_19SingleTileSchedulerILb1ELb0ELb0ELi96EEEEEEEEEvNT_6ParamsE --------------------------
	.section	.nv.shared._ZN7cutlass13device_kernelIN5flash11enable_sm90INS1_16FlashAttnBwdSm90INS1_25CollectiveMainloopBwdSm90ILi2ELi1ELi1EN4cute5tupleIJNS5_1CILi1EEES8_S8_EEENS6_IJNS7_ILi64EEENS7_ILi96EEENS7_ILi192EEEEEENS_10bfloat16_tEfNS_4arch4Sm90ELb0ELb1ELb0ELb1ELb1ELb0ELb1ELb0ELi3ELi1ELi1ELi1ELb0EEENS1_24CollectiveEpilogueBwdGQAISD_fSG_Li384ELb1ELb1EEENS1_19SingleTileSchedulerILb1ELb0ELb0ELi96EEEEEEEEEvNT_6ParamsE,"aw",@nobits
	.sectionflags	@""
	.align	16
	.zero		1024


//--------------------- .nv.shared._ZN7cutlass13device_kernelIN5flash11enable_sm90INS1_16FlashAttnBwdSm90INS1_25CollectiveMainloopBwdSm90ILi2ELi1ELi1EN4cute5tupleIJNS5_1CILi1EEES8_S8_EEENS6_IJNS7_ILi64EEENS7_ILi96EEENS7_ILi192EEEEEENS_10bfloat16_tEfNS_4arch4Sm90ELb1ELb0ELb0ELb0ELb0ELb0ELb1ELb0ELi3ELi1ELi1ELi1ELb0EEENS1_21CollectiveEpilogueBwdISD_SE_SG_Li384ELb0ELb1ELi3EEENS1_25SingleTileBwdLPTSchedulerILb0ELi96ELb0EEEEEEEEEvNT_6ParamsE --------------------------
	.section	.nv.shared._ZN7cutlass13device_kernelIN5flash11enable_sm90INS1_16FlashAttnBwdSm90INS1_25CollectiveMainloopBwdSm90ILi2ELi1ELi1EN4cute5tupleIJNS5_1CILi1EEES8_S8_EEENS6_IJNS7_ILi64EEENS7_ILi96EEENS7_ILi192EEEEEENS_10bfloat16_tEfNS_4arch4Sm90ELb1ELb0ELb0ELb0ELb0ELb0ELb1ELb0ELi3ELi1ELi1ELi1ELb0EEENS1_21CollectiveEpilogueBwdISD_SE_SG_Li384ELb0ELb1ELi3EEENS1_25SingleTileBwdLPTSchedulerILb0ELi96ELb0EEEEEEEEEvNT_6ParamsE,"aw",@nobits
	.sectionflags	@""
	.align	16
	.zero		1024


//--------------------- .nv.shared._ZN7cutlass13device_kernelIN5flash11enable_sm90INS1_16FlashAttnBwdSm90INS1_25CollectiveMainloopBwdSm90ILi2ELi1ELi1EN4cute5tupleIJNS5_1CILi1EEES8_S8_EEENS6_IJNS7_ILi64EEENS7_ILi96EEENS7_ILi192EEEEEENS_10bfloat16_tEfNS_4arch4Sm90ELb1ELb0ELb0ELb0ELb1ELb0ELb1ELb0ELi3ELi1ELi1ELi1ELb0EEENS1_21CollectiveEpilogueBwdISD_SE_SG_Li384ELb0ELb1ELi3EEENS1_25SingleTileBwdLPTSchedulerILb0ELi96ELb1EEEEEEEEEvNT_6ParamsE --------------------------
	.section	.nv.shared._ZN7cutlass13device_kernelIN5flash11enable_sm90INS1_16FlashAttnBwdSm90INS1_25CollectiveMainloopBwdSm90ILi2ELi1ELi1EN4cute5tupleIJNS5_1CILi1EEES8_S8_EEENS6_IJNS7_ILi64EEENS7_ILi96EEENS7_ILi192EEEEEENS_10bfloat16_tEfNS_4arch4Sm90ELb1ELb0ELb0ELb0ELb1ELb0ELb1ELb0ELi3ELi1ELi1ELi1ELb0EEENS1_21CollectiveEpilogueBwdISD_SE_SG_Li384ELb0ELb1ELi3EEENS1_25SingleTileBwdLPTSchedulerILb0ELi96ELb1EEEEEEEEEvNT_6ParamsE,"aw",@nobits
	.sectionflags	@""
	.align	16
	.zero		1024


//--------------------- .nv.shared._ZN7cutlass13device_kernelIN5flash11enable_sm90INS1_16FlashAttnBwdSm90INS1_25CollectiveMainloopBwdSm90ILi2ELi1ELi1EN4cute5tupleIJNS5_1CILi1EEES8_S8_EEENS6_IJNS7_ILi64EEENS7_ILi96EEENS7_ILi192EEEEEENS_10bfloat16_tEfNS_4arch4Sm90ELb1ELb0ELb0ELb0ELb0ELb0ELb1ELb0ELi3ELi1ELi1ELi1ELb0EEENS1_24CollectiveEpilogueBwdGQAISD_fSG_Li384ELb0ELb0EEENS1_25SingleTileBwdLPTSchedulerILb0ELi96ELb0EEEEEEEEEvNT_6ParamsE --------------------------
	.section	.nv.shared._ZN7cutlass13device_kernelIN5flash11enable_sm90INS1_16FlashAttnBwdSm90INS1_25CollectiveMainloopBwdSm90ILi2ELi1ELi1EN4cute5tupleIJNS5_1CILi1EEES8_S8_EEENS6_IJNS7_ILi64EEENS7_ILi96EEENS7_ILi192EEEEEENS_10bfloat16_tEfNS_4arch4Sm90ELb1ELb0ELb0ELb0ELb0ELb0ELb1ELb0ELi3ELi1ELi1ELi1ELb0EEENS1_24CollectiveEpilogueBwdGQAISD_fSG_Li384ELb0ELb0EEENS1_25SingleTileBwdLPTSchedulerILb0ELi96ELb0EEEEEEEEEvNT_6ParamsE,"aw",@nobits
	.sectionflags	@""
	.align	16
	.zero		1024


//--------------------- .nv.shared._ZN7cutlass13device_kernelIN5flash11enable_sm90INS1_16FlashAttnBwdSm90INS1_25CollectiveMainloopBwdSm90ILi2ELi1ELi1EN4cute5tupleIJNS5_1CILi1EEES8_S8_EEENS6_IJNS7_ILi64EEENS7_ILi96EEENS7_ILi192EEEEEENS_10bfloat16_tEfNS_4arch4Sm90ELb1ELb0ELb0ELb0ELb1ELb0ELb1ELb0ELi3ELi1ELi1ELi1ELb0EEENS1_24CollectiveEpilogueBwdGQAISD_fSG_Li384ELb0ELb1EEENS1_25SingleTileBwdLPTSchedulerILb0ELi96ELb1EEEEEEEEEvNT_6ParamsE --------------------------
	.section	.nv.shared._ZN7cutlass13device_kernelIN5flash11enable_sm90INS1_16FlashAttnBwdSm90INS1_25CollectiveMainloopBwdSm90ILi2ELi1ELi1EN4cute5tupleIJNS5_1CILi1EEES8_S8_EEENS6_IJNS7_ILi64EEENS7_ILi96EEENS7_ILi192EEEEEENS_10bfloat16_tEfNS_4arch4Sm90ELb1ELb0ELb0ELb0ELb1ELb0ELb1ELb0ELi3ELi1ELi1ELi1ELb0EEENS1_24CollectiveEpilogueBwdGQAISD_fSG_Li384ELb0ELb1EEENS1_25SingleTileBwdLPTSchedulerILb0ELi96ELb1EEEEEEEEEvNT_6ParamsE,"aw",@nobits
	.sectionflags	@""
	.align	16
	.zero		1024


//--------------------- .nv.shared._ZN7cutlass13device_kernelIN5flash22FlashAttnBwdPreprocessIN4cute5tupleIJNS3_1CILi64EEENS5_ILi192EEEEEENS_10bfloat16_tEfNS_4arch4Sm90ELb1ELb0EEEEEvNT_6ParamsE --------------------------
	.section	.nv.shared._ZN7cutlass13device_kernelIN5flash22FlashAttnBwdPreprocessIN4cute5tupleIJNS3_1CILi64EEENS5_ILi192EEEEEENS_10bfloat16_tEfNS_4arch4Sm90ELb1ELb0EEEEEvNT_6ParamsE,"aw",@nobits
	.sectionflags	@""
	.align	16
	.zero		1024


//--------------------- .nv.shared._ZN7cutlass13device_kernelIN5flash11enable_sm90INS1_16FlashAttnBwdSm90INS1_25CollectiveMainloopBwdSm90ILi2ELi1ELi1EN4cute5tupleIJNS5_1CILi1EEES8_S8_EEENS6_IJNS7_ILi64EEENS7_ILi96EEENS7_ILi192EEEEEENS_10bfloat16_tEfNS_4arch4Sm90ELb1ELb0ELb0ELb1ELb0ELb0ELb1ELb0ELi3ELi1ELi1ELi1ELb0EEENS1_21CollectiveEpilogueBwdISD_SE_SG_Li384ELb1ELb1ELi3EEENS1_25SingleTileBwdLPTSchedulerILb1ELi96ELb0EEEEEEEEEvNT_6ParamsE --------------------------
	.section	.nv.shared._ZN7cutlass13device_kernelIN5flash11enable_sm90INS1_16FlashAttnBwdSm90INS1_25CollectiveMainloopBwdSm90ILi2ELi1ELi1EN4cute5tupleIJNS5_1CILi1EEES8_S8_EEENS6_IJNS7_ILi64EEENS7_ILi96EEENS7_ILi192EEEEEENS_10bfloat16_tEfNS_4arch4Sm90ELb1ELb0ELb0ELb1ELb0ELb0ELb1ELb0ELi3ELi1ELi1ELi1ELb0EEENS1_21CollectiveEpilogueBwdISD_SE_SG_Li384ELb1ELb1ELi3EEENS1_25SingleTileBwdLPTSchedulerILb1ELi96ELb0EEEEEEEEEvNT_6ParamsE,"aw",@nobits
	.sectionflags	@""
	.align	16
	.zero		1024


//--------------------- .nv.shared._ZN7cutlass13device_kernelIN5flash11enable_sm90INS1_16FlashAttnBwdSm90INS1_25CollectiveMainloopBwdSm90ILi2ELi1ELi1EN4cute5tupleIJNS5_1CILi1EEES8_S8_EEENS6_IJNS7_ILi64EEENS7_ILi96EEENS7_ILi192EEEEEENS_10bfloat16_tEfNS_4arch4Sm90ELb1ELb0ELb0ELb1ELb1ELb0ELb1ELb0ELi3ELi1ELi1ELi1ELb0EEENS1_21CollectiveEpilogueBwdISD_SE_SG_Li384ELb1ELb1ELi3EEENS1_25SingleTileBwdLPTSchedulerILb1ELi96ELb1EEEEEEEEEvNT_6ParamsE --------------------------
	.section	.nv.shared._ZN7cutlass13device_kernelIN5flash11enable_sm90INS1_16FlashAttnBwdSm90INS1_25CollectiveMainloopBwdSm90ILi2ELi1ELi1EN4cute5tupleIJNS5_1CILi1EEES8_S8_EEENS6_IJNS7_ILi64EEENS7_ILi96EEENS7_ILi192EEEEEENS_10bfloat16_tEfNS_4arch4Sm90ELb1ELb0ELb0ELb1ELb1ELb0ELb1ELb0ELi3ELi1ELi1ELi1ELb0EEENS1_21CollectiveEpilogueBwdISD_SE_SG_Li384ELb1ELb1ELi3EEENS1_25SingleTileBwdLPTSchedulerILb1ELi96ELb1EEEEEEEEEvNT_6ParamsE,"aw",@nobits
	.sectionflags	@""
	.align	16
	.zero		1024


//--------------------- .nv.shared._ZN7cutlass13device_kernelIN5flash11enable_sm90INS1_16FlashAttnBwdSm90INS1_25CollectiveMainloopBwdSm90ILi2ELi1ELi1EN4cute5tupleIJNS5_1CILi1EEES8_S8_EEENS6_IJNS7_ILi64EEENS7_ILi96EEENS7_ILi192EEEEEENS_10bfloat16_tEfNS_4arch4Sm90ELb1ELb0ELb0ELb1ELb0ELb0ELb1ELb0ELi3ELi1ELi1ELi1ELb0EEENS1_24CollectiveEpilogueBwdGQAISD_fSG_Li384ELb1ELb0EEENS1_25SingleTileBwdLPTSchedulerILb1ELi96ELb0EEEEEEEEEvNT_6ParamsE --------------------------
	.section	.nv.shared._ZN7cutlass13device_kernelIN5flash11enable_sm90INS1_16FlashAttnBwdSm90INS1_25CollectiveMainloopBwdSm90ILi2ELi1ELi1EN4cute5tupleIJNS5_1CILi1EEES8_S8_EEENS6_IJNS7_ILi64EEENS7_ILi96EEENS7_ILi192EEEEEENS_10bfloat16_tEfNS_4arch4Sm90ELb1ELb0ELb0ELb1ELb0ELb0ELb1ELb0ELi3ELi1ELi1ELi1ELb0EEENS1_24CollectiveEpilogueBwdGQAISD_fSG_Li384ELb1ELb0EEENS1_25SingleTileBwdLPTSchedulerILb1ELi96ELb0EEEEEEEEEvNT_6ParamsE,"aw",@nobits
	.sectionflags	@""
	.align	16
	.zero		1024


//--------------------- .nv.shared._ZN7cutlass13device_kernelIN5flash32FlashAttnBwdPostprocessConvertdQIN4cute5tupleIJNS3_1CILi96EEENS5_ILi192EEEEEENS_10bfloat16_tEfNS_4arch4Sm90ELi384ENS3_8TiledMMAINS3_8MMA_AtomIJNS3_4SM904GMMA27MMA_64x96x16_F32BF16BF16_SSILNSF_5MajorE1ELSH_1ELNSF_7ScaleInE1ELSI_1EEEEEENS3_6LayoutINS4_IJNS5_ILi3EEENS5_ILi1EEESN_EEENS4_IJSN_NS5_ILi0EEESP_EEEEENS4_IJNS3_10UnderscoreESS_SS_EEEEELb1EEEEEvNT_6ParamsE --------------------------
	.section	.nv.shared._ZN7cutlass13device_kernelIN5flash32FlashAttnBwdPostprocessConvertdQIN4cute5tupleIJNS3_1CILi96EEENS5_ILi192EEEEEENS_10bfloat16_tEfNS_4arch4Sm90ELi384ENS3_8TiledMMAINS3_8MMA_AtomIJNS3_4SM904GMMA27MMA_64x96x16_F32BF16BF16_SSILNSF_5MajorE1ELSH_1ELNSF_7ScaleInE1ELSI_1EEEEEENS3_6LayoutINS4_IJNS5_ILi3EEENS5_ILi1EEESN_EEENS4_IJSN_NS5_ILi0EEESP_EEEEENS4_IJNS3_10UnderscoreESS_SS_EEEEELb1EEEEEvNT_6ParamsE,"aw",@nobits
	.sectionflags	@""
	.align	16
	.zero		1024


//--------------------- .nv.shared._ZN7cutlass13device_kernelIN5flash32FlashAttnBwdPostprocessConvertdQIN4cute5tupleIJNS3_1CILi64EEENS5_ILi192EEEEEENS_10bfloat16_tEfNS_4arch4Sm90ELi384ENS3_8TiledMMAINS3_8MMA_AtomIJNS3_4SM904GMMA27MMA_64x64x16_F32BF16BF16_SSILNSF_5MajorE0ELSH_1ELNSF_7ScaleInE1ELSI_1EEEEEENS3_6LayoutINS4_IJNS5_ILi1EEENS5_ILi3EEESM_EEENS4_IJNS5_ILi0EEESM_SP_EEEEENS4_IJNS3_10UnderscoreESS_SS_EEEEELb0EEEEEvNT_6ParamsE --------------------------
	.section	.nv.shared._ZN7cutlass13device_kernelIN5flash32FlashAttnBwdPostprocessConvertdQIN4cute5tupleIJNS3_1CILi64EEENS5_ILi192EEEEEENS_10bfloat16_tEfNS_4arch4Sm90ELi384ENS3_8TiledMMAINS3_8MMA_AtomIJNS3_4SM904GMMA27MMA_64x64x16_F32BF16BF16_SSILNSF_5MajorE0ELSH_1ELNSF_7ScaleInE1ELSI_1EEEEEENS3_6LayoutINS4_IJNS5_ILi1EEENS5_ILi3EEESM_EEENS4_IJNS5_ILi0EEESM_SP_EEEEENS4_IJNS3_10UnderscoreESS_SS_EEEEELb0EEEEEvNT_6ParamsE,"aw",@nobits
	.sectionflags	@""
	.align	16
	.zero		1024


//--------------------- .nv.shared._ZN7cutlass13device_kernelIN5flash11enable_sm90INS1_16FlashAttnBwdSm90INS1_25CollectiveMainloopBwdSm90ILi2ELi1ELi1EN4cute5tupleIJNS5_1CILi1EEES8_S8_EEENS6_IJNS7_ILi64EEENS7_ILi96EEENS7_ILi192EEEEEENS_10bfloat16_tEfNS_4arch4Sm90ELb1ELb0ELb0ELb1ELb1ELb0ELb1ELb0ELi3ELi1ELi1ELi1ELb0EEENS1_24CollectiveEpilogueBwdGQAISD_fSG_Li384ELb1ELb1EEENS1_25SingleTileBwdLPTSchedulerILb1ELi96ELb1EEEEEEEEEvNT_6ParamsE --------------------------
	.section	.nv.shared._ZN7cutlass13device_kernelIN5flash11enable_sm90INS1_16FlashAttnBwdSm90INS1_25CollectiveMainloopBwdSm90ILi2ELi1ELi1EN4cute5tupleIJNS5_1CILi1EEES8_S8_EEENS6_IJNS7_ILi64EEENS7_ILi96EEENS7_ILi192EEEEEENS_10bfloat16_tEfNS_4arch4Sm90ELb1ELb0ELb0ELb1ELb1ELb0ELb1ELb0ELi3ELi1ELi1ELi1ELb0EEENS1_24CollectiveEpilogueBwdGQAISD_fSG_Li384ELb1ELb1EEENS1_25SingleTileBwdLPTSchedulerILb1ELi96ELb1EEEEEEEEEvNT_6ParamsE,"aw",@nobits
	.sectionflags	@""
	.align	16
	.zero		1024


//--------------------- .nv.shared._ZN7cutlass13device_kernelIN5flash22FlashAttnBwdPreprocessIN4cute5tupleIJNS3_1CILi64EEENS5_ILi192EEEEEENS_10bfloat16_tEfNS_4arch4Sm90ELb1ELb1EEEEEvNT_6ParamsE --------------------------
	.section	.nv.shared._ZN7cutlass13device_kernelIN5flash22FlashAttnBwdPreprocessIN4cute5tupleIJNS3_1CILi64EEENS5_ILi192EEEEEENS_10bfloat16_tEfNS_4arch4Sm90ELb1ELb1EEEEEvNT_6ParamsE,"aw",@nobits
	.sectionflags	@""
	.align	16
	.zero		1024


//--------------------- .nv.constant0._ZN7cutlass13device_kernelIN5flash11enable_sm90INS1_16FlashAttnBwdSm90INS1_25CollectiveMainloopBwdSm90ILi2ELi1ELi1EN4cute5tupleIJNS5_1CILi1EEES8_S8_EEENS6_IJNS7_ILi64EEENS7_ILi96EEENS7_ILi192EEEEEENS_10bfloat16_tEfNS_4arch4Sm90ELb0ELb0ELb0ELb0ELb0ELb0ELb1ELb0ELi3ELi1ELi1ELi1ELb0EEENS1_21CollectiveEpilogueBwdISD_SE_SG_Li384ELb0ELb1ELi3EEENS1_19SingleTileSchedulerILb0ELb0ELb0ELi96EEEEEEEEEvNT_6ParamsE --------------------------
	.section	.nv.constant0._ZN7cutlass13device_kernelIN5flash11enable_sm90INS1_16FlashAttnBwdSm90INS1_25CollectiveMainloopBwdSm90ILi2ELi1ELi1EN4cute5tupleIJNS5_1CILi1EEES8_S8_EEENS6_IJNS7_ILi64EEENS7_ILi96EEENS7_ILi192EEEEEENS_10bfloat16_tEfNS_4arch4Sm90ELb0ELb0ELb0ELb0ELb0ELb0ELb1ELb0ELi3ELi1ELi1ELi1ELb0EEENS1_21CollectiveEpilogueBwdISD_SE_SG_Li384ELb0ELb1ELi3EEENS1_19SingleTileSchedulerILb0ELb0ELb0ELi96EEEEEEEEEvNT_6ParamsE,"a",@progbits
	.sectionflags	@""
	.align	4
.nv.constant0._ZN7cutlass13device_kernelIN5flash11enable_sm90INS1_16FlashAttnBwdSm90INS1_25CollectiveMainloopBwdSm90ILi2ELi1ELi1EN4cute5tupleIJNS5_1CILi1EEES8_S8_EEENS6_IJNS7_ILi64EEENS7_ILi96EEENS7_ILi192EEEEEENS_10bfloat16_tEfNS_4arch4Sm90ELb0ELb0ELb0ELb0ELb0ELb0ELb1ELb0ELi3ELi1ELi1ELi1ELb0EEENS1_21CollectiveEpilogueBwdISD_SE_SG_Li384ELb0ELb1ELi3EEENS1_19SingleTileSchedulerILb0ELb0ELb0ELi96EEEEEEEEEvNT_6ParamsE:
	.zero		2944


//--------------------- .nv.constant0._ZN7cutlass13device_kernelIN5flash11enable_sm90INS1_16FlashAttnBwdSm90INS1_25CollectiveMainloopBwdSm90ILi2ELi1ELi1EN4cute5tupleIJNS5_1CILi1EEES8_S8_EEENS6_IJNS7_ILi64EEENS7_ILi96EEENS7_ILi192EEEEEENS_10bfloat16_tEfNS_4arch4Sm90ELb0ELb0ELb0ELb0ELb1ELb0ELb1ELb0ELi3ELi1ELi1ELi1ELb0EEENS1_21CollectiveEpilogueBwdISD_SE_SG_Li384ELb0ELb1ELi3EEENS1_19SingleTileSchedulerILb0ELb0ELb0ELi96EEEEEEEEEvNT_6ParamsE --------------------------
	.section	.nv.constant0._ZN7cutlass13device_kernelIN5flash11enable_sm90INS1_16FlashAttnBwdSm90INS1_25CollectiveMainloopBwdSm90ILi2ELi1ELi1EN4cute5tupleIJNS5_1CILi1EEES8_S8_EEENS6_IJNS7_ILi64EEENS7_ILi96EEENS7_ILi192EEEEEENS_10bfloat16_tEfNS_4arch4Sm90ELb0ELb0ELb0ELb0ELb1ELb0ELb1ELb0ELi3ELi1ELi1ELi1ELb0EEENS1_21CollectiveEpilogueBwdISD_SE_SG_Li384ELb0ELb1ELi3EEENS1_19SingleTileSchedulerILb0ELb0ELb0ELi96EEEEEEEEEvNT_6ParamsE,"a",@progbits
	.sectionflags	@""
	.align	4
.nv.constant0._ZN7cutlass13device_kernelIN5flash11enable_sm90INS1_16FlashAttnBwdSm90INS1_25CollectiveMainloopBwdSm90ILi2ELi1ELi1EN4cute5tupleIJNS5_1CILi1EEES8_S8_EEENS6_IJNS7_ILi64EEENS7_ILi96EEENS7_ILi192EEEEEENS_10bfloat16_tEfNS_4arch4Sm90ELb0ELb0ELb0ELb0ELb1ELb0ELb1ELb0ELi3ELi1ELi1ELi1ELb0EEENS1_21CollectiveEpilogueBwdISD_SE_SG_Li384ELb0ELb1ELi3EEENS1_19SingleTileSchedulerILb0ELb0ELb0ELi96EEEEEEEEEvNT_6ParamsE:
	.zero		2944


//--------------------- .nv.constant0._ZN7cutlass13device_kernelIN5flash11enable_sm90INS1_16FlashAttnBwdSm90INS1_25CollectiveMainloopBwdSm90ILi2ELi1ELi1EN4cute5tupleIJNS5_1CILi1EEES8_S8_EEENS6_IJNS7_ILi64EEENS7_ILi96EEENS7_ILi192EEEEEENS_10bfloat16_tEfNS_4arch4Sm90ELb0ELb0ELb0ELb0ELb0ELb0ELb1ELb0ELi3ELi1ELi1ELi1ELb0EEENS1_24CollectiveEpilogueBwdGQAISD_fSG_Li384ELb0ELb0EEENS1_19SingleTileSchedulerILb0ELb0ELb0ELi96EEEEEEEEEvNT_6ParamsE --------------------------
	.section	.nv.constant0._ZN7cutlass13device_kernelIN5flash11enable_sm90INS1_16FlashAttnBwdSm90INS1_25CollectiveMainloopBwdSm90ILi2ELi1ELi1EN4cute5tupleIJNS5_1CILi1EEES8_S8_EEENS6_IJNS7_ILi64EEENS7_ILi96EEENS7_ILi192EEEEEENS_10bfloat16_tEfNS_4arch4Sm90ELb0ELb0ELb0ELb0ELb0ELb0ELb1ELb0ELi3ELi1ELi1ELi1ELb0EEENS1_24CollectiveEpilogueBwdGQAISD_fSG_Li384ELb0ELb0EEENS1_19SingleTileSchedulerILb0ELb0ELb0ELi96EEEEEEEEEvNT_6ParamsE,"a",@progbits
	.sectionflags	@""
	.align	4
.nv.constant0._ZN7cutlass13device_kernelIN5flash11enable_sm90INS1_16FlashAttnBwdSm90INS1_25CollectiveMainloopBwdSm90ILi2ELi1ELi1EN4cute5tupleIJNS5_1CILi1EEES8_S8_EEENS6_IJNS7_ILi64EEENS7_ILi96EEENS7_ILi192EEEEEENS_10bfloat16_tEfNS_4arch4Sm90ELb0ELb0ELb0ELb0ELb0ELb0ELb1ELb0ELi3ELi1ELi1ELi1ELb0EEENS1_24CollectiveEpilogueBwdGQAISD_fSG_Li384ELb0ELb0EEENS1_19SingleTileSchedulerILb0ELb0ELb0ELi96EEEEEEEEEvNT_6ParamsE:
	.zero		2304


//--------------------- .nv.constant0._ZN7cutlass13device_kernelIN5flash11enable_sm90INS1_16FlashAttnBwdSm90INS1_25CollectiveMainloopBwdSm90ILi2ELi1ELi1EN4cute5tupleIJNS5_1CILi1EEES8_S8_EEENS6_IJNS7_ILi64EEENS7_ILi96EEENS7_ILi192EEEEEENS_10bfloat16_tEfNS_4arch4Sm90ELb0ELb0ELb0ELb0ELb1ELb0ELb1ELb0ELi3ELi1ELi1ELi1ELb0EEENS1_24CollectiveEpilogueBwdGQAISD_fSG_Li384ELb0ELb1EEENS1_19SingleTileSchedulerILb0ELb0ELb0ELi96EEEEEEEEEvNT_6ParamsE --------------------------
	.section	.nv.constant0._ZN7cutlass13device_kernelIN5flash11enable_sm90INS1_16FlashAttnBwdSm90INS1_25CollectiveMainloopBwdSm90ILi2ELi1ELi1EN4cute5tupleIJNS5_1CILi1EEES8_S8_EEENS6_IJNS7_ILi64EEENS7_ILi96EEENS7_ILi192EEEEEENS_10bfloat16_tEfNS_4arch4Sm90ELb0ELb0ELb0ELb0ELb1ELb0ELb1ELb0ELi3ELi1ELi1ELi1ELb0EEENS1_24CollectiveEpilogueBwdGQAISD_fSG_Li384ELb0ELb1EEENS1_19SingleTileSchedulerILb0ELb0ELb0ELi96EEEEEEEEEvNT_6ParamsE,"a",@progbits
	.sectionflags	@""
	.align	4
.nv.constant0._ZN7cutlass13device_kernelIN5flash11enable_sm90INS1_16FlashAttnBwdSm90INS1_25CollectiveMainloopBwdSm90ILi2ELi1ELi1EN4cute5tupleIJNS5_1CILi1EEES8_S8_EEENS6_IJNS7_ILi64EEENS7_ILi96EEENS7_ILi192EEEEEENS_10bfloat16_tEfNS_4arch4Sm90ELb0ELb0ELb0ELb0ELb1ELb0ELb1ELb0ELi3ELi1ELi1ELi1ELb0EEENS1_24CollectiveEpilogueBwdGQAISD_fSG_Li384ELb0ELb1EEENS1_19SingleTileSchedulerILb0ELb0ELb0ELi96EEEEEEEEEvNT_6ParamsE:
	.zero		2304


//--------------------- .nv.constant0._ZN7cutlass13device_kernelIN5flash11enable_sm90INS1_16FlashAttnBwdSm90INS1_25CollectiveMainloopBwdSm90ILi2ELi1ELi1EN4cute5tupleIJNS5_1CILi1EEES8_S8_EEENS6_IJNS7_ILi64EEENS7_ILi96EEENS7_ILi192EEEEEENS_10bfloat16_tEfNS_4arch4Sm90ELb0ELb0ELb0ELb1ELb0ELb0ELb1ELb0ELi3ELi1ELi1ELi1ELb0EEENS1_21CollectiveEpilogueBwdISD_SE_SG_Li384ELb1ELb1ELi3EEENS1_19SingleTileSchedulerILb1ELb0ELb0ELi96EEEEEEEEEvNT_6ParamsE --------------------------
	.section	.nv.constant0._ZN7cutlass13device_kernelIN5flash11enable_sm90INS1_16FlashAttnBwdSm90INS1_25CollectiveMainloopBwdSm90ILi2ELi1ELi1EN4cute5tupleIJNS5_1CILi1EEES8_S8_EEENS6_IJNS7_ILi64EEENS7_ILi96EEENS7_ILi192EEEEEENS_10bfloat16_tEfNS_4arch4Sm90ELb0ELb0ELb0ELb1ELb0ELb0ELb1ELb0ELi3ELi1ELi1ELi1ELb0EEENS1_21CollectiveEpilogueBwdISD_SE_SG_Li384ELb1ELb1ELi3EEENS1_19SingleTileSchedulerILb1ELb0ELb0ELi96EEEEEEEEEvNT_6ParamsE,"a",@progbits
	.sectionflags	@""
	.align	4
.nv.constant0._ZN7cutlass13device_kernelIN5flash11enable_sm90INS1_16FlashAttnBwdSm90INS1_25CollectiveMainloopBwdSm90ILi2ELi1ELi1EN4cute5tupleIJNS5_1CILi1EEES8_S8_EEENS6_IJNS7_ILi64EEENS7_ILi96EEENS7_ILi192EEEEEENS_10bfloat16_tEfNS_4arch4Sm90ELb0ELb0ELb0ELb1ELb0ELb0ELb1ELb0ELi3ELi1ELi1ELi1ELb0EEENS1_21CollectiveEpilogueBwdISD_SE_SG_Li384ELb1ELb1ELi3EEENS1_19SingleTileSchedulerILb1ELb0ELb0ELi96EEEEEEEEEvNT_6ParamsE:
	.zero		2304


//--------------------- .nv.constant0._ZN7cutlass13device_kernelIN5flash11enable_sm90INS1_16FlashAttnBwdSm90INS1_25CollectiveMainloopBwdSm90ILi2ELi1ELi1EN4cute5tupleIJNS5_1CILi1EEES8_S8_EEENS6_IJNS7_ILi64EEENS7_ILi96EEENS7_ILi192EEEEEENS_10bfloat16_tEfNS_4arch4Sm90ELb0ELb0ELb0ELb1ELb1ELb0ELb1ELb0ELi3ELi1ELi1ELi1ELb0EEENS1_21CollectiveEpilogueBwdISD_SE_SG_Li384ELb1ELb1ELi3EEENS1_19SingleTileSchedulerILb1ELb0ELb0ELi96EEEEEEEEEvNT_6ParamsE --------------------------
	.section	.nv.constant0._ZN7cutlass13device_kernelIN5flash11enable_sm90INS1_16FlashAttnBwdSm90INS1_25CollectiveMainloopBwdSm90ILi2ELi1ELi1EN4cute5tupleIJNS5_1CILi1EEES8_S8_EEENS6_IJNS7_ILi64EEENS7_ILi96EEENS7_ILi192EEEEEENS_10bfloat16_tEfNS_4arch4Sm90ELb0ELb0ELb0ELb1ELb1ELb0ELb1ELb0ELi3ELi1ELi1ELi1ELb0EEENS1_21CollectiveEpilogueBwdISD_SE_SG_Li384ELb1ELb1ELi3EEENS1_19SingleTileSchedulerILb1ELb0ELb0ELi96EEEEEEEEEvNT_6ParamsE,"a",@progbits
	.sectionflags	@""
	.align	4
.nv.constant0._ZN7cutlass13device_kernelIN5flash11enable_sm90INS1_16FlashAttnBwdSm90INS1_25CollectiveMainloopBwdSm90ILi2ELi1ELi1EN4cute5tupleIJNS5_1CILi1EEES8_S8_EEENS6_IJNS7_ILi64EEENS7_ILi96EEENS7_ILi192EEEEEENS_10bfloat16_tEfNS_4arch4Sm90ELb0ELb0ELb0ELb1ELb1ELb0ELb1ELb0ELi3ELi1ELi1ELi1ELb0EEENS1_21CollectiveEpilogueBwdISD_SE_SG_Li384ELb1ELb1ELi3EEENS1_19SingleTileSchedulerILb1ELb0ELb0ELi96EEEEEEEEEvNT_6ParamsE:
	.zero		2304


//--------------------- .nv.constant0._ZN7cutlass13device_kernelIN5flash11enable_sm90INS1_16FlashAttnBwdSm90INS1_25CollectiveMainloopBwdSm90ILi2ELi1ELi1EN4cute5tupleIJNS5_1CILi1EEES8_S8_EEENS6_IJNS7_ILi64EEENS7_ILi96EEENS7_ILi192EEEEEENS_10bfloat16_tEfNS_4arch4Sm90ELb0ELb0ELb0ELb1ELb0ELb0ELb1ELb0ELi3ELi1ELi1ELi1ELb0EEENS1_24CollectiveEpilogueBwdGQAISD_fSG_Li384ELb1ELb0EEENS1_19SingleTileSchedulerILb1ELb0ELb0ELi96EEEEEEEEEvNT_6ParamsE --------------------------
	.section	.nv.constant0._ZN7cutlass13device_kernelIN5flash11enable_sm90INS1_16FlashAttnBwdSm90INS1_25CollectiveMainloopBwdSm90ILi2ELi1ELi1EN4cute5tupleIJNS5_1CILi1EEES8_S8_EEENS6_IJNS7_ILi64EEENS7_ILi96EEENS7_ILi192EEEEEENS_10bfloat16_tEfNS_4arch4Sm90ELb0ELb0ELb0ELb1ELb0ELb0ELb1ELb0ELi3ELi1ELi1ELi1ELb0EEENS1_24CollectiveEpilogueBwdGQAISD_fSG_Li384ELb1ELb0EEENS1_19SingleTileSchedulerILb1ELb0ELb0ELi96EEEEEEEEEvNT_6ParamsE,"a",@progbits
	.sectionflags	@""
	.align	4
.nv.constant0._ZN7cutlass13device_kernelIN5flash11enable_sm90INS1_16FlashAttnBwdSm90INS1_25CollectiveMainloopBwdSm90ILi2ELi1ELi1EN4cute5tupleIJNS5_1CILi1EEES8_S8_EEENS6_IJNS7_ILi64EEENS7_ILi96EEENS7_ILi192EEEEEENS_10bfloat16_tEfNS_4arch4Sm90ELb0ELb0ELb0ELb1ELb0ELb0ELb1ELb0ELi3ELi1ELi1ELi1ELb0EEENS1_24CollectiveEpilogueBwdGQAISD_fSG_Li384ELb1ELb0EEENS1_19SingleTileSchedulerILb1ELb0ELb0ELi96EEEEEEEEEvNT_6ParamsE:
	.zero		2304


//--------------------- .nv.constant0._ZN7cutlass13device_kernelIN5flash11enable_sm90INS1_16FlashAttnBwdSm90INS1_25CollectiveMainloopBwdSm90ILi2ELi1ELi1EN4cute5tupleIJNS5_1CILi1EEES8_S8_EEENS6_IJNS7_ILi64EEENS7_ILi96EEENS7_ILi192EEEEEENS_10bfloat16_tEfNS_4arch4Sm90ELb0ELb0ELb0ELb1ELb1ELb0ELb1ELb0ELi3ELi1ELi1ELi1ELb0EEENS1_24CollectiveEpilogueBwdGQAISD_fSG_Li384ELb1ELb1EEENS1_19SingleTileSchedulerILb1ELb0ELb0ELi96EEEEEEEEEvNT_6ParamsE --------------------------
	.section	.nv.constant0._ZN7cutlass13device_kernelIN5flash11enable_sm90INS1_16FlashAttnBwdSm90INS1_25CollectiveMainloopBwdSm90ILi2ELi1ELi1EN4cute5tupleIJNS5_1CILi1EEES8_S8_EEENS6_IJNS7_ILi64EEENS7_ILi96EEENS7_ILi192EEEEEENS_10bfloat16_tEfNS_4arch4Sm90ELb0ELb0ELb0ELb1ELb1ELb0ELb1ELb0ELi3ELi1ELi1ELi1ELb0EEENS1_24CollectiveEpilogueBwdGQAISD_fSG_Li384ELb1ELb1EEENS1_19SingleTileSchedulerILb1ELb0ELb0ELi96EEEEEEEEEvNT_6ParamsE,"a",@progbits
	.sectionflags	@""
	.align	4
.nv.constant0._ZN7cutlass13device_kernelIN5flash11enable_sm90INS1_16FlashAttnBwdSm90INS1_25CollectiveMainloopBwdSm90ILi2ELi1ELi1EN4cute5tupleIJNS5_1CILi1EEES8_S8_EEENS6_IJNS7_ILi64EEENS7_ILi96EEENS7_ILi192EEEEEENS_10bfloat16_tEfNS_4arch4Sm90ELb0ELb0ELb0ELb1ELb1ELb0ELb1ELb0ELi3ELi1ELi1ELi1ELb0EEENS1_24CollectiveEpilogueBwdGQAISD_fSG_Li384ELb1ELb1EEENS1_19SingleTileSchedulerILb1ELb0ELb0ELi96EEEEEEEEEvNT_6ParamsE:
	.zero		2304


//--------------------- .nv.constant0._ZN7cutlass13device_kernelIN5flash11enable_sm90INS1_16FlashAttnBwdSm90INS1_25CollectiveMainloopBwdSm90ILi2ELi1ELi1EN4cute5tupleIJNS5_1CILi1EEES8_S8_EEENS6_IJNS7_ILi64EEENS7_ILi96EEENS7_ILi192EEEEEENS_10bfloat16_tEfNS_4arch4Sm90ELb0ELb1ELb0ELb0ELb0ELb0ELb1ELb0ELi3ELi1ELi1ELi1ELb0EEENS1_21CollectiveEpilogueBwdISD_SE_SG_Li384ELb0ELb1ELi3EEENS1_19SingleTileSchedulerILb0ELb0ELb0ELi96EEEEEEEEEvNT_6ParamsE --------------------------
	.section	.nv.constant0._ZN7cutlass13device_kernelIN5flash11enable_sm90INS1_16FlashAttnBwdSm90INS1_25CollectiveMainloopBwdSm90ILi2ELi1ELi1EN4cute5tupleIJNS5_1CILi1EEES8_S8_EEENS6_IJNS7_ILi64EEENS7_ILi96EEENS7_ILi192EEEEEENS_10bfloat16_tEfNS_4arch4Sm90ELb0ELb1ELb0ELb0ELb0ELb0ELb1ELb0ELi3ELi1ELi1ELi1ELb0EEENS1_21CollectiveEpilogueBwdISD_SE_SG_Li384ELb0ELb1ELi3EEENS1_19SingleTileSchedulerILb0ELb0ELb0ELi96EEEEEEEEEvNT_6ParamsE,"a",@progbits
	.sectionflags	@""
	.align	4
.nv.constant0._ZN7cutlass13device_kernelIN5flash11enable_sm90INS1_16FlashAttnBwdSm90INS1_25CollectiveMainloopBwdSm90ILi2ELi1ELi1EN4cute5tupleIJNS5_1CILi1EEES8_S8_EEENS6_IJNS7_ILi64EEENS7_ILi96EEENS7_ILi192EEEEEENS_10bfloat16_tEfNS_4arch4Sm90ELb0ELb1ELb0ELb0ELb0ELb0ELb1ELb0ELi3ELi1ELi1ELi1ELb0EEENS1_21CollectiveEpilogueBwdISD_SE_SG_Li384ELb0ELb1ELi3EEENS1_19SingleTileSchedulerILb0ELb0ELb0ELi96EEEEEEEEEvNT_6ParamsE:
	.zero		2944


//--------------------- .nv.constant0._ZN7cutlass13device_kernelIN5flash11enable_sm90INS1_16FlashAttnBwdSm90INS1_25CollectiveMainloopBwdSm90ILi2ELi1ELi1EN4cute5tupleIJNS5_1CILi1EEES8_S8_EEENS6_IJNS7_ILi64EEENS7_ILi96EEENS7_ILi192EEEEEENS_10bfloat16_tEfNS_4arch4Sm90ELb0ELb1ELb0ELb0ELb1ELb0ELb1ELb0ELi3ELi1ELi1ELi1ELb0EEENS1_21CollectiveEpilogueBwdISD_SE_SG_Li384ELb0ELb1ELi3EEENS1_19SingleTileSchedulerILb0ELb0ELb0ELi96EEEEEEEEEvNT_6ParamsE --------------------------
	.section	.nv.constant0._ZN7cutlass13device_kernelIN5flash11enable_sm90INS1_16FlashAttnBwdSm90INS1_25CollectiveMainloopBwdSm90ILi2ELi1ELi1EN4cute5tupleIJNS5_1CILi1EEES8_S8_EEENS6_IJNS7_ILi64EEENS7_ILi96EEENS7_ILi192EEEEEENS_10bfloat16_tEfNS_4arch4Sm90ELb0ELb1ELb0ELb0ELb1ELb0ELb1ELb0ELi3ELi1ELi1ELi1ELb0EEENS1_21CollectiveEpilogueBwdISD_SE_SG_Li384ELb0ELb1ELi3EEENS1_19SingleTileSchedulerILb0ELb0ELb0ELi96EEEEEEEEEvNT_6ParamsE,"a",@progbits
	.sectionflags	@""
	.align	4
.nv.constant0._ZN7cutlass13device_kernelIN5flash11enable_sm90INS1_16FlashAttnBwdSm90INS1_25CollectiveMainloopBwdSm90ILi2ELi1ELi1EN4cute5tupleIJNS5_1CILi1EEES8_S8_EEENS6_IJNS7_ILi64EEENS7_ILi96EEENS7_ILi192EEEEEENS_10bfloat16_tEfNS_4arch4Sm90ELb0ELb1ELb0ELb0ELb1ELb0ELb1ELb0ELi3ELi1ELi1ELi1ELb0EEENS1_21CollectiveEpilogueBwdISD_SE_SG_Li384ELb0ELb1ELi3EEENS1_19SingleTileSchedulerILb0ELb0ELb0ELi96EEEEEEEEEvNT_6ParamsE:
	.zero		2944


//--------------------- .nv.constant0._ZN7cutlass13device_kernelIN5flash11enable_sm90INS1_16FlashAttnBwdSm90INS1_25CollectiveMainloopBwdSm90ILi2ELi1ELi1EN4cute5tupleIJNS5_1CILi1EEES8_S8_EEENS6_IJNS7_ILi64EEENS7_ILi96EEENS7_ILi192EEEEEENS_10bfloat16_tEfNS_4arch4Sm90ELb0ELb1ELb0ELb0ELb0ELb0ELb1ELb0ELi3ELi1ELi1ELi1ELb0EEENS1_24CollectiveEpilogueBwdGQAISD_fSG_Li384ELb0ELb0EEENS1_19SingleTileSchedulerILb0ELb0ELb0ELi96EEEEEEEEEvNT_6ParamsE --------------------------
	.section	.nv.constant0._ZN7cutlass13device_kernelIN5flash11enable_sm90INS1_16FlashAttnBwdSm90INS1_25CollectiveMainloopBwdSm90ILi2ELi1ELi1EN4cute5tupleIJNS5_1CILi1EEES8_S8_EEENS6_IJNS7_ILi64EEENS7_ILi96EEENS7_ILi192EEEEEENS_10bfloat16_tEfNS_4arch4Sm90ELb0ELb1ELb0ELb0ELb0ELb0ELb1ELb0ELi3ELi1ELi1ELi1ELb0EEENS1_24CollectiveEpilogueBwdGQAISD_fSG_Li384ELb0ELb0EEENS1_19SingleTileSchedulerILb0ELb0ELb0ELi96EEEEEEEEEvNT_6ParamsE,"a",@progbits
	.sectionflags	@""
	.align	4
.nv.constant0._ZN7cutlass13device_kernelIN5flash11enable_sm90INS1_16FlashAttnBwdSm90INS1_25CollectiveMainloopBwdSm90ILi2ELi1ELi1EN4cute5tupleIJNS5_1CILi1EEES8_S8_EEENS6_IJNS7_ILi64EEENS7_ILi96EEENS7_ILi192EEEEEENS_10bfloat16_tEfNS_4arch4Sm90ELb0ELb1ELb0ELb0ELb0ELb0ELb1ELb0ELi3ELi1ELi1ELi1ELb0EEENS1_24CollectiveEpilogueBwdGQAISD_fSG_Li384ELb0ELb0EEENS1_19SingleTileSchedulerILb0ELb0ELb0ELi96EEEEEEEEEvNT_6ParamsE:
	.zero		2304


//--------------------- .nv.constant0._ZN7cutlass13device_kernelIN5flash11enable_sm90INS1_16FlashAttnBwdSm90INS1_25CollectiveMainloopBwdSm90ILi2ELi1ELi1EN4cute5tupleIJNS5_1CILi1EEES8_S8_EEENS6_IJNS7_ILi64EEENS7_ILi96EEENS7_ILi192EEEEEENS_10bfloat16_tEfNS_4arch4Sm90ELb0ELb1ELb0ELb0ELb1ELb0ELb1ELb0ELi3ELi1ELi1ELi1ELb0EEENS1_24CollectiveEpilogueBwdGQAISD_fSG_Li384ELb0ELb1EEENS1_19SingleTileSchedulerILb0ELb0ELb0ELi96EEEEEEEEEvNT_6ParamsE --------------------------
	.section	.nv.constant0._ZN7cutlass13device_kernelIN5flash11enable_sm90INS1_16FlashAttnBwdSm90INS1_25CollectiveMainloopBwdSm90ILi2ELi1ELi1EN4cute5tupleIJNS5_1CILi1EEES8_S8_EEENS6_IJNS7_ILi64EEENS7_ILi96EEENS7_ILi192EEEEEENS_10bfloat16_tEfNS_4arch4Sm90ELb0ELb1ELb0ELb0ELb1ELb0ELb1ELb0ELi3ELi1ELi1ELi1ELb0EEENS1_24CollectiveEpilogueBwdGQAISD_fSG_Li384ELb0ELb1EEENS1_19SingleTileSchedulerILb0ELb0ELb0ELi96EEEEEEEEEvNT_6ParamsE,"a",@progbits
	.sectionflags	@""
	.align	4
.nv.constant0._ZN7cutlass13device_kernelIN5flash11enable_sm90INS1_16FlashAttnBwdSm90INS1_25CollectiveMainloopBwdSm90ILi2ELi1ELi1EN4cute5tupleIJNS5_1CILi1EEES8_S8_EEENS6_IJNS7_ILi64EEENS7_ILi96EEENS7_ILi192EEEEEENS_10bfloat16_tEfNS_4arch4Sm90ELb0ELb1ELb0ELb0ELb1ELb0ELb1ELb0ELi3ELi1ELi1ELi1ELb0EEENS1_24CollectiveEpilogueBwdGQAISD_fSG_Li384ELb0ELb1EEENS1_19SingleTileSchedulerILb0ELb0ELb0ELi96EEEEEEEEEvNT_6ParamsE:
	.zero		2304


//--------------------- .nv.constant0._ZN7cutlass13device_kernelIN5flash11enable_sm90INS1_16FlashAttnBwdSm90INS1_25CollectiveMainloopBwdSm90ILi2ELi1ELi1EN4cute5tupleIJNS5_1CILi1EEES8_S8_EEENS6_IJNS7_ILi64EEENS7_ILi96EEENS7_ILi192EEEEEENS_10bfloat16_tEfNS_4arch4Sm90ELb0ELb1ELb0ELb1ELb0ELb0ELb1ELb0ELi3ELi1ELi1ELi1ELb0EEENS1_21CollectiveEpilogueBwdISD_SE_SG_Li384ELb1ELb1ELi3EEENS1_19SingleTileSchedulerILb1ELb0ELb0ELi96EEEEEEEEEvNT_6ParamsE --------------------------
	.section	.nv.constant0._ZN7cutlass13device_kernelIN5flash11enable_sm90INS1_16FlashAttnBwdSm90INS1_25CollectiveMainloopBwdSm90ILi2ELi1ELi1EN4cute5tupleIJNS5_1CILi1EEES8_S8_EEENS6_IJNS7_ILi64EEENS7_ILi96EEENS7_ILi192EEEEEENS_10bfloat16_tEfNS_4arch4Sm90ELb0ELb1ELb0ELb1ELb0ELb0ELb1ELb0ELi3ELi1ELi1ELi1ELb0EEENS1_21CollectiveEpilogueBwdISD_SE_SG_Li384ELb1ELb1ELi3EEENS1_19SingleTileSchedulerILb1ELb0ELb0ELi96EEEEEEEEEvNT_6ParamsE,"a",@progbits
	.sectionflags	@""
	.align	4
.nv.constant0._ZN7cutlass13device_kernelIN5flash11enable_sm90INS1_16FlashAttnBwdSm90INS1_25CollectiveMainloopBwdSm90ILi2ELi1ELi1EN4cute5tupleIJNS5_1CILi1EEES8_S8_EEENS6_IJNS7_ILi64EEENS7_ILi96EEENS7_ILi192EEEEEENS_10bfloat16_tEfNS_4arch4Sm90ELb0ELb1ELb0ELb1ELb0ELb0ELb1ELb0ELi3ELi1ELi1ELi1ELb0EEENS1_21CollectiveEpilogueBwdISD_SE_SG_Li384ELb1ELb1ELi3EEENS1_19SingleTileSchedulerILb1ELb0ELb0ELi96EEEEEEEEEvNT_6ParamsE:
	.zero		2304


//--------------------- .nv.constant0._ZN7cutlass13device_kernelIN5flash11enable_sm90INS1_16FlashAttnBwdSm90INS1_25CollectiveMainloopBwdSm90ILi2ELi1ELi1EN4cute5tupleIJNS5_1CILi1EEES8_S8_EEENS6_IJNS7_ILi64EEENS7_ILi96EEENS7_ILi192EEEEEENS_10bfloat16_tEfNS_4arch4Sm90ELb0ELb1ELb0ELb1ELb1ELb0ELb1ELb0ELi3ELi1ELi1ELi1ELb0EEENS1_21CollectiveEpilogueBwdISD_SE_SG_Li384ELb1ELb1ELi3EEENS1_19SingleTileSchedulerILb1ELb0ELb0ELi96EEEEEEEEEvNT_6ParamsE --------------------------
	.section	.nv.constant0._ZN7cutlass13device_kernelIN5flash11enable_sm90INS1_16FlashAttnBwdSm90INS1_25CollectiveMainloopBwdSm90ILi2ELi1ELi1EN4cute5tupleIJNS5_1CILi1EEES8_S8_EEENS6_IJNS7_ILi64EEENS7_ILi96EEENS7_ILi192EEEEEENS_10bfloat16_tEfNS_4arch4Sm90ELb0ELb1ELb0ELb1ELb1ELb0ELb1ELb0ELi3ELi1ELi1ELi1ELb0EEENS1_21CollectiveEpilogueBwdISD_SE_SG_Li384ELb1ELb1ELi3EEENS1_19SingleTileSchedulerILb1ELb0ELb0ELi96EEEEEEEEEvNT_6ParamsE,"a",@progbits
	.sectionflags	@""
	.align	4
.nv.constant0._ZN7cutlass13device_kernelIN5flash11enable_sm90INS1_16FlashAttnBwdSm90INS1_25CollectiveMainloopBwdSm90ILi2ELi1ELi1EN4cute5tupleIJNS5_1CILi1EEES8_S8_EEENS6_IJNS7_ILi64EEENS7_ILi96EEENS7_ILi192EEEEEENS_10bfloat16_tEfNS_4arch4Sm90ELb0ELb1ELb0ELb1ELb1ELb0ELb1ELb0ELi3ELi1ELi1ELi1ELb0EEENS1_21CollectiveEpilogueBwdISD_SE_SG_Li384ELb1ELb1ELi3EEENS1_19SingleTileSchedulerILb1ELb0ELb0ELi96EEEEEEEEEvNT_6ParamsE:
	.zero		2304


//--------------------- .nv.constant0._ZN7cutlass13device_kernelIN5flash11enable_sm90INS1_16FlashAttnBwdSm90INS1_25CollectiveMainloopBwdSm90ILi2ELi1ELi1EN4cute5tupleIJNS5_1CILi1EEES8_S8_EEENS6_IJNS7_ILi64EEENS7_ILi96EEENS7_ILi192EEEEEENS_10bfloat16_tEfNS_4arch4Sm90ELb0ELb1ELb0ELb1ELb0ELb0ELb1ELb0ELi3ELi1ELi1ELi1ELb0EEENS1_24CollectiveEpilogueBwdGQAISD_fSG_Li384ELb1ELb0EEENS1_19SingleTileSchedulerILb1ELb0ELb0ELi96EEEEEEEEEvNT_6ParamsE --------------------------
	.section	.nv.constant0._ZN7cutlass13device_kernelIN5flash11enable_sm90INS1_16FlashAttnBwdSm90INS1_25CollectiveMainloopBwdSm90ILi2ELi1ELi1EN4cute5tupleIJNS5_1CILi1EEES8_S8_EEENS6_IJNS7_ILi64EEENS7_ILi96EEENS7_ILi192EEEEEENS_10bfloat16_tEfNS_4arch4Sm90ELb0ELb1ELb0ELb1ELb0ELb0ELb1ELb0ELi3ELi1ELi1ELi1ELb0EEENS1_24CollectiveEpilogueBwdGQAISD_fSG_Li384ELb1ELb0EEENS1_19SingleTileSchedulerILb1ELb0ELb0ELi96EEEEEEEEEvNT_6ParamsE,"a",@progbits
	.sectionflags	@""
	.align	4
.nv.constant0._ZN7cutlass13device_kernelIN5flash11enable_sm90INS1_16FlashAttnBwdSm90INS1_25CollectiveMainloopBwdSm90ILi2ELi1ELi1EN4cute5tupleIJNS5_1CILi1EEES8_S8_EEENS6_IJNS7_ILi64EEENS7_ILi96EEENS7_ILi192EEEEEENS_10bfloat16_tEfNS_4arch4Sm90ELb0ELb1ELb0ELb1ELb0ELb0ELb1ELb0ELi3ELi1ELi1ELi1ELb0EEENS1_24CollectiveEpilogueBwdGQAISD_fSG_Li384ELb1ELb0EEENS1_19SingleTileSchedulerILb1ELb0ELb0ELi96EEEEEEEEEvNT_6ParamsE:
	.zero		2304


//--------------------- .nv.constant0._ZN7cutlass13device_kernelIN5flash11enable_sm90INS1_16FlashAttnBwdSm90INS1_25CollectiveMainloopBwdSm90ILi2ELi1ELi1EN4cute5tupleIJNS5_1CILi1EEES8_S8_EEENS6_IJNS7_ILi64EEENS7_ILi96EEENS7_ILi192EEEEEENS_10bfloat16_tEfNS_4arch4Sm90ELb0ELb1ELb0ELb1ELb1ELb0ELb1ELb0ELi3ELi1ELi1ELi1ELb0EEENS1_24CollectiveEpilogueBwdGQAISD_fSG_Li384ELb1ELb1EEENS1_19SingleTileSchedulerILb1ELb0ELb0ELi96EEEEEEEEEvNT_6ParamsE --------------------------
	.section	.nv.constant0._ZN7cutlass13device_kernelIN5flash11enable_sm90INS1_16FlashAttnBwdSm90INS1_25CollectiveMainloopBwdSm90ILi2ELi1ELi1EN4cute5tupleIJNS5_1CILi1EEES8_S8_EEENS6_IJNS7_ILi64EEENS7_ILi96EEENS7_ILi192EEEEEENS_10bfloat16_tEfNS_4arch4Sm90ELb0ELb1ELb0ELb1ELb1ELb0ELb1ELb0ELi3ELi1ELi1ELi1ELb0EEENS1_24CollectiveEpilogueBwdGQAISD_fSG_Li384ELb1ELb1EEENS1_19SingleTileSchedulerILb1ELb0ELb0ELi96EEEEEEEEEvNT_6ParamsE,"a",@progbits
	.sectionflags	@""
	.align	4
.nv.constant0._ZN7cutlass13device_kernelIN5flash11enable_sm90INS1_16FlashAttnBwdSm90INS1_25CollectiveMainloopBwdSm90ILi2ELi1ELi1EN4cute5tupleIJNS5_1CILi1EEES8_S8_EEENS6_IJNS7_ILi64EEENS7_ILi96EEENS7_ILi192EEEEEENS_10bfloat16_tEfNS_4arch4Sm90ELb0ELb1ELb0ELb1ELb1ELb0ELb1ELb0ELi3ELi1ELi1ELi1ELb0EEENS1_24CollectiveEpilogueBwdGQAISD_fSG_Li384ELb1ELb1EEENS1_19SingleTileSchedulerILb1ELb0ELb0ELi96EEEEEEEEEvNT_6ParamsE:
	.zero		2304


//--------------------- .nv.constant0._ZN7cutlass13device_kernelIN5flash11enable_sm90INS1_16FlashAttnBwdSm90INS1_25CollectiveMainloopBwdSm90ILi2ELi1ELi1EN4cute5tupleIJNS5_1CILi1EEES8_S8_EEENS6_IJNS7_ILi64EEENS7_ILi96EEENS7_ILi192EEEEEENS_10bfloat16_tEfNS_4arch4Sm90ELb1ELb0ELb0ELb0ELb0ELb0ELb1ELb0ELi3ELi1ELi1ELi1ELb0EEENS1_21CollectiveEpilogueBwdISD_SE_SG_Li384ELb0ELb1ELi3EEENS1_25SingleTileBwdLPTSchedulerILb0ELi96ELb0EEEEEEEEEvNT_6ParamsE --------------------------
	.section	.nv.constant0._ZN7cutlass13device_kernelIN5flash11enable_sm90INS1_16FlashAttnBwdSm90INS1_25CollectiveMainloopBwdSm90ILi2ELi1ELi1EN4cute5tupleIJNS5_1CILi1EEES8_S8_EEENS6_IJNS7_ILi64EEENS7_ILi96EEENS7_ILi192EEEEEENS_10bfloat16_tEfNS_4arch4Sm90ELb1ELb0ELb0ELb0ELb0ELb0ELb1ELb0ELi3ELi1ELi1ELi1ELb0EEENS1_21CollectiveEpilogueBwdISD_SE_SG_Li384ELb0ELb1ELi3EEENS1_25SingleTileBwdLPTSchedulerILb0ELi96ELb0EEEEEEEEEvNT_6ParamsE,"a",@progbits
	.sectionflags	@""
	.align	4
.nv.constant0._ZN7cutlass13device_kernelIN5flash11enable_sm90INS1_16FlashAttnBwdSm90INS1_25CollectiveMainloopBwdSm90ILi2ELi1ELi1EN4cute5tupleIJNS5_1CILi1EEES8_S8_EEENS6_IJNS7_ILi64EEENS7_ILi96EEENS7_ILi192EEEEEENS_10bfloat16_tEfNS_4arch4Sm90ELb1ELb0ELb0ELb0ELb0ELb0ELb1ELb0ELi3ELi1ELi1ELi1ELb0EEENS1_21CollectiveEpilogueBwdISD_SE_SG_Li384ELb0ELb1ELi3EEENS1_25SingleTileBwdLPTSchedulerILb0ELi96ELb0EEEEEEEEEvNT_6ParamsE:
	.zero		2944


//--------------------- .nv.constant0._ZN7cutlass13device_kernelIN5flash11enable_sm90INS1_16FlashAttnBwdSm90INS1_25CollectiveMainloopBwdSm90ILi2ELi1ELi1EN4cute5tupleIJNS5_1CILi1EEES8_S8_EEENS6_IJNS7_ILi64EEENS7_ILi96EEENS7_ILi192EEEEEENS_10bfloat16_tEfNS_4arch4Sm90ELb1ELb0ELb0ELb0ELb1ELb0ELb1ELb0ELi3ELi1ELi1ELi1ELb0EEENS1_21CollectiveEpilogueBwdISD_SE_SG_Li384ELb0ELb1ELi3EEENS1_25SingleTileBwdLPTSchedulerILb0ELi96ELb1EEEEEEEEEvNT_6ParamsE --------------------------
	.section	.nv.constant0._ZN7cutlass13device_kernelIN5flash11enable_sm90INS1_16FlashAttnBwdSm90INS1_25CollectiveMainloopBwdSm90ILi2ELi1ELi1EN4cute5tupleIJNS5_1CILi1EEES8_S8_EEENS6_IJNS7_ILi64EEENS7_ILi96EEENS7_ILi192EEEEEENS_10bfloat16_tEfNS_4arch4Sm90ELb1ELb0ELb0ELb0ELb1ELb0ELb1ELb0ELi3ELi1ELi1ELi1ELb0EEENS1_21CollectiveEpilogueBwdISD_SE_SG_Li384ELb0ELb1ELi3EEENS1_25SingleTileBwdLPTSchedulerILb0ELi96ELb1EEEEEEEEEvNT_6ParamsE,"a",@progbits
	.sectionflags	@""
	.align	4
.nv.constant0._ZN7cutlass13device_kernelIN5flash11enable_sm90INS1_16FlashAttnBwdSm90INS1_25CollectiveMainloopBwdSm90ILi2ELi1ELi1EN4cute5tupleIJNS5_1CILi1EEES8_S8_EEENS6_IJNS7_ILi64EEENS7_ILi96EEENS7_ILi192EEEEEENS_10bfloat16_tEfNS_4arch4Sm90ELb1ELb0ELb0ELb0ELb1ELb0ELb1ELb0ELi3ELi1ELi1ELi1ELb0EEENS1_21CollectiveEpilogueBwdISD_SE_SG_Li384ELb0ELb1ELi3EEENS1_25SingleTileBwdLPTSchedulerILb0ELi96ELb1EEEEEEEEEvNT_6ParamsE:
	.zero		2944


//--------------------- .nv.constant0._ZN7cutlass13device_kernelIN5flash11enable_sm90INS1_16FlashAttnBwdSm90INS1_25CollectiveMainloopBwdSm90ILi2ELi1ELi1EN4cute5tupleIJNS5_1CILi1EEES8_S8_EEENS6_IJNS7_ILi64EEENS7_ILi96EEENS7_ILi192EEEEEENS_10bfloat16_tEfNS_4arch4Sm90ELb1ELb0ELb0ELb0ELb0ELb0ELb1ELb0ELi3ELi1ELi1ELi1ELb0EEENS1_24CollectiveEpilogueBwdGQAISD_fSG_Li384ELb0ELb0EEENS1_25SingleTileBwdLPTSchedulerILb0ELi96ELb0EEEEEEEEEvNT_6ParamsE --------------------------
	.section	.nv.constant0._ZN7cutlass13device_kernelIN5flash11enable_sm90INS1_16FlashAttnBwdSm90INS1_25CollectiveMainloopBwdSm90ILi2ELi1ELi1EN4cute5tupleIJNS5_1CILi1EEES8_S8_EEENS6_IJNS7_ILi64EEENS7_ILi96EEENS7_ILi192EEEEEENS_10bfloat16_tEfNS_4arch4Sm90ELb1ELb0ELb0ELb0ELb0ELb0ELb1ELb0ELi3ELi1ELi1ELi1ELb0EEENS1_24CollectiveEpilogueBwdGQAISD_fSG_Li384ELb0ELb0EEENS1_25SingleTileBwdLPTSchedulerILb0ELi96ELb0EEEEEEEEEvNT_6ParamsE,"a",@progbits
	.sectionflags	@""
	.align	4
.nv.constant0._ZN7cutlass13device_kernelIN5flash11enable_sm90INS1_16FlashAttnBwdSm90INS1_25CollectiveMainloopBwdSm90ILi2ELi1ELi1EN4cute5tupleIJNS5_1CILi1EEES8_S8_EEENS6_IJNS7_ILi64EEENS7_ILi96EEENS7_ILi192EEEEEENS_10bfloat16_tEfNS_4arch4Sm90ELb1ELb0ELb0ELb0ELb0ELb0ELb1ELb0ELi3ELi1ELi1ELi1ELb0EEENS1_24CollectiveEpilogueBwdGQAISD_fSG_Li384ELb0ELb0EEENS1_25SingleTileBwdLPTSchedulerILb0ELi96ELb0EEEEEEEEEvNT_6ParamsE:
	.zero		2432


//--------------------- .nv.constant0._ZN7cutlass13device_kernelIN5flash11enable_sm90INS1_16FlashAttnBwdSm90INS1_25CollectiveMainloopBwdSm90ILi2ELi1ELi1EN4cute5tupleIJNS5_1CILi1EEES8_S8_EEENS6_IJNS7_ILi64EEENS7_ILi96EEENS7_ILi192EEEEEENS_10bfloat16_tEfNS_4arch4Sm90ELb1ELb0ELb0ELb0ELb1ELb0ELb1ELb0ELi3ELi1ELi1ELi1ELb0EEENS1_24CollectiveEpilogueBwdGQAISD_fSG_Li384ELb0ELb1EEENS1_25SingleTileBwdLPTSchedulerILb0ELi96ELb1EEEEEEEEEvNT_6ParamsE --------------------------
	.section	.nv.constant0._ZN7cutlass13device_kernelIN5flash11enable_sm90INS1_16FlashAttnBwdSm90INS1_25CollectiveMainloopBwdSm90ILi2ELi1ELi1EN4cute5tupleIJNS5_1CILi1EEES8_S8_EEENS6_IJNS7_ILi64EEENS7_ILi96EEENS7_ILi192EEEEEENS_10bfloat16_tEfNS_4arch4Sm90ELb1ELb0ELb0ELb0ELb1ELb0ELb1ELb0ELi3ELi1ELi1ELi1ELb0EEENS1_24CollectiveEpilogueBwdGQAISD_fSG_Li384ELb0ELb1EEENS1_25SingleTileBwdLPTSchedulerILb0ELi96ELb1EEEEEEEEEvNT_6ParamsE,"a",@progbits
	.sectionflags	@""
	.align	4
.nv.constant0._ZN7cutlass13device_kernelIN5flash11enable_sm90INS1_16FlashAttnBwdSm90INS1_25CollectiveMainloopBwdSm90ILi2ELi1ELi1EN4cute5tupleIJNS5_1CILi1EEES8_S8_EEENS6_IJNS7_ILi64EEENS7_ILi96EEENS7_ILi192EEEEEENS_10bfloat16_tEfNS_4arch4Sm90ELb1ELb0ELb0ELb0ELb1ELb0ELb1ELb0ELi3ELi1ELi1ELi1ELb0EEENS1_24CollectiveEpilogueBwdGQAISD_fSG_Li384ELb0ELb1EEENS1_25SingleTileBwdLPTSchedulerILb0ELi96ELb1EEEEEEEEEvNT_6ParamsE:
	.zero		2432


//--------------------- .nv.constant0._ZN7cutlass13device_kernelIN5flash22FlashAttnBwdPreprocessIN4cute5tupleIJNS3_1CILi64EEENS5_ILi192EEEEEENS_10bfloat16_tEfNS_4arch4Sm90ELb1ELb0EEEEEvNT_6ParamsE --------------------------
	.section	.nv.constant0._ZN7cutlass13device_kernelIN5flash22FlashAttnBwdPreprocessIN4cute5tupleIJNS3_1CILi64EEENS5_ILi192EEEEEENS_10bfloat16_tEfNS_4arch4Sm90ELb1ELb0EEEEEvNT_6ParamsE,"a",@progbits
	.sectionflags	@""
	.align	4
.nv.constant0._ZN7cutlass13device_kernelIN5flash22FlashAttnBwdPreprocessIN4cute5tupleIJNS3_1CILi64EEENS5_ILi192EEEEEENS_10bfloat16_tEfNS_4arch4Sm90ELb1ELb0EEEEEvNT_6ParamsE:
	.zero		768


//--------------------- .nv.constant0._ZN7cutlass13device_kernelIN5flash11enable_sm90INS1_16FlashAttnBwdSm90INS1_25CollectiveMainloopBwdSm90ILi2ELi1ELi1EN4cute5tupleIJNS5_1CILi1EEES8_S8_EEENS6_IJNS7_ILi64EEENS7_ILi96EEENS7_ILi192EEEEEENS_10bfloat16_tEfNS_4arch4Sm90ELb1ELb0ELb0ELb1ELb0ELb0ELb1ELb0ELi3ELi1ELi1ELi1ELb0EEENS1_21CollectiveEpilogueBwdISD_SE_SG_Li384ELb1ELb1ELi3EEENS1_25SingleTileBwdLPTSchedulerILb1ELi96ELb0EEEEEEEEEvNT_6ParamsE --------------------------
	.section	.nv.constant0._ZN7cutlass13device_kernelIN5flash11enable_sm90INS1_16FlashAttnBwdSm90INS1_25CollectiveMainloopBwdSm90ILi2ELi1ELi1EN4cute5tupleIJNS5_1CILi1EEES8_S8_EEENS6_IJNS7_ILi64EEENS7_ILi96EEENS7_ILi192EEEEEENS_10bfloat16_tEfNS_4arch4Sm90ELb1ELb0ELb0ELb1ELb0ELb0ELb1ELb0ELi3ELi1ELi1ELi1ELb0EEENS1_21CollectiveEpilogueBwdISD_SE_SG_Li384ELb1ELb1ELi3EEENS1_25SingleTileBwdLPTSchedulerILb1ELi96ELb0EEEEEEEEEvNT_6ParamsE,"a",@progbits
	.sectionflags	@""
	.align	4
.nv.constant0._ZN7cutlass13device_kernelIN5flash11enable_sm90INS1_16FlashAttnBwdSm90INS1_25CollectiveMainloopBwdSm90ILi2ELi1ELi1EN4cute5tupleIJNS5_1CILi1EEES8_S8_EEENS6_IJNS7_ILi64EEENS7_ILi96EEENS7_ILi192EEEEEENS_10bfloat16_tEfNS_4arch4Sm90ELb1ELb0ELb0ELb1ELb0ELb0ELb1ELb0ELi3ELi1ELi1ELi1ELb0EEENS1_21CollectiveEpilogueBwdISD_SE_SG_Li384ELb1ELb1ELi3EEENS1_25SingleTileBwdLPTSchedulerILb1ELi96ELb0EEEEEEEEEvNT_6ParamsE:
	.zero		2304


//--------------------- .nv.constant0._ZN7cutlass13device_kernelIN5flash11enable_sm90INS1_16FlashAttnBwdSm90INS1_25CollectiveMainloopBwdSm90ILi2ELi1ELi1EN4cute5tupleIJNS5_1CILi1EEES8_S8_EEENS6_IJNS7_ILi64EEENS7_ILi96EEENS7_ILi192EEEEEENS_10bfloat16_tEfNS_4arch4Sm90ELb1ELb0ELb0ELb1ELb1ELb0ELb1ELb0ELi3ELi1ELi1ELi1ELb0EEENS1_21CollectiveEpilogueBwdISD_SE_SG_Li384ELb1ELb1ELi3EEENS1_25SingleTileBwdLPTSchedulerILb1ELi96ELb1EEEEEEEEEvNT_6ParamsE --------------------------
	.section	.nv.constant0._ZN7cutlass13device_kernelIN5flash11enable_sm90INS1_16FlashAttnBwdSm90INS1_25CollectiveMainloopBwdSm90ILi2ELi1ELi1EN4cute5tupleIJNS5_1CILi1EEES8_S8_EEENS6_IJNS7_ILi64EEENS7_ILi96EEENS7_ILi192EEEEEENS_10bfloat16_tEfNS_4arch4Sm90ELb1ELb0ELb0ELb1ELb1ELb0ELb1ELb0ELi3ELi1ELi1ELi1ELb0EEENS1_21CollectiveEpilogueBwdISD_SE_SG_Li384ELb1ELb1ELi3EEENS1_25SingleTileBwdLPTSchedulerILb1ELi96ELb1EEEEEEEEEvNT_6ParamsE,"a",@progbits
	.sectionflags	@""
	.align	4
.nv.constant0._ZN7cutlass13device_kernelIN5flash11enable_sm90INS1_16FlashAttnBwdSm90INS1_25CollectiveMainloopBwdSm90ILi2ELi1ELi1EN4cute5tupleIJNS5_1CILi1EEES8_S8_EEENS6_IJNS7_ILi64EEENS7_ILi96EEENS7_ILi192EEEEEENS_10bfloat16_tEfNS_4arch4Sm90ELb1ELb0ELb0ELb1ELb1ELb0ELb1ELb0ELi3ELi1ELi1ELi1ELb0EEENS1_21CollectiveEpilogueBwdISD_SE_SG_Li384ELb1ELb1ELi3EEENS1_25SingleTileBwdLPTSchedulerILb1ELi96ELb1EEEEEEEEEvNT_6ParamsE:
	.zero		2304


//--------------------- .nv.constant0._ZN7cutlass13device_kernelIN5flash11enable_sm90INS1_16FlashAttnBwdSm90INS1_25CollectiveMainloopBwdSm90ILi2ELi1ELi1EN4cute5tupleIJNS5_1CILi1EEES8_S8_EEENS6_IJNS7_ILi64EEENS7_ILi96EEENS7_ILi192EEEEEENS_10bfloat16_tEfNS_4arch4Sm90ELb1ELb0ELb0ELb1ELb0ELb0ELb1ELb0ELi3ELi1ELi1ELi1ELb0EEENS1_24CollectiveEpilogueBwdGQAISD_fSG_Li384ELb1ELb0EEENS1_25SingleTileBwdLPTSchedulerILb1ELi96ELb0EEEEEEEEEvNT_6ParamsE --------------------------
	.section	.nv.constant0._ZN7cutlass13device_kernelIN5flash11enable_sm90INS1_16FlashAttnBwdSm90INS1_25CollectiveMainloopBwdSm90ILi2ELi1ELi1EN4cute5tupleIJNS5_1CILi1EEES8_S8_EEENS6_IJNS7_ILi64EEENS7_ILi96EEENS7_ILi192EEEEEENS_10bfloat16_tEfNS_4arch4Sm90ELb1ELb0ELb0ELb1ELb0ELb0ELb1ELb0ELi3ELi1ELi1ELi1ELb0EEENS1_24CollectiveEpilogueBwdGQAISD_fSG_Li384ELb1ELb0EEENS1_25SingleTileBwdLPTSchedulerILb1ELi96ELb0EEEEEEEEEvNT_6ParamsE,"a",@progbits
	.sectionflags	@""
	.align	4
.nv.constant0._ZN7cutlass13device_kernelIN5flash11enable_sm90INS1_16FlashAttnBwdSm90INS1_25CollectiveMainloopBwdSm90ILi2ELi1ELi1EN4cute5tupleIJNS5_1CILi1EEES8_S8_EEENS6_IJNS7_ILi64EEENS7_ILi96EEENS7_ILi192EEEEEENS_10bfloat16_tEfNS_4arch4Sm90ELb1ELb0ELb0ELb1ELb0ELb0ELb1ELb0ELi3ELi1ELi1ELi1ELb0EEENS1_24CollectiveEpilogueBwdGQAISD_fSG_Li384ELb1ELb0EEENS1_25SingleTileBwdLPTSchedulerILb1ELi96ELb0EEEEEEEEEvNT_6ParamsE:
	.zero		2432


//--------------------- .nv.constant0._ZN7cutlass13device_kernelIN5flash32FlashAttnBwdPostprocessConvertdQIN4cute5tupleIJNS3_1CILi96EEENS5_ILi192EEEEEENS_10bfloat16_tEfNS_4arch4Sm90ELi384ENS3_8TiledMMAINS3_8MMA_AtomIJNS3_4SM904GMMA27MMA_64x96x16_F32BF16BF16_SSILNSF_5MajorE1ELSH_1ELNSF_7ScaleInE1ELSI_1EEEEEENS3_6LayoutINS4_IJNS5_ILi3EEENS5_ILi1EEESN_EEENS4_IJSN_NS5_ILi0EEESP_EEEEENS4_IJNS3_10UnderscoreESS_SS_EEEEELb1EEEEEvNT_6ParamsE --------------------------
	.section	.nv.constant0._ZN7cutlass13device_kernelIN5flash32FlashAttnBwdPostprocessConvertdQIN4cute5tupleIJNS3_1CILi96EEENS5_ILi192EEEEEENS_10bfloat16_tEfNS_4arch4Sm90ELi384ENS3_8TiledMMAINS3_8MMA_AtomIJNS3_4SM904GMMA27MMA_64x96x16_F32BF16BF16_SSILNSF_5MajorE1ELSH_1ELNSF_7ScaleInE1ELSI_1EEEEEENS3_6LayoutINS4_IJNS5_ILi3EEENS5_ILi1EEESN_EEENS4_IJSN_NS5_ILi0EEESP_EEEEENS4_IJNS3_10UnderscoreESS_SS_EEEEELb1EEEEEvNT_6ParamsE,"a",@progbits
	.sectionflags	@""
	.align	4
.nv.constant0._ZN7cutlass13device_kernelIN5flash32FlashAttnBwdPostprocessConvertdQIN4cute5tupleIJNS3_1CILi96EEENS5_ILi192EEEEEENS_10bfloat16_tEfNS_4arch4Sm90ELi384ENS3_8TiledMMAINS3_8MMA_AtomIJNS3_4SM904GMMA27MMA_64x96x16_F32BF16BF16_SSILNSF_5MajorE1ELSH_1ELNSF_7ScaleInE1ELSI_1EEEEEENS3_6LayoutINS4_IJNS5_ILi3EEENS5_ILi1EEESN_EEENS4_IJSN_NS5_ILi0EEESP_EEEEENS4_IJNS3_10UnderscoreESS_SS_EEEEELb1EEEEEvNT_6ParamsE:
	.zero		640


//--------------------- .nv.constant0._ZN7cutlass13device_kernelIN5flash32FlashAttnBwdPostprocessConvertdQIN4cute5tupleIJNS3_1CILi64EEENS5_ILi192EEEEEENS_10bfloat16_tEfNS_4arch4Sm90ELi384ENS3_8TiledMMAINS3_8MMA_AtomIJNS3_4SM904GMMA27MMA_64x64x16_F32BF16BF16_SSILNSF_5MajorE0ELSH_1ELNSF_7ScaleInE1ELSI_1EEEEEENS3_6LayoutINS4_IJNS5_ILi1EEENS5_ILi3EEESM_EEENS4_IJNS5_ILi0EEESM_SP_EEEEENS4_IJNS3_10UnderscoreESS_SS_EEEEELb0EEEEEvNT_6ParamsE --------------------------
	.section	.nv.constant0._ZN7cutlass13device_kernelIN5flash32FlashAttnBwdPostprocessConvertdQIN4cute5tupleIJNS3_1CILi64EEENS5_ILi192EEEEEENS_10bfloat16_tEfNS_4arch4Sm90ELi384ENS3_8TiledMMAINS3_8MMA_AtomIJNS3_4SM904GMMA27MMA_64x64x16_F32BF16BF16_SSILNSF_5MajorE0ELSH_1ELNSF_7ScaleInE1ELSI_1EEEEEENS3_6LayoutINS4_IJNS5_ILi1EEENS5_ILi3EEESM_EEENS4_IJNS5_ILi0EEESM_SP_EEEEENS4_IJNS3_10UnderscoreESS_SS_EEEEELb0EEEEEvNT_6ParamsE,"a",@progbits
	.sectionflags	@""
	.align	4
.nv.constant0._ZN7cutlass13device_kernelIN5flash32FlashAttnBwdPostprocessConvertdQIN4cute5tupleIJNS3_1CILi64EEENS5_ILi192EEEEEENS_10bfloat16_tEfNS_4arch4Sm90ELi384ENS3_8TiledMMAINS3_8MMA_AtomIJNS3_4SM904GMMA27MMA_64x64x16_F32BF16BF16_SSILNSF_5MajorE0ELSH_1ELNSF_7ScaleInE1ELSI_1EEEEEENS3_6LayoutINS4_IJNS5_ILi1EEENS5_ILi3EEESM_EEENS4_IJNS5_ILi0EEESM_SP_EEEEENS4_IJNS3_10UnderscoreESS_SS_EEEEELb0EEEEEvNT_6ParamsE:
	.zero		640


//--------------------- .nv.constant0._ZN7cutlass13device_kernelIN5flash11enable_sm90INS1_16FlashAttnBwdSm90INS1_25CollectiveMainloopBwdSm90ILi2ELi1ELi1EN4cute5tupleIJNS5_1CILi1EEES8_S8_EEENS6_IJNS7_ILi64EEENS7_ILi96EEENS7_ILi192EEEEEENS_10bfloat16_tEfNS_4arch4Sm90ELb1ELb0ELb0ELb1ELb1ELb0ELb1ELb0ELi3ELi1ELi1ELi1ELb0EEENS1_24CollectiveEpilogueBwdGQAISD_fSG_Li384ELb1ELb1EEENS1_25SingleTileBwdLPTSchedulerILb1ELi96ELb1EEEEEEEEEvNT_6ParamsE --------------------------
	.section	.nv.constant0._ZN7cutlass13device_kernelIN5flash11enable_sm90INS1_16FlashAttnBwdSm90INS1_25CollectiveMainloopBwdSm90ILi2ELi1ELi1EN4cute5tupleIJNS5_1CILi1EEES8_S8_EEENS6_IJNS7_ILi64EEENS7_ILi96EEENS7_ILi192EEEEEENS_10bfloat16_tEfNS_4arch4Sm90ELb1ELb0ELb0ELb1ELb1ELb0ELb1ELb0ELi3ELi1ELi1ELi1ELb0EEENS1_24CollectiveEpilogueBwdGQAISD_fSG_Li384ELb1ELb1EEENS1_25SingleTileBwdLPTSchedulerILb1ELi96ELb1EEEEEEEEEvNT_6ParamsE,"a",@progbits
	.sectionflags	@""
	.align	4
.nv.constant0._ZN7cutlass13device_kernelIN5flash11enable_sm90INS1_16FlashAttnBwdSm90INS1_25CollectiveMainloopBwdSm90ILi2ELi1ELi1EN4cute5tupleIJNS5_1CILi1EEES8_S8_EEENS6_IJNS7_ILi64EEENS7_ILi96EEENS7_ILi192EEEEEENS_10bfloat16_tEfNS_4arch4Sm90ELb1ELb0ELb0ELb1ELb1ELb0ELb1ELb0ELi3ELi1ELi1ELi1ELb0EEENS1_24CollectiveEpilogueBwdGQAISD_fSG_Li384ELb1ELb1EEENS1_25SingleTileBwdLPTSchedulerILb1ELi96ELb1EEEEEEEEEvNT_6ParamsE:
	.zero		2432


//--------------------- .nv.constant0._ZN7cutlass13device_kernelIN5flash22FlashAttnBwdPreprocessIN4cute5tupleIJNS3_1CILi64EEENS5_ILi192EEEEEENS_10bfloat16_tEfNS_4arch4Sm90ELb1ELb1EEEEEvNT_6ParamsE --------------------------
	.section	.nv.constant0._ZN7cutlass13device_kernelIN5flash22FlashAttnBwdPreprocessIN4cute5tupleIJNS3_1CILi64EEENS5_ILi192EEEEEENS_10bfloat16_tEfNS_4arch4Sm90ELb1ELb1EEEEEvNT_6ParamsE,"a",@progbits
	.sectionflags	@""
	.align	4
.nv.constant0._ZN7cutlass13device_kernelIN5flash22FlashAttnBwdPreprocessIN4cute5tupleIJNS3_1CILi64EEENS5_ILi192EEEEEENS_10bfloat16_tEfNS_4arch4Sm90ELb1ELb1EEEEEvNT_6ParamsE:
	.zero		768


//--------------------- SYMBOLS --------------------------

	.type		.nv.reservedSmem.offset0,@object
	.size		.nv.reservedSmem.offset0,0x4
	.type		__assertfail,@function
